	.target	sm_100a

	.elftype	@"ET_EXEC"


//--------------------- .note.nv.tkinfo           --------------------------
	.section	.note.nv.tkinfo,"",@"SHT_NOTE"
	.sectionflags	@"SHF_NOTE_NV_TKINFO"
	.tkinfo
        /*0018*/ 	.word	0x00000002
        /*0030*/ 	.string	""
        /*0030*/ 	.string	"ptxas"
        /*0030*/ 	.string	"Cuda compilation tools, release 13.0, V13.0.88"
        /*0030*/ 	.string	"Build cuda_13.0.r13.0/compiler.36424714_0"
        /*0030*/ 	.string	"-arch sm_100a -m 64 "



//--------------------- .note.nv.cuinfo           --------------------------
	.section	.note.nv.cuinfo,"",@"SHT_NOTE"
	.sectionflags	@"SHF_NOTE_NV_CUINFO"
        /*0018*/ 	.short	0x0002
        /*001a*/ 	.short	0x0064
        /*001c*/ 	.short	0x0082
	.zero		2


//--------------------- .nv.info                  --------------------------
	.section	.nv.info,"",@"SHT_CUDA_INFO"
	.align	4


	//----- nvinfo : EIATTR_REGCOUNT
	.align		4
        /*0000*/ 	.byte	0x04, 0x2f
        /*0002*/ 	.short	(.L_19 - .L_18)
	.align		4
.L_18:
        /*0004*/ 	.word	index@(_ZN7cutlass13device_kernelINS_4gemm6kernel13GemmUniversalIN4cute5tupleIJiiiiEEENS1_10collective13CollectiveMmaINS1_46MainloopSm100TmaUmmaWarpSpecializedBlockScaledILi4ELi2ELi1ENS5_IJNS4_1CILi8EEENSA_ILi1EEESC_EEEEENS5_IJNSA_ILi256EEESF_SF_EEENS5_IJNS_12float_e2m1_tENS_13float_ue8m0_tEEEENS5_IJNS5_IJlSC_lEEENS4_6LayoutINS5_IJNS5_IJNS5_IJNSA_ILi32EEENSA_ILi4EEEEEEiEEESP_NS5_IJSC_iEEEEEENS5_IJNS5_IJNS5_IJNSA_ILi16EEESN_EEEiEEENS5_IJNS5_IJNSA_ILi0EEESC_EEENSA_ILi512EEEEEENS5_IJSV_iEEEEEEEEEEESJ_S12_NS4_8TiledMMAINS4_8MMA_AtomIJNS4_23SM100_MMA_MXF4_2x1SM_SSISH_SH_fSI_Li256ELi256ELi32ELNS4_4UMMA5MajorE0ELS17_0ELNS16_7ScaleInE0ELS18_0EEEEEENSL_INS5_IJSC_SC_SC_EEENS5_IJSV_SV_SV_EEEEENS5_IJNS4_10UnderscoreES1E_S1E_EEEEENS5_IJNS4_18SM100_TMA_2SM_LOADES1H_EEENS5_IJNS4_14ComposedLayoutINS4_7SwizzleILi3ELi4ELi3EEENS4_18smem_ptr_flag_bitsILi4EEENSL_INS5_IJSB_SF_EEENS5_IJSF_SC_EEEEEEENSL_INS5_IJNS5_IJNS5_IJSO_SC_EEENS5_IJSM_NSA_ILi2EEEEEEEEESC_NS5_IJS1T_S1T_EEEEEENS5_IJNS5_IJNS5_IJST_SX_EEESW_EEESV_NS5_IJS1T_SX_EEEEEEEEEEEvNS4_8identityENS5_IJNS4_28SM100_TMA_2SM_LOAD_MULTICASTES25_EEENS5_IJS1R_NSL_INS5_IJNS5_IJNS5_IJSO_S1T_EEES1U_EEESC_S1W_EEENS5_IJS1Z_SV_NS5_IJS1T_NSA_ILi1024EEEEEEEEEEEEEEvS24_EENS_8epilogue10collective18CollectiveEpilogueINS2G_23Sm100TmaWarpSpecializedILi4ELi2ELi64ELb1ELb0EEEJNS5_IJNSA_ILi128EEESF_SF_EEENS5_IJNSL_IS2L_SC_EENSL_INSA_ILi64EEESC_EEEEENS_10bfloat16_tESK_S2R_SK_NS2G_6fusion15FusionCallbacksIS2K_NS2S_17LinearCombinationIS2R_fS2R_fLNS_15FloatRoundStyleE2EEES2M_S2Q_JEEENS4_5SM1004TMEM4LOAD26SM100_TMEM_LOAD_32dp32b64xENS4_13SM90_TMA_LOADENS1J_IS1L_NS1M_ILi16EEENSL_INS5_IJSB_S2O_EEENS5_IJS2O_SC_EEEEEEENS4_39AutoVectorizingCopyWithAssumedAlignmentILi128EEENS4_14SM90_TMA_STOREES37_S39_S39_EEEvvEEEEvNT_6ParamsE)
        /*0008*/ 	.word	0x000000a8


	//----- nvinfo : EIATTR_FRAME_SIZE
	.align		4
.L_19:
        /*000c*/ 	.byte	0x04, 0x11
        /*000e*/ 	.short	(.L_21 - .L_20)
	.align		4
.L_20:
        /*0010*/ 	.word	index@($__internal_2_$__cuda_sm10x_tcgen05_guardrail_trap_unallocated_columns_being_dealloced)
        /*0014*/ 	.word	0x00000000


	//----- nvinfo : EIATTR_FRAME_SIZE
	.align		4
.L_21:
        /*0018*/ 	.byte	0x04, 0x11
        /*001a*/ 	.short	(.L_23 - .L_22)
	.align		4
.L_22:
        /*001c*/ 	.word	index@($__internal_1_$__cuda_sm10x_tcgen05_guardrail_trap_phase_invalid_during_alloc)
        /*0020*/ 	.word	0x00000000


	//----- nvinfo : EIATTR_FRAME_SIZE
	.align		4
.L_23:
        /*0024*/ 	.byte	0x04, 0x11
        /*0026*/ 	.short	(.L_25 - .L_24)
	.align		4
.L_24:
        /*0028*/ 	.word	index@($__internal_0_$__cuda_sm10x_tcgen05_guardrail_trap_col_being_dealloced_not_returned_by_alloc)
        /*002c*/ 	.word	0x00000000


	//----- nvinfo : EIATTR_FRAME_SIZE
	.align		4
.L_25:
        /*0030*/ 	.byte	0x04, 0x11
        /*0032*/ 	.short	(.L_27 - .L_26)
	.align		4
.L_26:
        /*0034*/ 	.word	index@(_ZN7cutlass13device_kernelINS_4gemm6kernel13GemmUniversalIN4cute5tupleIJiiiiEEENS1_10collective13CollectiveMmaINS1_46MainloopSm100TmaUmmaWarpSpecializedBlockScaledILi4ELi2ELi1ENS5_IJNS4_1CILi8EEENSA_ILi1EEESC_EEEEENS5_IJNSA_ILi256EEESF_SF_EEENS5_IJNS_12float_e2m1_tENS_13float_ue8m0_tEEEENS5_IJNS5_IJlSC_lEEENS4_6LayoutINS5_IJNS5_IJNS5_IJNSA_ILi32EEENSA_ILi4EEEEEEiEEESP_NS5_IJSC_iEEEEEENS5_IJNS5_IJNS5_IJNSA_ILi16EEESN_EEEiEEENS5_IJNS5_IJNSA_ILi0EEESC_EEENSA_ILi512EEEEEENS5_IJSV_iEEEEEEEEEEESJ_S12_NS4_8TiledMMAINS4_8MMA_AtomIJNS4_23SM100_MMA_MXF4_2x1SM_SSISH_SH_fSI_Li256ELi256ELi32ELNS4_4UMMA5MajorE0ELS17_0ELNS16_7ScaleInE0ELS18_0EEEEEENSL_INS5_IJSC_SC_SC_EEENS5_IJSV_SV_SV_EEEEENS5_IJNS4_10UnderscoreES1E_S1E_EEEEENS5_IJNS4_18SM100_TMA_2SM_LOADES1H_EEENS5_IJNS4_14ComposedLayoutINS4_7SwizzleILi3ELi4ELi3EEENS4_18smem_ptr_flag_bitsILi4EEENSL_INS5_IJSB_SF_EEENS5_IJSF_SC_EEEEEEENSL_INS5_IJNS5_IJNS5_IJSO_SC_EEENS5_IJSM_NSA_ILi2EEEEEEEEESC_NS5_IJS1T_S1T_EEEEEENS5_IJNS5_IJNS5_IJST_SX_EEESW_EEESV_NS5_IJS1T_SX_EEEEEEEEEEEvNS4_8identityENS5_IJNS4_28SM100_TMA_2SM_LOAD_MULTICASTES25_EEENS5_IJS1R_NSL_INS5_IJNS5_IJNS5_IJSO_S1T_EEES1U_EEESC_S1W_EEENS5_IJS1Z_SV_NS5_IJS1T_NSA_ILi1024EEEEEEEEEEEEEEvS24_EENS_8epilogue10collective18CollectiveEpilogueINS2G_23Sm100TmaWarpSpecializedILi4ELi2ELi64ELb1ELb0EEEJNS5_IJNSA_ILi128EEESF_SF_EEENS5_IJNSL_IS2L_SC_EENSL_INSA_ILi64EEESC_EEEEENS_10bfloat16_tESK_S2R_SK_NS2G_6fusion15FusionCallbacksIS2K_NS2S_17LinearCombinationIS2R_fS2R_fLNS_15FloatRoundStyleE2EEES2M_S2Q_JEEENS4_5SM1004TMEM4LOAD26SM100_TMEM_LOAD_32dp32b64xENS4_13SM90_TMA_LOADENS1J_IS1L_NS1M_ILi16EEENSL_INS5_IJSB_S2O_EEENS5_IJS2O_SC_EEEEEEENS4_39AutoVectorizingCopyWithAssumedAlignmentILi128EEENS4_14SM90_TMA_STOREES37_S39_S39_EEEvvEEEEvNT_6ParamsE)
        /*0038*/ 	.word	0x00000000


	//----- nvinfo : EIATTR_MIN_STACK_SIZE
	.align		4
.L_27:
        /*003c*/ 	.byte	0x04, 0x12
        /*003e*/ 	.short	(.L_29 - .L_28)
	.align		4
.L_28:
        /*0040*/ 	.word	index@(_ZN7cutlass13device_kernelINS_4gemm6kernel13GemmUniversalIN4cute5tupleIJiiiiEEENS1_10collective13CollectiveMmaINS1_46MainloopSm100TmaUmmaWarpSpecializedBlockScaledILi4ELi2ELi1ENS5_IJNS4_1CILi8EEENSA_ILi1EEESC_EEEEENS5_IJNSA_ILi256EEESF_SF_EEENS5_IJNS_12float_e2m1_tENS_13float_ue8m0_tEEEENS5_IJNS5_IJlSC_lEEENS4_6LayoutINS5_IJNS5_IJNS5_IJNSA_ILi32EEENSA_ILi4EEEEEEiEEESP_NS5_IJSC_iEEEEEENS5_IJNS5_IJNS5_IJNSA_ILi16EEESN_EEEiEEENS5_IJNS5_IJNSA_ILi0EEESC_EEENSA_ILi512EEEEEENS5_IJSV_iEEEEEEEEEEESJ_S12_NS4_8TiledMMAINS4_8MMA_AtomIJNS4_23SM100_MMA_MXF4_2x1SM_SSISH_SH_fSI_Li256ELi256ELi32ELNS4_4UMMA5MajorE0ELS17_0ELNS16_7ScaleInE0ELS18_0EEEEEENSL_INS5_IJSC_SC_SC_EEENS5_IJSV_SV_SV_EEEEENS5_IJNS4_10UnderscoreES1E_S1E_EEEEENS5_IJNS4_18SM100_TMA_2SM_LOADES1H_EEENS5_IJNS4_14ComposedLayoutINS4_7SwizzleILi3ELi4ELi3EEENS4_18smem_ptr_flag_bitsILi4EEENSL_INS5_IJSB_SF_EEENS5_IJSF_SC_EEEEEEENSL_INS5_IJNS5_IJNS5_IJSO_SC_EEENS5_IJSM_NSA_ILi2EEEEEEEEESC_NS5_IJS1T_S1T_EEEEEENS5_IJNS5_IJNS5_IJST_SX_EEESW_EEESV_NS5_IJS1T_SX_EEEEEEEEEEEvNS4_8identityENS5_IJNS4_28SM100_TMA_2SM_LOAD_MULTICASTES25_EEENS5_IJS1R_NSL_INS5_IJNS5_IJNS5_IJSO_S1T_EEES1U_EEESC_S1W_EEENS5_IJS1Z_SV_NS5_IJS1T_NSA_ILi1024EEEEEEEEEEEEEEvS24_EENS_8epilogue10collective18CollectiveEpilogueINS2G_23Sm100TmaWarpSpecializedILi4ELi2ELi64ELb1ELb0EEEJNS5_IJNSA_ILi128EEESF_SF_EEENS5_IJNSL_IS2L_SC_EENSL_INSA_ILi64EEESC_EEEEENS_10bfloat16_tESK_S2R_SK_NS2G_6fusion15FusionCallbacksIS2K_NS2S_17LinearCombinationIS2R_fS2R_fLNS_15FloatRoundStyleE2EEES2M_S2Q_JEEENS4_5SM1004TMEM4LOAD26SM100_TMEM_LOAD_32dp32b64xENS4_13SM90_TMA_LOADENS1J_IS1L_NS1M_ILi16EEENSL_INS5_IJSB_S2O_EEENS5_IJS2O_SC_EEEEEEENS4_39AutoVectorizingCopyWithAssumedAlignmentILi128EEENS4_14SM90_TMA_STOREES37_S39_S39_EEEvvEEEEvNT_6ParamsE)
        /*0044*/ 	.word	0x00000000
.L_29:


//--------------------- .nv.compat                --------------------------
	.section	.nv.compat,"",@"SHT_CUDA_COMPAT_INFO"
	.align	4
        /*0000*/ 	.byte	0x02, 0x09, 0x01, 0x00, 0x02, 0x02, 0x02, 0x00, 0x02, 0x05, 0x05, 0x00, 0x03, 0x07, 0x01, 0x01
        /*0010*/ 	.byte	0x02, 0x03, 0x01, 0x00, 0x02, 0x06, 0x01, 0x00, 0x04, 0x0b, 0x08, 0x00, 0x09, 0x00, 0x00, 0x00
        /*0020*/ 	.byte	0x00, 0x00, 0x00, 0x00


//--------------------- .nv.info._ZN7cutlass13device_kernelINS_4gemm6kernel13GemmUniversalIN4cute5tupleIJiiiiEEENS1_10collective13CollectiveMmaINS1_46MainloopSm100TmaUmmaWarpSpecializedBlockScaledILi4ELi2ELi1ENS5_IJNS4_1CILi8EEENSA_ILi1EEESC_EEEEENS5_IJNSA_ILi256EEESF_SF_EEENS5_IJNS_12float_e2m1_tENS_13float_ue8m0_tEEEENS5_IJNS5_IJlSC_lEEENS4_6LayoutINS5_IJNS5_IJNS5_IJNSA_ILi32EEENSA_ILi4EEEEEEiEEESP_NS5_IJSC_iEEEEEENS5_IJNS5_IJNS5_IJNSA_ILi16EEESN_EEEiEEENS5_IJNS5_IJNSA_ILi0EEESC_EEENSA_ILi512EEEEEENS5_IJSV_iEEEEEEEEEEESJ_S12_NS4_8TiledMMAINS4_8MMA_AtomIJNS4_23SM100_MMA_MXF4_2x1SM_SSISH_SH_fSI_Li256ELi256ELi32ELNS4_4UMMA5MajorE0ELS17_0ELNS16_7ScaleInE0ELS18_0EEEEEENSL_INS5_IJSC_SC_SC_EEENS5_IJSV_SV_SV_EEEEENS5_IJNS4_10UnderscoreES1E_S1E_EEEEENS5_IJNS4_18SM100_TMA_2SM_LOADES1H_EEENS5_IJNS4_14ComposedLayoutINS4_7SwizzleILi3ELi4ELi3EEENS4_18smem_ptr_flag_bitsILi4EEENSL_INS5_IJSB_SF_EEENS5_IJSF_SC_EEEEEEENSL_INS5_IJNS5_IJNS5_IJSO_SC_EEENS5_IJSM_NSA_ILi2EEEEEEEEESC_NS5_IJS1T_S1T_EEEEEENS5_IJNS5_IJNS5_IJST_SX_EEESW_EEESV_NS5_IJS1T_SX_EEEEEEEEEEEvNS4_8identityENS5_IJNS4_28SM100_TMA_2SM_LOAD_MULTICASTES25_EEENS5_IJS1R_NSL_INS5_IJNS5_IJNS5_IJSO_S1T_EEES1U_EEESC_S1W_EEENS5_IJS1Z_SV_NS5_IJS1T_NSA_ILi1024EEEEEEEEEEEEEEvS24_EENS_8epilogue10collective18CollectiveEpilogueINS2G_23Sm100TmaWarpSpecializedILi4ELi2ELi64ELb1ELb0EEEJNS5_IJNSA_ILi128EEESF_SF_EEENS5_IJNSL_IS2L_SC_EENSL_INSA_ILi64EEESC_EEEEENS_10bfloat16_tESK_S2R_SK_NS2G_6fusion15FusionCallbacksIS2K_NS2S_17LinearCombinationIS2R_fS2R_fLNS_15FloatRoundStyleE2EEES2M_S2Q_JEEENS4_5SM1004TMEM4LOAD26SM100_TMEM_LOAD_32dp32b64xENS4_13SM90_TMA_LOADENS1J_IS1L_NS1M_ILi16EEENSL_INS5_IJSB_S2O_EEENS5_IJS2O_SC_EEEEEEENS4_39AutoVectorizingCopyWithAssumedAlignmentILi128EEENS4_14SM90_TMA_STOREES37_S39_S39_EEEvvEEEEvNT_6ParamsE --------------------------
	.section	.nv.info._ZN7cutlass13device_kernelINS_4gemm6kernel13GemmUniversalIN4cute5tupleIJiiiiEEENS1_10collective13CollectiveMmaINS1_46MainloopSm100TmaUmmaWarpSpecializedBlockScaledILi4ELi2ELi1ENS5_IJNS4_1CILi8EEENSA_ILi1EEESC_EEEEENS5_IJNSA_ILi256EEESF_SF_EEENS5_IJNS_12float_e2m1_tENS_13float_ue8m0_tEEEENS5_IJNS5_IJlSC_lEEENS4_6LayoutINS5_IJNS5_IJNS5_IJNSA_ILi32EEENSA_ILi4EEEEEEiEEESP_NS5_IJSC_iEEEEEENS5_IJNS5_IJNS5_IJNSA_ILi16EEESN_EEEiEEENS5_IJNS5_IJNSA_ILi0EEESC_EEENSA_ILi512EEEEEENS5_IJSV_iEEEEEEEEEEESJ_S12_NS4_8TiledMMAINS4_8MMA_AtomIJNS4_23SM100_MMA_MXF4_2x1SM_SSISH_SH_fSI_Li256ELi256ELi32ELNS4_4UMMA5MajorE0ELS17_0ELNS16_7ScaleInE0ELS18_0EEEEEENSL_INS5_IJSC_SC_SC_EEENS5_IJSV_SV_SV_EEEEENS5_IJNS4_10UnderscoreES1E_S1E_EEEEENS5_IJNS4_18SM100_TMA_2SM_LOADES1H_EEENS5_IJNS4_14ComposedLayoutINS4_7SwizzleILi3ELi4ELi3EEENS4_18smem_ptr_flag_bitsILi4EEENSL_INS5_IJSB_SF_EEENS5_IJSF_SC_EEEEEEENSL_INS5_IJNS5_IJNS5_IJSO_SC_EEENS5_IJSM_NSA_ILi2EEEEEEEEESC_NS5_IJS1T_S1T_EEEEEENS5_IJNS5_IJNS5_IJST_SX_EEESW_EEESV_NS5_IJS1T_SX_EEEEEEEEEEEvNS4_8identityENS5_IJNS4_28SM100_TMA_2SM_LOAD_MULTICASTES25_EEENS5_IJS1R_NSL_INS5_IJNS5_IJNS5_IJSO_S1T_EEES1U_EEESC_S1W_EEENS5_IJS1Z_SV_NS5_IJS1T_NSA_ILi1024EEEEEEEEEEEEEEvS24_EENS_8epilogue10collective18CollectiveEpilogueINS2G_23Sm100TmaWarpSpecializedILi4ELi2ELi64ELb1ELb0EEEJNS5_IJNSA_ILi128EEESF_SF_EEENS5_IJNSL_IS2L_SC_EENSL_INSA_ILi64EEESC_EEEEENS_10bfloat16_tESK_S2R_SK_NS2G_6fusion15FusionCallbacksIS2K_NS2S_17LinearCombinationIS2R_fS2R_fLNS_15FloatRoundStyleE2EEES2M_S2Q_JEEENS4_5SM1004TMEM4LOAD26SM100_TMEM_LOAD_32dp32b64xENS4_13SM90_TMA_LOADENS1J_IS1L_NS1M_ILi16EEENSL_INS5_IJSB_S2O_EEENS5_IJS2O_SC_EEEEEEENS4_39AutoVectorizingCopyWithAssumedAlignmentILi128EEENS4_14SM90_TMA_STOREES37_S39_S39_EEEvvEEEEvNT_6ParamsE,"",@"SHT_CUDA_INFO"
	.sectionflags	@""
	.align	4


	//----- nvinfo : EIATTR_CUDA_API_VERSION
	.align		4
        /*0000*/ 	.byte	0x04, 0x37
        /*0002*/ 	.short	(.L_31 - .L_30)
.L_30:
        /*0004*/ 	.word	0x00000082


	//----- nvinfo : EIATTR_KPARAM_INFO
	.align		4
.L_31:
        /*0008*/ 	.byte	0x04, 0x17
        /*000a*/ 	.short	(.L_33 - .L_32)
.L_32:
        /*000c*/ 	.word	0x00000000
        /*0010*/ 	.short	0x0000
        /*0012*/ 	.short	0x0000
        /*0014*/ 	.byte	0x00, 0xf0, 0x01, 0x30


	//----- nvinfo : EIATTR_AT_ENTRY_FRAGMENTS
	.align		4
.L_33:
        /*0018*/ 	.byte	0x04, 0x4f
        /*001a*/ 	.short	(.L_35 - .L_34)


	//   ....[0]....
.L_34:
        /*001c*/ 	.word	0x00000007


	//----- nvinfo : EIATTR_RESERVED_SMEM_USED
	.align		4
.L_35:
        /*0020*/ 	.byte	0x01, 0x41
	.zero		2


	//----- nvinfo : EIATTR_SPARSE_MMA_MASK
	.align		4
        /*0024*/ 	.byte	0x03, 0x50
        /*0026*/ 	.short	0x0000


	//----- nvinfo : EIATTR_TCGEN05_2CTA_USED
	.align		4
        /*0028*/ 	.byte	0x01, 0x52
	.zero		2


	//----- nvinfo : EIATTR_MAXREG_COUNT
	.align		4
        /*002c*/ 	.byte	0x03, 0x1b
        /*002e*/ 	.short	0x00ff


	//----- nvinfo : EIATTR_NUM_BARRIERS
	.align		4
        /*0030*/ 	.byte	0x02, 0x4c
        /*0032*/ 	.byte	0x07
	.zero		1


	//----- nvinfo : EIATTR_EXTERNS
	.align		4
        /*0034*/ 	.byte	0x04, 0x0f
        /*0036*/ 	.short	(.L_37 - .L_36)


	//   ....[0]....
	.align		4
.L_36:
        /*0038*/ 	.word	index@(__assertfail)


	//----- nvinfo : EIATTR_MERCURY_ISA_VERSION
	.align		4
.L_37:
        /*003c*/ 	.byte	0x03, 0x5f
        /*003e*/ 	.short	0x0101


	//----- nvinfo : EIATTR_INT_WARP_WIDE_INSTR_OFFSETS
	.align		4
        /*0040*/ 	.byte	0x04, 0x31
        /*0042*/ 	.short	(.L_39 - .L_38)


	//   ....[0]....
.L_38:
        /*0044*/ 	.word	0x00000dd0


	//   ....[1]....
        /*0048*/ 	.word	0x00000e80


	//   ....[2]....
        /*004c*/ 	.word	0x00004c50


	//   ....[3]....
        /*0050*/ 	.word	0x00004c70


	//   ....[4]....
        /*0054*/ 	.word	0x00004ca0


	//   ....[5]....
        /*0058*/ 	.word	0x000058c0


	//   ....[6]....
        /*005c*/ 	.word	0x00005940


	//   ....[7]....
        /*0060*/ 	.word	0x00005a50


	//   ....[8]....
        /*0064*/ 	.word	0x00005b00


	//   ....[9]....
        /*0068*/ 	.word	0x00005bd0


	//   ....[10]....
        /*006c*/ 	.word	0x00005c80


	//   ....[11]....
        /*0070*/ 	.word	0x00005dc0


	//   ....[12]....
        /*0074*/ 	.word	0x00005e60


	//----- nvinfo : EIATTR_COOP_GROUP_MASK_REGIDS
	.align		4
.L_39:
        /*0078*/ 	.byte	0x04, 0x29
        /*007a*/ 	.short	(.L_41 - .L_40)


	//   ....[0]....
.L_40:
        /*007c*/ 	.word	0xffffffff


	//   ....[1]....
        /*0080*/ 	.word	0xffffffff


	//   ....[2]....
        /*0084*/ 	.word	0xffffffff


	//   ....[3]....
        /*0088*/ 	.word	0xffffffff


	//   ....[4]....
        /*008c*/ 	.word	0xffffffff


	//   ....[5]....
        /*0090*/ 	.word	0xffffffff


	//   ....[6]....
        /*0094*/ 	.word	0xffffffff


	//   ....[7]....
        /*0098*/ 	.word	0xffffffff


	//   ....[8]....
        /*009c*/ 	.word	0xffffffff


	//   ....[9]....
        /*00a0*/ 	.word	0xffffffff


	//   ....[10]....
        /*00a4*/ 	.word	0xffffffff


	//   ....[11]....
        /*00a8*/ 	.word	0xffffffff


	//   ....[12]....
        /*00ac*/ 	.word	0xffffffff


	//   ....[13]....
        /*00b0*/ 	.word	0xffffffff


	//----- nvinfo : EIATTR_COOP_GROUP_INSTR_OFFSETS
	.align		4
.L_41:
        /*00b4*/ 	.byte	0x04, 0x28
        /*00b6*/ 	.short	(.L_43 - .L_42)


	//   ....[0]....
.L_42:
        /*00b8*/ 	.word	0x000000a0


	//   ....[1]....
        /*00bc*/ 	.word	0x00000570


	//   ....[2]....
        /*00c0*/ 	.word	0x00000740


	//   ....[3]....
        /*00c4*/ 	.word	0x000008e0


	//   ....[4]....
        /*00c8*/ 	.word	0x000009e0


	//   ....[5]....
        /*00cc*/ 	.word	0x00000b50


	//   ....[6]....
        /*00d0*/ 	.word	0x00000c90


	//   ....[7]....
        /*00d4*/ 	.word	0x00000ef0


	//   ....[8]....
        /*00d8*/ 	.word	0x00002670


	//   ....[9]....
        /*00dc*/ 	.word	0x00003560


	//   ....[10]....
        /*00e0*/ 	.word	0x00003a50


	//   ....[11]....
        /*00e4*/ 	.word	0x00003a80


	//   ....[12]....
        /*00e8*/ 	.word	0x00004b30


	//   ....[13]....
        /*00ec*/ 	.word	0x00004d60


	//----- nvinfo : EIATTR_VRC_CTA_INIT_COUNT
	.align		4
.L_43:
        /*00f0*/ 	.byte	0x02, 0x4a
        /*00f2*/ 	.byte	0x80
	.zero		1


	//----- nvinfo : EIATTR_SYSCALL_OFFSETS
	.align		4
        /*00f4*/ 	.byte	0x04, 0x46
        /*00f6*/ 	.short	(.L_45 - .L_44)


	//   ....[0]....
.L_44:
        /*00f8*/ 	.word	0x00006b50


	//   ....[1]....
        /*00fc*/ 	.word	0x00006c40


	//   ....[2]....
        /*0100*/ 	.word	0x00007660


	//   ....[3]....
        /*0104*/ 	.word	0x00008b30


	//   ....[4]....
        /*0108*/ 	.word	0x00009f90


	//   ....[5]....
        /*010c*/ 	.word	0x0000b3d0


	//----- nvinfo : EIATTR_MBARRIER_INSTR_OFFSETS
	.align		4
.L_45:
        /*0110*/ 	.byte	0x04, 0x39
        /*0112*/ 	.short	(.L_47 - .L_46)


	//   ....[0]....
.L_46:
        /*0114*/ 	.word	0x000006b0
        /*0118*/ 	.word	0x000000ff
        /*011c*/ 	.word	0x00000000
        /*0120*/ 	.short	0x0100
        /*0122*/ 	.byte	0x04
	.zero		1


	//   ....[1]....
        /*0124*/ 	.word	0x000006c0
        /*0128*/ 	.word	0x000000ff
        /*012c*/ 	.word	0x00000020
        /*0130*/ 	.short	0x0100
        /*0132*/ 	.byte	0x04
	.zero		1


	//   ....[2]....
        /*0134*/ 	.word	0x000006d0
        /*0138*/ 	.word	0x000000ff
        /*013c*/ 	.word	0x00000008
        /*0140*/ 	.short	0x0100
        /*0142*/ 	.byte	0x04
	.zero		1


	//   ....[3]....
        /*0144*/ 	.word	0x000006e0
        /*0148*/ 	.word	0x000000ff
        /*014c*/ 	.word	0x00000028
        /*0150*/ 	.short	0x0100
        /*0152*/ 	.byte	0x04
	.zero		1


	//   ....[4]....
        /*0154*/ 	.word	0x000006f0
        /*0158*/ 	.word	0x000000ff
        /*015c*/ 	.word	0x00000010
        /*0160*/ 	.short	0x0100
        /*0162*/ 	.byte	0x04
	.zero		1


	//   ....[5]....
        /*0164*/ 	.word	0x00000700
        /*0168*/ 	.word	0x000000ff
        /*016c*/ 	.word	0x00000030
        /*0170*/ 	.short	0x0100
        /*0172*/ 	.byte	0x04
	.zero		1


	//   ....[6]....
        /*0174*/ 	.word	0x00000710
        /*0178*/ 	.word	0x000000ff
        /*017c*/ 	.word	0x00000018
        /*0180*/ 	.short	0x0100
        /*0182*/ 	.byte	0x04
	.zero		1


	//   ....[7]....
        /*0184*/ 	.word	0x00000720
        /*0188*/ 	.word	0x000000ff
        /*018c*/ 	.word	0x00000038
        /*0190*/ 	.short	0x0100
        /*0192*/ 	.byte	0x04
	.zero		1


	//   ....[8]....
        /*0194*/ 	.word	0x00000850
        /*0198*/ 	.word	0x000000ff
        /*019c*/ 	.word	0x00000040
        /*01a0*/ 	.short	0x0100
        /*01a2*/ 	.byte	0x04
	.zero		1


	//   ....[9]....
        /*01a4*/ 	.word	0x00000860
        /*01a8*/ 	.word	0x000000ff
        /*01ac*/ 	.word	0x00000060
        /*01b0*/ 	.short	0x0100
        /*01b2*/ 	.byte	0x04
	.zero		1


	//   ....[10]....
        /*01b4*/ 	.word	0x00000870
        /*01b8*/ 	.word	0x000000ff
        /*01bc*/ 	.word	0x00000048
        /*01c0*/ 	.short	0x0100
        /*01c2*/ 	.byte	0x04
	.zero		1


	//   ....[11]....
        /*01c4*/ 	.word	0x00000880
        /*01c8*/ 	.word	0x000000ff
        /*01cc*/ 	.word	0x00000068
        /*01d0*/ 	.short	0x0100
        /*01d2*/ 	.byte	0x04
	.zero		1


	//   ....[12]....
        /*01d4*/ 	.word	0x00000890
        /*01d8*/ 	.word	0x000000ff
        /*01dc*/ 	.word	0x00000050
        /*01e0*/ 	.short	0x0100
        /*01e2*/ 	.byte	0x04
	.zero		1


	//   ....[13]....
        /*01e4*/ 	.word	0x000008a0
        /*01e8*/ 	.word	0x000000ff
        /*01ec*/ 	.word	0x00000070
        /*01f0*/ 	.short	0x0100
        /*01f2*/ 	.byte	0x04
	.zero		1


	//   ....[14]....
        /*01f4*/ 	.word	0x000008b0
        /*01f8*/ 	.word	0x000000ff
        /*01fc*/ 	.word	0x00000058
        /*0200*/ 	.short	0x0100
        /*0202*/ 	.byte	0x04
	.zero		1


	//   ....[15]....
        /*0204*/ 	.word	0x000008c0
        /*0208*/ 	.word	0x000000ff
        /*020c*/ 	.word	0x00000078
        /*0210*/ 	.short	0x0100
        /*0212*/ 	.byte	0x04
	.zero		1


	//   ....[16]....
        /*0214*/ 	.word	0x000009b0
        /*0218*/ 	.word	0x000000ff
        /*021c*/ 	.word	0x00000080
        /*0220*/ 	.short	0x0100
        /*0222*/ 	.byte	0x06
	.zero		1


	//   ....[17]....
        /*0224*/ 	.word	0x000009c0
        /*0228*/ 	.word	0x000000ff
        /*022c*/ 	.word	0x00000088
        /*0230*/ 	.short	0x0100
        /*0232*/ 	.byte	0x06
	.zero		1


	//   ....[18]....
        /*0234*/ 	.word	0x00000b00
        /*0238*/ 	.word	0x000000ff
        /*023c*/ 	.word	0x00000090
        /*0240*/ 	.short	0x0100
        /*0242*/ 	.byte	0x06
	.zero		1


	//   ....[19]....
        /*0244*/ 	.word	0x00000b10
        /*0248*/ 	.word	0x000000ff
        /*024c*/ 	.word	0x000000a0
        /*0250*/ 	.short	0x0100
        /*0252*/ 	.byte	0x06
	.zero		1


	//   ....[20]....
        /*0254*/ 	.word	0x00000b20
        /*0258*/ 	.word	0x000000ff
        /*025c*/ 	.word	0x00000098
        /*0260*/ 	.short	0x0100
        /*0262*/ 	.byte	0x06
	.zero		1


	//   ....[21]....
        /*0264*/ 	.word	0x00000b30
        /*0268*/ 	.word	0x000000ff
        /*026c*/ 	.word	0x000000a8
        /*0270*/ 	.short	0x0100
        /*0272*/ 	.byte	0x06
	.zero		1


	//   ....[22]....
        /*0274*/ 	.word	0x00000c60
        /*0278*/ 	.word	0x000000ff
        /*027c*/ 	.word	0x000000b0
        /*0280*/ 	.short	0x0100
        /*0282*/ 	.byte	0x04
	.zero		1


	//   ....[23]....
        /*0284*/ 	.word	0x00000c70
        /*0288*/ 	.word	0x000000ff
        /*028c*/ 	.word	0x000000b8
        /*0290*/ 	.short	0x0100
        /*0292*/ 	.byte	0x04
	.zero		1


	//   ....[24]....
        /*0294*/ 	.word	0x00000d70
        /*0298*/ 	.word	0x000000ff
        /*029c*/ 	.word	0x000000c0
        /*02a0*/ 	.short	0x0100
        /*02a2*/ 	.byte	0x04
	.zero		1


	//   ....[25]....
        /*02a4*/ 	.word	0x00000d80
        /*02a8*/ 	.word	0x000000ff
        /*02ac*/ 	.word	0x000000d0
        /*02b0*/ 	.short	0x0100
        /*02b2*/ 	.byte	0x04
	.zero		1


	//   ....[26]....
        /*02b4*/ 	.word	0x00000d90
        /*02b8*/ 	.word	0x000000ff
        /*02bc*/ 	.word	0x000000c8
        /*02c0*/ 	.short	0x0100
        /*02c2*/ 	.byte	0x04
	.zero		1


	//   ....[27]....
        /*02c4*/ 	.word	0x00000da0
        /*02c8*/ 	.word	0x000000ff
        /*02cc*/ 	.word	0x000000d8
        /*02d0*/ 	.short	0x0100
        /*02d2*/ 	.byte	0x04
	.zero		1


	//   ....[28]....
        /*02d4*/ 	.word	0x00000ea0
        /*02d8*/ 	.word	0x000000ff
        /*02dc*/ 	.word	0x000000e0
        /*02e0*/ 	.short	0x0100
        /*02e2*/ 	.byte	0x06
	.zero		1


	//   ....[29]....
        /*02e4*/ 	.word	0x00001bc0
        /*02e8*/ 	.word	0x00000000
        /*02ec*/ 	.word	0x000000d0
        /*02f0*/ 	.short	0x010a
        /*02f2*/ 	.byte	0xff
	.zero		1


	//   ....[30]....
        /*02f4*/ 	.word	0x00001be0
        /*02f8*/ 	.word	0x00000000
        /*02fc*/ 	.word	0x000000c0
        /*0300*/ 	.short	0x0101
        /*0302*/ 	.byte	0xff
	.zero		1


	//   ....[31]....
        /*0304*/ 	.word	0x00001ca0
        /*0308*/ 	.word	0x000000ff
        /*030c*/ 	.word	0x00000020
        /*0310*/ 	.short	0x010a
        /*0312*/ 	.byte	0x04
	.zero		1


	//   ....[32]....
        /*0314*/ 	.word	0x00001da0
        /*0318*/ 	.word	0x000000ff
        /*031c*/ 	.word	0x00000020
        /*0320*/ 	.short	0x010a
        /*0322*/ 	.byte	0x05
	.zero		1


	//   ....[33]....
        /*0324*/ 	.word	0x00001f00
        /*0328*/ 	.word	0x000000ff
        /*032c*/ 	.word	0x00000020
        /*0330*/ 	.short	0x010a
        /*0332*/ 	.byte	0x06
	.zero		1


	//   ....[34]....
        /*0334*/ 	.word	0x000021d0
        /*0338*/ 	.word	0x000000ff
        /*033c*/ 	.word	0x00000088
        /*0340*/ 	.short	0x0101
        /*0342*/ 	.byte	0x07
	.zero		1


	//   ....[35]....
        /*0344*/ 	.word	0x000021f0
        /*0348*/ 	.word	0x000000ff
        /*034c*/ 	.word	0x00000020
        /*0350*/ 	.short	0x010a
        /*0352*/ 	.byte	0x04
	.zero		1


	//   ....[36]....
        /*0354*/ 	.word	0x00002270
        /*0358*/ 	.word	0x000000ff
        /*035c*/ 	.word	0x00000020
        /*0360*/ 	.short	0x010a
        /*0362*/ 	.byte	0x06
	.zero		1


	//   ....[37]....
        /*0364*/ 	.word	0x000023b0
        /*0368*/ 	.word	0x000000ff
        /*036c*/ 	.word	0x00000020
        /*0370*/ 	.short	0x010a
        /*0372*/ 	.byte	0x04
	.zero		1


	//   ....[38]....
        /*0374*/ 	.word	0x000026a0
        /*0378*/ 	.word	0x00000003
        /*037c*/ 	.word	0x00000090
        /*0380*/ 	.short	0x010a
        /*0382*/ 	.byte	0xff
	.zero		1


	//   ....[39]....
        /*0384*/ 	.word	0x000027f0
        /*0388*/ 	.word	0x00000000
        /*038c*/ 	.word	0x00000000
        /*0390*/ 	.short	0x0101
        /*0392*/ 	.byte	0xff
	.zero		1


	//   ....[40]....
        /*0394*/ 	.word	0x00002db0
        /*0398*/ 	.word	0x000000ff
        /*039c*/ 	.word	0x00000000
        /*03a0*/ 	.short	0x010a
        /*03a2*/ 	.byte	0x04
	.zero		1


	//   ....[41]....
        /*03a4*/ 	.word	0x00002e40
        /*03a8*/ 	.word	0x000000ff
        /*03ac*/ 	.word	0x00000000
        /*03b0*/ 	.short	0x010a
        /*03b2*/ 	.byte	0x05
	.zero		1


	//   ....[42]....
        /*03b4*/ 	.word	0x00002ed0
        /*03b8*/ 	.word	0x000000ff
        /*03bc*/ 	.word	0x00000000
        /*03c0*/ 	.short	0x010a
        /*03c2*/ 	.byte	0x05
	.zero		1


	//   ....[43]....
        /*03c4*/ 	.word	0x00002f70
        /*03c8*/ 	.word	0x00000000
        /*03cc*/ 	.word	0x00000000
        /*03d0*/ 	.short	0x010a
        /*03d2*/ 	.byte	0xff
	.zero		1


	//   ....[44]....
        /*03d4*/ 	.word	0x000030b0
        /*03d8*/ 	.word	0x00000000
        /*03dc*/ 	.word	0x000000c0
        /*03e0*/ 	.short	0x010a
        /*03e2*/ 	.byte	0xff
	.zero		1


	//   ....[45]....
        /*03e4*/ 	.word	0x00003120
        /*03e8*/ 	.word	0x00000004
        /*03ec*/ 	.word	0x00000000
        /*03f0*/ 	.short	0x0101
        /*03f2*/ 	.byte	0xff
	.zero		1


	//   ....[46]....
        /*03f4*/ 	.word	0x00003140
        /*03f8*/ 	.word	0x000000ff
        /*03fc*/ 	.word	0x000000a0
        /*0400*/ 	.short	0x010a
        /*0402*/ 	.byte	0x04
	.zero		1


	//   ....[47]....
        /*0404*/ 	.word	0x00003260
        /*0408*/ 	.word	0x00000000
        /*040c*/ 	.word	0x00000090
        /*0410*/ 	.short	0x010a
        /*0412*/ 	.byte	0xff
	.zero		1


	//   ....[48]....
        /*0414*/ 	.word	0x00003360
        /*0418*/ 	.word	0x00000000
        /*041c*/ 	.word	0x00000000
        /*0420*/ 	.short	0x0101
        /*0422*/ 	.byte	0xff
	.zero		1


	//   ....[49]....
        /*0424*/ 	.word	0x000033f0
        /*0428*/ 	.word	0x000000ff
        /*042c*/ 	.word	0x000000a0
        /*0430*/ 	.short	0x0106
        /*0432*/ 	.byte	0x04
	.zero		1


	//   ....[50]....
        /*0434*/ 	.word	0x00003410
        /*0438*/ 	.word	0x000000ff
        /*043c*/ 	.word	0x000000a0
        /*0440*/ 	.short	0x010a
        /*0442*/ 	.byte	0x04
	.zero		1


	//   ....[51]....
        /*0444*/ 	.word	0x000034a0
        /*0448*/ 	.word	0x000000ff
        /*044c*/ 	.word	0x000000a0
        /*0450*/ 	.short	0x0106
        /*0452*/ 	.byte	0x07
	.zero		1


	//   ....[52]....
        /*0454*/ 	.word	0x000034e0
        /*0458*/ 	.word	0x00000000
        /*045c*/ 	.word	0x000000a0
        /*0460*/ 	.short	0x010a
        /*0462*/ 	.byte	0xff
	.zero		1


	//   ....[53]....
        /*0464*/ 	.word	0x00003750
        /*0468*/ 	.word	0x000000ff
        /*046c*/ 	.word	0x00000008
        /*0470*/ 	.short	0x010a
        /*0472*/ 	.byte	0x05
	.zero		1


	//   ....[54]....
        /*0474*/ 	.word	0x00003770
        /*0478*/ 	.word	0x000000ff
        /*047c*/ 	.word	0x00000008
        /*0480*/ 	.short	0x010a
        /*0482*/ 	.byte	0x05
	.zero		1


	//   ....[55]....
        /*0484*/ 	.word	0x00003900
        /*0488*/ 	.word	0x000000ff
        /*048c*/ 	.word	0x00000008
        /*0490*/ 	.short	0x010a
        /*0492*/ 	.byte	0x05
	.zero		1


	//   ....[56]....
        /*0494*/ 	.word	0x00003920
        /*0498*/ 	.word	0x000000ff
        /*049c*/ 	.word	0x00000008
        /*04a0*/ 	.short	0x010a
        /*04a2*/ 	.byte	0x05
	.zero		1


	//   ....[57]....
        /*04a4*/ 	.word	0x000039e0
        /*04a8*/ 	.word	0x000000ff
        /*04ac*/ 	.word	0x00000000
        /*04b0*/ 	.short	0x0101
        /*04b2*/ 	.byte	0x04
	.zero		1


	//   ....[58]....
        /*04b4*/ 	.word	0x00003fe0
        /*04b8*/ 	.word	0x00000000
        /*04bc*/ 	.word	0x00000090
        /*04c0*/ 	.short	0x010a
        /*04c2*/ 	.byte	0xff
	.zero		1


	//   ....[59]....
        /*04c4*/ 	.word	0x000040a0
        /*04c8*/ 	.word	0x00000000
        /*04cc*/ 	.word	0x00000000
        /*04d0*/ 	.short	0x0101
        /*04d2*/ 	.byte	0xff
	.zero		1


	//   ....[60]....
        /*04d4*/ 	.word	0x00004180
        /*04d8*/ 	.word	0x000000ff
        /*04dc*/ 	.word	0x00000000
        /*04e0*/ 	.short	0x010a
        /*04e2*/ 	.byte	0x12
	.zero		1


	//   ....[61]....
        /*04e4*/ 	.word	0x000041a0
        /*04e8*/ 	.word	0x000000ff
        /*04ec*/ 	.word	0x00000000
        /*04f0*/ 	.short	0x010a
        /*04f2*/ 	.byte	0x12
	.zero		1


	//   ....[62]....
        /*04f4*/ 	.word	0x000042f0
        /*04f8*/ 	.word	0x000000ff
        /*04fc*/ 	.word	0x00000000
        /*0500*/ 	.short	0x010a
        /*0502*/ 	.byte	0x05
	.zero		1


	//   ....[63]....
        /*0504*/ 	.word	0x000043b0
        /*0508*/ 	.word	0x000000ff
        /*050c*/ 	.word	0x000000b8
        /*0510*/ 	.short	0x010a
        /*0512*/ 	.byte	0x26
	.zero		1


	//   ....[64]....
        /*0514*/ 	.word	0x00004610
        /*0518*/ 	.word	0x000000ff
        /*051c*/ 	.word	0x00000000
        /*0520*/ 	.short	0x010a
        /*0522*/ 	.byte	0x07
	.zero		1


	//   ....[65]....
        /*0524*/ 	.word	0x00004750
        /*0528*/ 	.word	0x000000ff
        /*052c*/ 	.word	0x00000000
        /*0530*/ 	.short	0x010a
        /*0532*/ 	.byte	0x04
	.zero		1


	//   ....[66]....
        /*0534*/ 	.word	0x00004b10
        /*0538*/ 	.word	0x000000ff
        /*053c*/ 	.word	0x000000e0
        /*0540*/ 	.short	0x010a
        /*0542*/ 	.byte	0x26
	.zero		1


	//   ....[67]....
        /*0544*/ 	.word	0x00005070
        /*0548*/ 	.word	0x00000008
        /*054c*/ 	.word	0x00000090
        /*0550*/ 	.short	0x010a
        /*0552*/ 	.byte	0xff
	.zero		1


	//   ....[68]....
        /*0554*/ 	.word	0x000051e0
        /*0558*/ 	.word	0x00000000
        /*055c*/ 	.word	0x00000000
        /*0560*/ 	.short	0x0101
        /*0562*/ 	.byte	0xff
	.zero		1


	//   ....[69]....
        /*0564*/ 	.word	0x000056c0
        /*0568*/ 	.word	0x000000ff
        /*056c*/ 	.word	0x00000088
        /*0570*/ 	.short	0x010a
        /*0572*/ 	.byte	0x15
	.zero		1


	//   ....[70]....
        /*0574*/ 	.word	0x00005850
        /*0578*/ 	.word	0x000000ff
        /*057c*/ 	.word	0x00000060
        /*0580*/ 	.short	0x010a
        /*0582*/ 	.byte	0x15
	.zero		1


	//   ....[71]....
        /*0584*/ 	.word	0x00005a10
        /*0588*/ 	.word	0x000000ff
        /*058c*/ 	.word	0x00000040
        /*0590*/ 	.short	0x010b
        /*0592*/ 	.byte	0x15
	.zero		1


	//   ....[72]....
        /*0594*/ 	.word	0x00005a20
        /*0598*/ 	.word	0x000000ff
        /*059c*/ 	.word	0x00000000
        /*05a0*/ 	.short	0x0101
        /*05a2*/ 	.byte	0x30
	.zero		1


	//   ....[73]....
        /*05a4*/ 	.word	0x00005a30
        /*05a8*/ 	.word	0x000000ff
        /*05ac*/ 	.word	0x00000068
        /*05b0*/ 	.short	0x010a
        /*05b2*/ 	.byte	0x15
	.zero		1


	//   ....[74]....
        /*05b4*/ 	.word	0x00005b90
        /*05b8*/ 	.word	0x000000ff
        /*05bc*/ 	.word	0x00000048
        /*05c0*/ 	.short	0x010b
        /*05c2*/ 	.byte	0x15
	.zero		1


	//   ....[75]....
        /*05c4*/ 	.word	0x00005ba0
        /*05c8*/ 	.word	0x000000ff
        /*05cc*/ 	.word	0x00000000
        /*05d0*/ 	.short	0x0101
        /*05d2*/ 	.byte	0x2f
	.zero		1


	//   ....[76]....
        /*05d4*/ 	.word	0x00005bb0
        /*05d8*/ 	.word	0x000000ff
        /*05dc*/ 	.word	0x00000070
        /*05e0*/ 	.short	0x010a
        /*05e2*/ 	.byte	0x15
	.zero		1


	//   ....[77]....
        /*05e4*/ 	.word	0x00005d10
        /*05e8*/ 	.word	0x000000ff
        /*05ec*/ 	.word	0x00000050
        /*05f0*/ 	.short	0x010b
        /*05f2*/ 	.byte	0x15
	.zero		1


	//   ....[78]....
        /*05f4*/ 	.word	0x00005d20
        /*05f8*/ 	.word	0x000000ff
        /*05fc*/ 	.word	0x00000000
        /*0600*/ 	.short	0x0101
        /*0602*/ 	.byte	0x2e
	.zero		1


	//   ....[79]....
        /*0604*/ 	.word	0x00005d30
        /*0608*/ 	.word	0x000000ff
        /*060c*/ 	.word	0x00000078
        /*0610*/ 	.short	0x010a
        /*0612*/ 	.byte	0x15
	.zero		1


	//   ....[80]....
        /*0614*/ 	.word	0x00005fa0
        /*0618*/ 	.word	0x000000ff
        /*061c*/ 	.word	0x00000058
        /*0620*/ 	.short	0x010b
        /*0622*/ 	.byte	0x15
	.zero		1


	//   ....[81]....
        /*0624*/ 	.word	0x00005fb0
        /*0628*/ 	.word	0x000000ff
        /*062c*/ 	.word	0x00000000
        /*0630*/ 	.short	0x0101
        /*0632*/ 	.byte	0x2d
	.zero		1


	//   ....[82]....
        /*0634*/ 	.word	0x00005fe0
        /*0638*/ 	.word	0x000000ff
        /*063c*/ 	.word	0x00000060
        /*0640*/ 	.short	0x010a
        /*0642*/ 	.byte	0x15
	.zero		1


	//   ....[83]....
        /*0644*/ 	.word	0x00006000
        /*0648*/ 	.word	0x000000ff
        /*064c*/ 	.word	0x00000068
        /*0650*/ 	.short	0x010a
        /*0652*/ 	.byte	0x15
	.zero		1


	//   ....[84]....
        /*0654*/ 	.word	0x00006020
        /*0658*/ 	.word	0x000000ff
        /*065c*/ 	.word	0x00000070
        /*0660*/ 	.short	0x010a
        /*0662*/ 	.byte	0x15
	.zero		1


	//   ....[85]....
        /*0664*/ 	.word	0x00006060
        /*0668*/ 	.word	0x00000000
        /*066c*/ 	.word	0x00000078
        /*0670*/ 	.short	0x010a
        /*0672*/ 	.byte	0xff
	.zero		1


	//   ....[86]....
        /*0674*/ 	.word	0x000063e0
        /*0678*/ 	.word	0x00000008
        /*067c*/ 	.word	0x00000090
        /*0680*/ 	.short	0x010a
        /*0682*/ 	.byte	0xff
	.zero		1


	//   ....[87]....
        /*0684*/ 	.word	0x00006560
        /*0688*/ 	.word	0x00000000
        /*068c*/ 	.word	0x00000000
        /*0690*/ 	.short	0x0101
        /*0692*/ 	.byte	0xff
	.zero		1


	//   ....[88]....
        /*0694*/ 	.word	0x00007140
        /*0698*/ 	.word	0x000000ff
        /*069c*/ 	.word	0x00000040
        /*06a0*/ 	.short	0x010a
        /*06a2*/ 	.byte	0x2e
	.zero		1


	//   ....[89]....
        /*06a4*/ 	.word	0x00007240
        /*06a8*/ 	.word	0x000000ff
        /*06ac*/ 	.word	0x000000b0
        /*06b0*/ 	.short	0x010a
        /*06b2*/ 	.byte	0x2e
	.zero		1


	//   ....[90]....
        /*06b4*/ 	.word	0x00007400
        /*06b8*/ 	.word	0x000000ff
        /*06bc*/ 	.word	0x00000040
        /*06c0*/ 	.short	0x010a
        /*06c2*/ 	.byte	0x2e
	.zero		1


	//   ....[91]....
        /*06c4*/ 	.word	0x00007540
        /*06c8*/ 	.word	0x000000ff
        /*06cc*/ 	.word	0x000000b0
        /*06d0*/ 	.short	0x010a
        /*06d2*/ 	.byte	0x2e
	.zero		1


	//   ....[92]....
        /*06d4*/ 	.word	0x00007730
        /*06d8*/ 	.word	0x000000ff
        /*06dc*/ 	.word	0x00000000
        /*06e0*/ 	.short	0x0101
        /*06e2*/ 	.byte	0x05
	.zero		1


	//   ....[93]....
        /*06e4*/ 	.word	0x000087a0
        /*06e8*/ 	.word	0x00000000
        /*06ec*/ 	.word	0x00000000
        /*06f0*/ 	.short	0x0101
        /*06f2*/ 	.byte	0xff
	.zero		1


	//   ....[94]....
        /*06f4*/ 	.word	0x000087b0
        /*06f8*/ 	.word	0x00000003
        /*06fc*/ 	.word	0x00000040
        /*0700*/ 	.short	0x010a
        /*0702*/ 	.byte	0xff
	.zero		1


	//   ....[95]....
        /*0704*/ 	.word	0x000088c0
        /*0708*/ 	.word	0x00000003
        /*070c*/ 	.word	0x00000040
        /*0710*/ 	.short	0x010a
        /*0712*/ 	.byte	0xff
	.zero		1


	//   ....[96]....
        /*0714*/ 	.word	0x00009c10
        /*0718*/ 	.word	0x00000000
        /*071c*/ 	.word	0x00000000
        /*0720*/ 	.short	0x0101
        /*0722*/ 	.byte	0xff
	.zero		1


	//   ....[97]....
        /*0724*/ 	.word	0x00009c50
        /*0728*/ 	.word	0x0000005f
        /*072c*/ 	.word	0x00000040
        /*0730*/ 	.short	0x010a
        /*0732*/ 	.byte	0xff
	.zero		1


	//   ....[98]....
        /*0734*/ 	.word	0x00009d20
        /*0738*/ 	.word	0x0000005f
        /*073c*/ 	.word	0x00000040
        /*0740*/ 	.short	0x010a
        /*0742*/ 	.byte	0xff
	.zero		1


	//   ....[99]....
        /*0744*/ 	.word	0x0000b070
        /*0748*/ 	.word	0x00000000
        /*074c*/ 	.word	0x00000000
        /*0750*/ 	.short	0x0101
        /*0752*/ 	.byte	0xff
	.zero		1


	//   ....[100]....
        /*0754*/ 	.word	0x0000b090
        /*0758*/ 	.word	0x00000010
        /*075c*/ 	.word	0x00000040
        /*0760*/ 	.short	0x010a
        /*0762*/ 	.byte	0xff
	.zero		1


	//   ....[101]....
        /*0764*/ 	.word	0x0000b160
        /*0768*/ 	.word	0x00000010
        /*076c*/ 	.word	0x00000040
        /*0770*/ 	.short	0x010a
        /*0772*/ 	.byte	0xff
	.zero		1


	//   ....[102]....
        /*0774*/ 	.word	0x0000c4a0
        /*0778*/ 	.word	0x00000000
        /*077c*/ 	.word	0x00000000
        /*0780*/ 	.short	0x0101
        /*0782*/ 	.byte	0xff
	.zero		1


	//   ....[103]....
        /*0784*/ 	.word	0x0000c5f0
        /*0788*/ 	.word	0x000000ff
        /*078c*/ 	.word	0x00000000
        /*0790*/ 	.short	0x0101
        /*0792*/ 	.byte	0x04
	.zero		1


	//   ....[104]....
        /*0794*/ 	.word	0x0000c600
        /*0798*/ 	.word	0x000000ff
        /*079c*/ 	.word	0x000000e0
        /*07a0*/ 	.short	0x0101
        /*07a2*/ 	.byte	0x2e
	.zero		1


	//   ....[105]....
        /*07a4*/ 	.word	0x0000c790
        /*07a8*/ 	.word	0x000000ff
        /*07ac*/ 	.word	0x00000000
        /*07b0*/ 	.short	0x0101
        /*07b2*/ 	.byte	0x04
	.zero		1


	//   ....[106]....
        /*07b4*/ 	.word	0x0000c7b0
        /*07b8*/ 	.word	0x00000000
        /*07bc*/ 	.word	0x000000d0
        /*07c0*/ 	.short	0x010a
        /*07c2*/ 	.byte	0xff
	.zero		1


	//   ....[107]....
        /*07c4*/ 	.word	0x0000c810
        /*07c8*/ 	.word	0x00000000
        /*07cc*/ 	.word	0x00000020
        /*07d0*/ 	.short	0x010a
        /*07d2*/ 	.byte	0xff
	.zero		1


	//   ....[108]....
        /*07d4*/ 	.word	0x0000c870
        /*07d8*/ 	.word	0x00000000
        /*07dc*/ 	.word	0x00000020
        /*07e0*/ 	.short	0x010a
        /*07e2*/ 	.byte	0xff
	.zero		1


	//   ....[109]....
        /*07e4*/ 	.word	0x0000c8c0
        /*07e8*/ 	.word	0x00000003
        /*07ec*/ 	.word	0x00000090
        /*07f0*/ 	.short	0x010a
        /*07f2*/ 	.byte	0xff
	.zero		1


	//   ....[110]....
        /*07f4*/ 	.word	0x0000c920
        /*07f8*/ 	.word	0x00000000
        /*07fc*/ 	.word	0x00000000
        /*0800*/ 	.short	0x010a
        /*0802*/ 	.byte	0xff
	.zero		1


	//   ....[111]....
        /*0804*/ 	.word	0x0000c980
        /*0808*/ 	.word	0x00000000
        /*080c*/ 	.word	0x00000000
        /*0810*/ 	.short	0x010a
        /*0812*/ 	.byte	0xff
	.zero		1


	//   ....[112]....
        /*0814*/ 	.word	0x0000c9e0
        /*0818*/ 	.word	0x00000000
        /*081c*/ 	.word	0x00000000
        /*0820*/ 	.short	0x010a
        /*0822*/ 	.byte	0xff
	.zero		1


	//   ....[113]....
        /*0824*/ 	.word	0x0000ca30
        /*0828*/ 	.word	0x00000000
        /*082c*/ 	.word	0x000000c0
        /*0830*/ 	.short	0x010a
        /*0832*/ 	.byte	0xff
	.zero		1


	//   ....[114]....
        /*0834*/ 	.word	0x0000ca90
        /*0838*/ 	.word	0x00000000
        /*083c*/ 	.word	0x000000a0
        /*0840*/ 	.short	0x010a
        /*0842*/ 	.byte	0xff
	.zero		1


	//   ....[115]....
        /*0844*/ 	.word	0x0000cae0
        /*0848*/ 	.word	0x00000000
        /*084c*/ 	.word	0x00000090
        /*0850*/ 	.short	0x010a
        /*0852*/ 	.byte	0xff
	.zero		1


	//   ....[116]....
        /*0854*/ 	.word	0x0000cb40
        /*0858*/ 	.word	0x00000000
        /*085c*/ 	.word	0x000000a0
        /*0860*/ 	.short	0x010a
        /*0862*/ 	.byte	0xff
	.zero		1


	//   ....[117]....
        /*0864*/ 	.word	0x0000cba0
        /*0868*/ 	.word	0x00000005
        /*086c*/ 	.word	0x00000008
        /*0870*/ 	.short	0x010a
        /*0872*/ 	.byte	0xff
	.zero		1


	//   ....[118]....
        /*0874*/ 	.word	0x0000cc80
        /*0878*/ 	.word	0x00000003
        /*087c*/ 	.word	0x00000008
        /*0880*/ 	.short	0x010a
        /*0882*/ 	.byte	0xff
	.zero		1


	//   ....[119]....
        /*0884*/ 	.word	0x0000ccd0
        /*0888*/ 	.word	0x00000000
        /*088c*/ 	.word	0x00000090
        /*0890*/ 	.short	0x010a
        /*0892*/ 	.byte	0xff
	.zero		1


	//   ....[120]....
        /*0894*/ 	.word	0x0000cd30
        /*0898*/ 	.word	0x00000000
        /*089c*/ 	.word	0x00000000
        /*08a0*/ 	.short	0x010a
        /*08a2*/ 	.byte	0xff
	.zero		1


	//   ....[121]....
        /*08a4*/ 	.word	0x0000cd90
        /*08a8*/ 	.word	0x00000000
        /*08ac*/ 	.word	0x000000b8
        /*08b0*/ 	.short	0x010a
        /*08b2*/ 	.byte	0xff
	.zero		1


	//   ....[122]....
        /*08b4*/ 	.word	0x0000cdf0
        /*08b8*/ 	.word	0x00000000
        /*08bc*/ 	.word	0x00000000
        /*08c0*/ 	.short	0x010a
        /*08c2*/ 	.byte	0xff
	.zero		1


	//   ....[123]....
        /*08c4*/ 	.word	0x0000ce50
        /*08c8*/ 	.word	0x00000000
        /*08cc*/ 	.word	0x000000e0
        /*08d0*/ 	.short	0x010a
        /*08d2*/ 	.byte	0xff
	.zero		1


	//   ....[124]....
        /*08d4*/ 	.word	0x0000cea0
        /*08d8*/ 	.word	0x00000008
        /*08dc*/ 	.word	0x00000090
        /*08e0*/ 	.short	0x010a
        /*08e2*/ 	.byte	0xff
	.zero		1


	//   ....[125]....
        /*08e4*/ 	.word	0x0000cf00
        /*08e8*/ 	.word	0x00000000
        /*08ec*/ 	.word	0x00000088
        /*08f0*/ 	.short	0x010a
        /*08f2*/ 	.byte	0xff
	.zero		1


	//   ....[126]....
        /*08f4*/ 	.word	0x0000cf60
        /*08f8*/ 	.word	0x00000005
        /*08fc*/ 	.word	0x00000060
        /*0900*/ 	.short	0x010a
        /*0902*/ 	.byte	0xff
	.zero		1


	//   ....[127]....
        /*0904*/ 	.word	0x0000cfc0
        /*0908*/ 	.word	0x00000005
        /*090c*/ 	.word	0x00000068
        /*0910*/ 	.short	0x010a
        /*0912*/ 	.byte	0xff
	.zero		1


	//   ....[128]....
        /*0914*/ 	.word	0x0000d020
        /*0918*/ 	.word	0x00000005
        /*091c*/ 	.word	0x00000070
        /*0920*/ 	.short	0x010a
        /*0922*/ 	.byte	0xff
	.zero		1


	//   ....[129]....
        /*0924*/ 	.word	0x0000d080
        /*0928*/ 	.word	0x00000005
        /*092c*/ 	.word	0x00000078
        /*0930*/ 	.short	0x010a
        /*0932*/ 	.byte	0xff
	.zero		1


	//   ....[130]....
        /*0934*/ 	.word	0x0000d0e0
        /*0938*/ 	.word	0x00000000
        /*093c*/ 	.word	0x00000060
        /*0940*/ 	.short	0x010a
        /*0942*/ 	.byte	0xff
	.zero		1


	//   ....[131]....
        /*0944*/ 	.word	0x0000d140
        /*0948*/ 	.word	0x00000000
        /*094c*/ 	.word	0x00000068
        /*0950*/ 	.short	0x010a
        /*0952*/ 	.byte	0xff
	.zero		1


	//   ....[132]....
        /*0954*/ 	.word	0x0000d1a0
        /*0958*/ 	.word	0x00000000
        /*095c*/ 	.word	0x00000070
        /*0960*/ 	.short	0x010a
        /*0962*/ 	.byte	0xff
	.zero		1


	//   ....[133]....
        /*0964*/ 	.word	0x0000d1f0
        /*0968*/ 	.word	0x00000008
        /*096c*/ 	.word	0x00000090
        /*0970*/ 	.short	0x010a
        /*0972*/ 	.byte	0xff
	.zero		1


	//   ....[134]....
        /*0974*/ 	.word	0x0000d250
        /*0978*/ 	.word	0x00000003
        /*097c*/ 	.word	0x00000040
        /*0980*/ 	.short	0x010a
        /*0982*/ 	.byte	0xff
	.zero		1


	//   ....[135]....
        /*0984*/ 	.word	0x0000d2b0
        /*0988*/ 	.word	0x00000003
        /*098c*/ 	.word	0x000000b0
        /*0990*/ 	.short	0x010a
        /*0992*/ 	.byte	0xff
	.zero		1


	//   ....[136]....
        /*0994*/ 	.word	0x0000d300
        /*0998*/ 	.word	0x00000003
        /*099c*/ 	.word	0x00000040
        /*09a0*/ 	.short	0x010a
        /*09a2*/ 	.byte	0xff
	.zero		1


	//   ....[137]....
        /*09a4*/ 	.word	0x0000d350
        /*09a8*/ 	.word	0x0000005f
        /*09ac*/ 	.word	0x00000040
        /*09b0*/ 	.short	0x010a
        /*09b2*/ 	.byte	0xff
	.zero		1


	//   ....[138]....
        /*09b4*/ 	.word	0x0000d3a0
        /*09b8*/ 	.word	0x00000010
        /*09bc*/ 	.word	0x00000040
        /*09c0*/ 	.short	0x010a
        /*09c2*/ 	.byte	0xff
	.zero		1


	//----- nvinfo : EIATTR_NUM_MBARRIERS
	.align		4
.L_47:
        /*09c4*/ 	.byte	0x03, 0x38
        /*09c6*/ 	.short	0x001d


	//----- nvinfo : EIATTR_EXIT_INSTR_OFFSETS
	.align		4
        /*09c8*/ 	.byte	0x04, 0x1c
        /*09ca*/ 	.short	(.L_49 - .L_48)


	//   ....[0]....
.L_48:
        /*09cc*/ 	.word	0x00002fa0


	//   ....[1]....
        /*09d0*/ 	.word	0x000034b0


	//   ....[2]....
        /*09d4*/ 	.word	0x00003510


	//   ....[3]....
        /*09d8*/ 	.word	0x00004d70


	//   ....[4]....
        /*09dc*/ 	.word	0x00006090


	//   ....[5]....
        /*09e0*/ 	.word	0x000060d0


	//   ....[6]....
        /*09e4*/ 	.word	0x0000c670


	//   ....[7]....
        /*09e8*/ 	.word	0x0000c6f0


	//   ....[8]....
        /*09ec*/ 	.word	0x0000c720


	//   ....[9]....
        /*09f0*/ 	.word	0x0000c7a0


	//----- nvinfo : EIATTR_MAX_THREADS
	.align		4
.L_49:
        /*09f4*/ 	.byte	0x04, 0x05
        /*09f6*/ 	.short	(.L_51 - .L_50)
.L_50:
        /*09f8*/ 	.word	0x00000100
        /*09fc*/ 	.word	0x00000001
        /*0a00*/ 	.word	0x00000001


	//----- nvinfo : EIATTR_CRS_STACK_SIZE
	.align		4
.L_51:
        /*0a04*/ 	.byte	0x04, 0x1e
        /*0a06*/ 	.short	(.L_53 - .L_52)
.L_52:
        /*0a08*/ 	.word	0x00000000


	//----- nvinfo : EIATTR_CBANK_PARAM_SIZE
	.align		4
.L_53:
        /*0a0c*/ 	.byte	0x03, 0x19
        /*0a0e*/ 	.short	0x0c00


	//----- nvinfo : EIATTR_PARAM_CBANK
	.align		4
        /*0a10*/ 	.byte	0x04, 0x0a
        /*0a12*/ 	.short	(.L_55 - .L_54)
	.align		4
.L_54:
        /*0a14*/ 	.word	index@(.nv.constant0._ZN7cutlass13device_kernelINS_4gemm6kernel13GemmUniversalIN4cute5tupleIJiiiiEEENS1_10collective13CollectiveMmaINS1_46MainloopSm100TmaUmmaWarpSpecializedBlockScaledILi4ELi2ELi1ENS5_IJNS4_1CILi8EEENSA_ILi1EEESC_EEEEENS5_IJNSA_ILi256EEESF_SF_EEENS5_IJNS_12float_e2m1_tENS_13float_ue8m0_tEEEENS5_IJNS5_IJlSC_lEEENS4_6LayoutINS5_IJNS5_IJNS5_IJNSA_ILi32EEENSA_ILi4EEEEEEiEEESP_NS5_IJSC_iEEEEEENS5_IJNS5_IJNS5_IJNSA_ILi16EEESN_EEEiEEENS5_IJNS5_IJNSA_ILi0EEESC_EEENSA_ILi512EEEEEENS5_IJSV_iEEEEEEEEEEESJ_S12_NS4_8TiledMMAINS4_8MMA_AtomIJNS4_23SM100_MMA_MXF4_2x1SM_SSISH_SH_fSI_Li256ELi256ELi32ELNS4_4UMMA5MajorE0ELS17_0ELNS16_7ScaleInE0ELS18_0EEEEEENSL_INS5_IJSC_SC_SC_EEENS5_IJSV_SV_SV_EEEEENS5_IJNS4_10UnderscoreES1E_S1E_EEEEENS5_IJNS4_18SM100_TMA_2SM_LOADES1H_EEENS5_IJNS4_14ComposedLayoutINS4_7SwizzleILi3ELi4ELi3EEENS4_18smem_ptr_flag_bitsILi4EEENSL_INS5_IJSB_SF_EEENS5_IJSF_SC_EEEEEEENSL_INS5_IJNS5_IJNS5_IJSO_SC_EEENS5_IJSM_NSA_ILi2EEEEEEEEESC_NS5_IJS1T_S1T_EEEEEENS5_IJNS5_IJNS5_IJST_SX_EEESW_EEESV_NS5_IJS1T_SX_EEEEEEEEEEEvNS4_8identityENS5_IJNS4_28SM100_TMA_2SM_LOAD_MULTICASTES25_EEENS5_IJS1R_NSL_INS5_IJNS5_IJNS5_IJSO_S1T_EEES1U_EEESC_S1W_EEENS5_IJS1Z_SV_NS5_IJS1T_NSA_ILi1024EEEEEEEEEEEEEEvS24_EENS_8epilogue10collective18CollectiveEpilogueINS2G_23Sm100TmaWarpSpecializedILi4ELi2ELi64ELb1ELb0EEEJNS5_IJNSA_ILi128EEESF_SF_EEENS5_IJNSL_IS2L_SC_EENSL_INSA_ILi64EEESC_EEEEENS_10bfloat16_tESK_S2R_SK_NS2G_6fusion15FusionCallbacksIS2K_NS2S_17LinearCombinationIS2R_fS2R_fLNS_15FloatRoundStyleE2EEES2M_S2Q_JEEENS4_5SM1004TMEM4LOAD26SM100_TMEM_LOAD_32dp32b64xENS4_13SM90_TMA_LOADENS1J_IS1L_NS1M_ILi16EEENSL_INS5_IJSB_S2O_EEENS5_IJS2O_SC_EEEEEEENS4_39AutoVectorizingCopyWithAssumedAlignmentILi128EEENS4_14SM90_TMA_STOREES37_S39_S39_EEEvvEEEEvNT_6ParamsE)
        /*0a18*/ 	.short	0x0380
        /*0a1a*/ 	.short	0x0c00


	//----- nvinfo : EIATTR_SW_WAR
	.align		4
.L_55:
        /*0a1c*/ 	.byte	0x04, 0x36
        /*0a1e*/ 	.short	(.L_57 - .L_56)
.L_56:
        /*0a20*/ 	.word	0x00000008
.L_57:


//--------------------- .nv.callgraph             --------------------------
	.section	.nv.callgraph,"",@"SHT_CUDA_CALLGRAPH"
	.align	4
	.sectionentsize	8
	.align		4
        /*0000*/ 	.word	0x00000000
	.align		4
        /*0004*/ 	.word	0xffffffff
	.align		4
        /*0008*/ 	.word	index@(_ZN7cutlass13device_kernelINS_4gemm6kernel13GemmUniversalIN4cute5tupleIJiiiiEEENS1_10collective13CollectiveMmaINS1_46MainloopSm100TmaUmmaWarpSpecializedBlockScaledILi4ELi2ELi1ENS5_IJNS4_1CILi8EEENSA_ILi1EEESC_EEEEENS5_IJNSA_ILi256EEESF_SF_EEENS5_IJNS_12float_e2m1_tENS_13float_ue8m0_tEEEENS5_IJNS5_IJlSC_lEEENS4_6LayoutINS5_IJNS5_IJNS5_IJNSA_ILi32EEENSA_ILi4EEEEEEiEEESP_NS5_IJSC_iEEEEEENS5_IJNS5_IJNS5_IJNSA_ILi16EEESN_EEEiEEENS5_IJNS5_IJNSA_ILi0EEESC_EEENSA_ILi512EEEEEENS5_IJSV_iEEEEEEEEEEESJ_S12_NS4_8TiledMMAINS4_8MMA_AtomIJNS4_23SM100_MMA_MXF4_2x1SM_SSISH_SH_fSI_Li256ELi256ELi32ELNS4_4UMMA5MajorE0ELS17_0ELNS16_7ScaleInE0ELS18_0EEEEEENSL_INS5_IJSC_SC_SC_EEENS5_IJSV_SV_SV_EEEEENS5_IJNS4_10UnderscoreES1E_S1E_EEEEENS5_IJNS4_18SM100_TMA_2SM_LOADES1H_EEENS5_IJNS4_14ComposedLayoutINS4_7SwizzleILi3ELi4ELi3EEENS4_18smem_ptr_flag_bitsILi4EEENSL_INS5_IJSB_SF_EEENS5_IJSF_SC_EEEEEEENSL_INS5_IJNS5_IJNS5_IJSO_SC_EEENS5_IJSM_NSA_ILi2EEEEEEEEESC_NS5_IJS1T_S1T_EEEEEENS5_IJNS5_IJNS5_IJST_SX_EEESW_EEESV_NS5_IJS1T_SX_EEEEEEEEEEEvNS4_8identityENS5_IJNS4_28SM100_TMA_2SM_LOAD_MULTICASTES25_EEENS5_IJS1R_NSL_INS5_IJNS5_IJNS5_IJSO_S1T_EEES1U_EEESC_S1W_EEENS5_IJS1Z_SV_NS5_IJS1T_NSA_ILi1024EEEEEEEEEEEEEEvS24_EENS_8epilogue10collective18CollectiveEpilogueINS2G_23Sm100TmaWarpSpecializedILi4ELi2ELi64ELb1ELb0EEEJNS5_IJNSA_ILi128EEESF_SF_EEENS5_IJNSL_IS2L_SC_EENSL_INSA_ILi64EEESC_EEEEENS_10bfloat16_tESK_S2R_SK_NS2G_6fusion15FusionCallbacksIS2K_NS2S_17LinearCombinationIS2R_fS2R_fLNS_15FloatRoundStyleE2EEES2M_S2Q_JEEENS4_5SM1004TMEM4LOAD26SM100_TMEM_LOAD_32dp32b64xENS4_13SM90_TMA_LOADENS1J_IS1L_NS1M_ILi16EEENSL_INS5_IJSB_S2O_EEENS5_IJS2O_SC_EEEEEEENS4_39AutoVectorizingCopyWithAssumedAlignmentILi128EEENS4_14SM90_TMA_STOREES37_S39_S39_EEEvvEEEEvNT_6ParamsE)
	.align		4
        /*000c*/ 	.word	index@(__assertfail)
	.align		4
        /*0010*/ 	.word	0x00000000
	.align		4
        /*0014*/ 	.word	0xfffffffe
	.align		4
        /*0018*/ 	.word	0x00000000
	.align		4
        /*001c*/ 	.word	0xfffffffd
	.align		4
        /*0020*/ 	.word	0x00000000
	.align		4
        /*0024*/ 	.word	0xfffffffc


//--------------------- .nv.constant4             --------------------------
	.section	.nv.constant4,"a",@progbits
	.align	8
	.align		8
.nv.constant4:
        /*0000*/ 	.dword	__assertfail
	.align		8
        /*0008*/ 	.dword	__unnamed_1
	.align		8
        /*0010*/ 	.dword	__unnamed_2
	.align		8
        /*0018*/ 	.dword	_ZN40_INTERNAL_c1476f52_4_k_cu_c57ecabb_300744cuda3std3__45__cpo5beginE
	.align		8
        /*0020*/ 	.dword	_ZN40_INTERNAL_c1476f52_4_k_cu_c57ecabb_300744cuda3std3__45__cpo3endE
	.align		8
        /*0028*/ 	.dword	_ZN40_INTERNAL_c1476f52_4_k_cu_c57ecabb_300744cuda3std3__45__cpo6cbeginE
	.align		8
        /*0030*/ 	.dword	_ZN40_INTERNAL_c1476f52_4_k_cu_c57ecabb_300744cuda3std3__45__cpo4cendE
	.align		8
        /*0038*/ 	.dword	_ZN40_INTERNAL_c1476f52_4_k_cu_c57ecabb_300744cuda3std3__442_GLOBAL__N__c1476f52_4_k_cu_c57ecabb_300746ignoreE
	.align		8
        /*0040*/ 	.dword	_ZN40_INTERNAL_c1476f52_4_k_cu_c57ecabb_300744cuda3std3__419piecewise_constructE
	.align		8
        /*0048*/ 	.dword	_ZN40_INTERNAL_c1476f52_4_k_cu_c57ecabb_300744cuda3std3__48in_placeE
	.align		8
        /*0050*/ 	.dword	_ZN40_INTERNAL_c1476f52_4_k_cu_c57ecabb_300744cuda3std6ranges3__45__cpo4swapE
	.align		8
        /*0058*/ 	.dword	_ZN40_INTERNAL_c1476f52_4_k_cu_c57ecabb_300744cuda3std6ranges3__45__cpo9iter_moveE
	.align		8
        /*0060*/ 	.dword	_ZN40_INTERNAL_c1476f52_4_k_cu_c57ecabb_300744cute7productE
	.align		8
        /*0068*/ 	.dword	_ZN40_INTERNAL_c1476f52_4_k_cu_c57ecabb_300744cute1_E
	.align		8
        /*0070*/ 	.dword	$str$25
	.align		8
        /*0078*/ 	.dword	$str$26
	.align		8
        /*0080*/ 	.dword	$str$29
	.align		8
        /*0088*/ 	.dword	$str$30


//--------------------- .text._ZN7cutlass13device_kernelINS_4gemm6kernel13GemmUniversalIN4cute5tupleIJiiiiEEENS1_10collective13CollectiveMmaINS1_46MainloopSm100TmaUmmaWarpSpecializedBlockScaledILi4ELi2ELi1ENS5_IJNS4_1CILi8EEENSA_ILi1EEESC_EEEEENS5_IJNSA_ILi256EEESF_SF_EEENS5_IJNS_12float_e2m1_tENS_13float_ue8m0_tEEEENS5_IJNS5_IJlSC_lEEENS4_6LayoutINS5_IJNS5_IJNS5_IJNSA_ILi32EEENSA_ILi4EEEEEEiEEESP_NS5_IJSC_iEEEEEENS5_IJNS5_IJNS5_IJNSA_ILi16EEESN_EEEiEEENS5_IJNS5_IJNSA_ILi0EEESC_EEENSA_ILi512EEEEEENS5_IJSV_iEEEEEEEEEEESJ_S12_NS4_8TiledMMAINS4_8MMA_AtomIJNS4_23SM100_MMA_MXF4_2x1SM_SSISH_SH_fSI_Li256ELi256ELi32ELNS4_4UMMA5MajorE0ELS17_0ELNS16_7ScaleInE0ELS18_0EEEEEENSL_INS5_IJSC_SC_SC_EEENS5_IJSV_SV_SV_EEEEENS5_IJNS4_10UnderscoreES1E_S1E_EEEEENS5_IJNS4_18SM100_TMA_2SM_LOADES1H_EEENS5_IJNS4_14ComposedLayoutINS4_7SwizzleILi3ELi4ELi3EEENS4_18smem_ptr_flag_bitsILi4EEENSL_INS5_IJSB_SF_EEENS5_IJSF_SC_EEEEEEENSL_INS5_IJNS5_IJNS5_IJSO_SC_EEENS5_IJSM_NSA_ILi2EEEEEEEEESC_NS5_IJS1T_S1T_EEEEEENS5_IJNS5_IJNS5_IJST_SX_EEESW_EEESV_NS5_IJS1T_SX_EEEEEEEEEEEvNS4_8identityENS5_IJNS4_28SM100_TMA_2SM_LOAD_MULTICASTES25_EEENS5_IJS1R_NSL_INS5_IJNS5_IJNS5_IJSO_S1T_EEES1U_EEESC_S1W_EEENS5_IJS1Z_SV_NS5_IJS1T_NSA_ILi1024EEEEEEEEEEEEEEvS24_EENS_8epilogue10collective18CollectiveEpilogueINS2G_23Sm100TmaWarpSpecializedILi4ELi2ELi64ELb1ELb0EEEJNS5_IJNSA_ILi128EEESF_SF_EEENS5_IJNSL_IS2L_SC_EENSL_INSA_ILi64EEESC_EEEEENS_10bfloat16_tESK_S2R_SK_NS2G_6fusion15FusionCallbacksIS2K_NS2S_17LinearCombinationIS2R_fS2R_fLNS_15FloatRoundStyleE2EEES2M_S2Q_JEEENS4_5SM1004TMEM4LOAD26SM100_TMEM_LOAD_32dp32b64xENS4_13SM90_TMA_LOADENS1J_IS1L_NS1M_ILi16EEENSL_INS5_IJSB_S2O_EEENS5_IJS2O_SC_EEEEEEENS4_39AutoVectorizingCopyWithAssumedAlignmentILi128EEENS4_14SM90_TMA_STOREES37_S39_S39_EEEvvEEEEvNT_6ParamsE --------------------------
	.section	.text._ZN7cutlass13device_kernelINS_4gemm6kernel13GemmUniversalIN4cute5tupleIJiiiiEEENS1_10collective13CollectiveMmaINS1_46MainloopSm100TmaUmmaWarpSpecializedBlockScaledILi4ELi2ELi1ENS5_IJNS4_1CILi8EEENSA_ILi1EEESC_EEEEENS5_IJNSA_ILi256EEESF_SF_EEENS5_IJNS_12float_e2m1_tENS_13float_ue8m0_tEEEENS5_IJNS5_IJlSC_lEEENS4_6LayoutINS5_IJNS5_IJNS5_IJNSA_ILi32EEENSA_ILi4EEEEEEiEEESP_NS5_IJSC_iEEEEEENS5_IJNS5_IJNS5_IJNSA_ILi16EEESN_EEEiEEENS5_IJNS5_IJNSA_ILi0EEESC_EEENSA_ILi512EEEEEENS5_IJSV_iEEEEEEEEEEESJ_S12_NS4_8TiledMMAINS4_8MMA_AtomIJNS4_23SM100_MMA_MXF4_2x1SM_SSISH_SH_fSI_Li256ELi256ELi32ELNS4_4UMMA5MajorE0ELS17_0ELNS16_7ScaleInE0ELS18_0EEEEEENSL_INS5_IJSC_SC_SC_EEENS5_IJSV_SV_SV_EEEEENS5_IJNS4_10UnderscoreES1E_S1E_EEEEENS5_IJNS4_18SM100_TMA_2SM_LOADES1H_EEENS5_IJNS4_14ComposedLayoutINS4_7SwizzleILi3ELi4ELi3EEENS4_18smem_ptr_flag_bitsILi4EEENSL_INS5_IJSB_SF_EEENS5_IJSF_SC_EEEEEEENSL_INS5_IJNS5_IJNS5_IJSO_SC_EEENS5_IJSM_NSA_ILi2EEEEEEEEESC_NS5_IJS1T_S1T_EEEEEENS5_IJNS5_IJNS5_IJST_SX_EEESW_EEESV_NS5_IJS1T_SX_EEEEEEEEEEEvNS4_8identityENS5_IJNS4_28SM100_TMA_2SM_LOAD_MULTICASTES25_EEENS5_IJS1R_NSL_INS5_IJNS5_IJNS5_IJSO_S1T_EEES1U_EEESC_S1W_EEENS5_IJS1Z_SV_NS5_IJS1T_NSA_ILi1024EEEEEEEEEEEEEEvS24_EENS_8epilogue10collective18CollectiveEpilogueINS2G_23Sm100TmaWarpSpecializedILi4ELi2ELi64ELb1ELb0EEEJNS5_IJNSA_ILi128EEESF_SF_EEENS5_IJNSL_IS2L_SC_EENSL_INSA_ILi64EEESC_EEEEENS_10bfloat16_tESK_S2R_SK_NS2G_6fusion15FusionCallbacksIS2K_NS2S_17LinearCombinationIS2R_fS2R_fLNS_15FloatRoundStyleE2EEES2M_S2Q_JEEENS4_5SM1004TMEM4LOAD26SM100_TMEM_LOAD_32dp32b64xENS4_13SM90_TMA_LOADENS1J_IS1L_NS1M_ILi16EEENSL_INS5_IJSB_S2O_EEENS5_IJS2O_SC_EEEEEEENS4_39AutoVectorizingCopyWithAssumedAlignmentILi128EEENS4_14SM90_TMA_STOREES37_S39_S39_EEEvvEEEEvNT_6ParamsE,"ax",@progbits
	.align	128
.text._ZN7cutlass13device_kernelINS_4gemm6kernel13GemmUniversalIN4cute5tupleIJiiiiEEENS1_10collective13CollectiveMmaINS1_46MainloopSm100TmaUmmaWarpSpecializedBlockScaledILi4ELi2ELi1ENS5_IJNS4_1CILi8EEENSA_ILi1EEESC_EEEEENS5_IJNSA_ILi256EEESF_SF_EEENS5_IJNS_12float_e2m1_tENS_13float_ue8m0_tEEEENS5_IJNS5_IJlSC_lEEENS4_6LayoutINS5_IJNS5_IJNS5_IJNSA_ILi32EEENSA_ILi4EEEEEEiEEESP_NS5_IJSC_iEEEEEENS5_IJNS5_IJNS5_IJNSA_ILi16EEESN_EEEiEEENS5_IJNS5_IJNSA_ILi0EEESC_EEENSA_ILi512EEEEEENS5_IJSV_iEEEEEEEEEEESJ_S12_NS4_8TiledMMAINS4_8MMA_AtomIJNS4_23SM100_MMA_MXF4_2x1SM_SSISH_SH_fSI_Li256ELi256ELi32ELNS4_4UMMA5MajorE0ELS17_0ELNS16_7ScaleInE0ELS18_0EEEEEENSL_INS5_IJSC_SC_SC_EEENS5_IJSV_SV_SV_EEEEENS5_IJNS4_10UnderscoreES1E_S1E_EEEEENS5_IJNS4_18SM100_TMA_2SM_LOADES1H_EEENS5_IJNS4_14ComposedLayoutINS4_7SwizzleILi3ELi4ELi3EEENS4_18smem_ptr_flag_bitsILi4EEENSL_INS5_IJSB_SF_EEENS5_IJSF_SC_EEEEEEENSL_INS5_IJNS5_IJNS5_IJSO_SC_EEENS5_IJSM_NSA_ILi2EEEEEEEEESC_NS5_IJS1T_S1T_EEEEEENS5_IJNS5_IJNS5_IJST_SX_EEESW_EEESV_NS5_IJS1T_SX_EEEEEEEEEEEvNS4_8identityENS5_IJNS4_28SM100_TMA_2SM_LOAD_MULTICASTES25_EEENS5_IJS1R_NSL_INS5_IJNS5_IJNS5_IJSO_S1T_EEES1U_EEESC_S1W_EEENS5_IJS1Z_SV_NS5_IJS1T_NSA_ILi1024EEEEEEEEEEEEEEvS24_EENS_8epilogue10collective18CollectiveEpilogueINS2G_23Sm100TmaWarpSpecializedILi4ELi2ELi64ELb1ELb0EEEJNS5_IJNSA_ILi128EEESF_SF_EEENS5_IJNSL_IS2L_SC_EENSL_INSA_ILi64EEESC_EEEEENS_10bfloat16_tESK_S2R_SK_NS2G_6fusion15FusionCallbacksIS2K_NS2S_17LinearCombinationIS2R_fS2R_fLNS_15FloatRoundStyleE2EEES2M_S2Q_JEEENS4_5SM1004TMEM4LOAD26SM100_TMEM_LOAD_32dp32b64xENS4_13SM90_TMA_LOADENS1J_IS1L_NS1M_ILi16EEENSL_INS5_IJSB_S2O_EEENS5_IJS2O_SC_EEEEEEENS4_39AutoVectorizingCopyWithAssumedAlignmentILi128EEENS4_14SM90_TMA_STOREES37_S39_S39_EEEvvEEEEvNT_6ParamsE:
        .type           _ZN7cutlass13device_kernelINS_4gemm6kernel13GemmUniversalIN4cute5tupleIJiiiiEEENS1_10collective13CollectiveMmaINS1_46MainloopSm100TmaUmmaWarpSpecializedBlockScaledILi4ELi2ELi1ENS5_IJNS4_1CILi8EEENSA_ILi1EEESC_EEEEENS5_IJNSA_ILi256EEESF_SF_EEENS5_IJNS_12float_e2m1_tENS_13float_ue8m0_tEEEENS5_IJNS5_IJlSC_lEEENS4_6LayoutINS5_IJNS5_IJNS5_IJNSA_ILi32EEENSA_ILi4EEEEEEiEEESP_NS5_IJSC_iEEEEEENS5_IJNS5_IJNS5_IJNSA_ILi16EEESN_EEEiEEENS5_IJNS5_IJNSA_ILi0EEESC_EEENSA_ILi512EEEEEENS5_IJSV_iEEEEEEEEEEESJ_S12_NS4_8TiledMMAINS4_8MMA_AtomIJNS4_23SM100_MMA_MXF4_2x1SM_SSISH_SH_fSI_Li256ELi256ELi32ELNS4_4UMMA5MajorE0ELS17_0ELNS16_7ScaleInE0ELS18_0EEEEEENSL_INS5_IJSC_SC_SC_EEENS5_IJSV_SV_SV_EEEEENS5_IJNS4_10UnderscoreES1E_S1E_EEEEENS5_IJNS4_18SM100_TMA_2SM_LOADES1H_EEENS5_IJNS4_14ComposedLayoutINS4_7SwizzleILi3ELi4ELi3EEENS4_18smem_ptr_flag_bitsILi4EEENSL_INS5_IJSB_SF_EEENS5_IJSF_SC_EEEEEEENSL_INS5_IJNS5_IJNS5_IJSO_SC_EEENS5_IJSM_NSA_ILi2EEEEEEEEESC_NS5_IJS1T_S1T_EEEEEENS5_IJNS5_IJNS5_IJST_SX_EEESW_EEESV_NS5_IJS1T_SX_EEEEEEEEEEEvNS4_8identityENS5_IJNS4_28SM100_TMA_2SM_LOAD_MULTICASTES25_EEENS5_IJS1R_NSL_INS5_IJNS5_IJNS5_IJSO_S1T_EEES1U_EEESC_S1W_EEENS5_IJS1Z_SV_NS5_IJS1T_NSA_ILi1024EEEEEEEEEEEEEEvS24_EENS_8epilogue10collective18CollectiveEpilogueINS2G_23Sm100TmaWarpSpecializedILi4ELi2ELi64ELb1ELb0EEEJNS5_IJNSA_ILi128EEESF_SF_EEENS5_IJNSL_IS2L_SC_EENSL_INSA_ILi64EEESC_EEEEENS_10bfloat16_tESK_S2R_SK_NS2G_6fusion15FusionCallbacksIS2K_NS2S_17LinearCombinationIS2R_fS2R_fLNS_15FloatRoundStyleE2EEES2M_S2Q_JEEENS4_5SM1004TMEM4LOAD26SM100_TMEM_LOAD_32dp32b64xENS4_13SM90_TMA_LOADENS1J_IS1L_NS1M_ILi16EEENSL_INS5_IJSB_S2O_EEENS5_IJS2O_SC_EEEEEEENS4_39AutoVectorizingCopyWithAssumedAlignmentILi128EEENS4_14SM90_TMA_STOREES37_S39_S39_EEEvvEEEEvNT_6ParamsE,@function
        .size           _ZN7cutlass13device_kernelINS_4gemm6kernel13GemmUniversalIN4cute5tupleIJiiiiEEENS1_10collective13CollectiveMmaINS1_46MainloopSm100TmaUmmaWarpSpecializedBlockScaledILi4ELi2ELi1ENS5_IJNS4_1CILi8EEENSA_ILi1EEESC_EEEEENS5_IJNSA_ILi256EEESF_SF_EEENS5_IJNS_12float_e2m1_tENS_13float_ue8m0_tEEEENS5_IJNS5_IJlSC_lEEENS4_6LayoutINS5_IJNS5_IJNS5_IJNSA_ILi32EEENSA_ILi4EEEEEEiEEESP_NS5_IJSC_iEEEEEENS5_IJNS5_IJNS5_IJNSA_ILi16EEESN_EEEiEEENS5_IJNS5_IJNSA_ILi0EEESC_EEENSA_ILi512EEEEEENS5_IJSV_iEEEEEEEEEEESJ_S12_NS4_8TiledMMAINS4_8MMA_AtomIJNS4_23SM100_MMA_MXF4_2x1SM_SSISH_SH_fSI_Li256ELi256ELi32ELNS4_4UMMA5MajorE0ELS17_0ELNS16_7ScaleInE0ELS18_0EEEEEENSL_INS5_IJSC_SC_SC_EEENS5_IJSV_SV_SV_EEEEENS5_IJNS4_10UnderscoreES1E_S1E_EEEEENS5_IJNS4_18SM100_TMA_2SM_LOADES1H_EEENS5_IJNS4_14ComposedLayoutINS4_7SwizzleILi3ELi4ELi3EEENS4_18smem_ptr_flag_bitsILi4EEENSL_INS5_IJSB_SF_EEENS5_IJSF_SC_EEEEEEENSL_INS5_IJNS5_IJNS5_IJSO_SC_EEENS5_IJSM_NSA_ILi2EEEEEEEEESC_NS5_IJS1T_S1T_EEEEEENS5_IJNS5_IJNS5_IJST_SX_EEESW_EEESV_NS5_IJS1T_SX_EEEEEEEEEEEvNS4_8identityENS5_IJNS4_28SM100_TMA_2SM_LOAD_MULTICASTES25_EEENS5_IJS1R_NSL_INS5_IJNS5_IJNS5_IJSO_S1T_EEES1U_EEESC_S1W_EEENS5_IJS1Z_SV_NS5_IJS1T_NSA_ILi1024EEEEEEEEEEEEEEvS24_EENS_8epilogue10collective18CollectiveEpilogueINS2G_23Sm100TmaWarpSpecializedILi4ELi2ELi64ELb1ELb0EEEJNS5_IJNSA_ILi128EEESF_SF_EEENS5_IJNSL_IS2L_SC_EENSL_INSA_ILi64EEESC_EEEEENS_10bfloat16_tESK_S2R_SK_NS2G_6fusion15FusionCallbacksIS2K_NS2S_17LinearCombinationIS2R_fS2R_fLNS_15FloatRoundStyleE2EEES2M_S2Q_JEEENS4_5SM1004TMEM4LOAD26SM100_TMEM_LOAD_32dp32b64xENS4_13SM90_TMA_LOADENS1J_IS1L_NS1M_ILi16EEENSL_INS5_IJSB_S2O_EEENS5_IJS2O_SC_EEEEEEENS4_39AutoVectorizingCopyWithAssumedAlignmentILi128EEENS4_14SM90_TMA_STOREES37_S39_S39_EEEvvEEEEvNT_6ParamsE,(.L_x_194 - _ZN7cutlass13device_kernelINS_4gemm6kernel13GemmUniversalIN4cute5tupleIJiiiiEEENS1_10collective13CollectiveMmaINS1_46MainloopSm100TmaUmmaWarpSpecializedBlockScaledILi4ELi2ELi1ENS5_IJNS4_1CILi8EEENSA_ILi1EEESC_EEEEENS5_IJNSA_ILi256EEESF_SF_EEENS5_IJNS_12float_e2m1_tENS_13float_ue8m0_tEEEENS5_IJNS5_IJlSC_lEEENS4_6LayoutINS5_IJNS5_IJNS5_IJNSA_ILi32EEENSA_ILi4EEEEEEiEEESP_NS5_IJSC_iEEEEEENS5_IJNS5_IJNS5_IJNSA_ILi16EEESN_EEEiEEENS5_IJNS5_IJNSA_ILi0EEESC_EEENSA_ILi512EEEEEENS5_IJSV_iEEEEEEEEEEESJ_S12_NS4_8TiledMMAINS4_8MMA_AtomIJNS4_23SM100_MMA_MXF4_2x1SM_SSISH_SH_fSI_Li256ELi256ELi32ELNS4_4UMMA5MajorE0ELS17_0ELNS16_7ScaleInE0ELS18_0EEEEEENSL_INS5_IJSC_SC_SC_EEENS5_IJSV_SV_SV_EEEEENS5_IJNS4_10UnderscoreES1E_S1E_EEEEENS5_IJNS4_18SM100_TMA_2SM_LOADES1H_EEENS5_IJNS4_14ComposedLayoutINS4_7SwizzleILi3ELi4ELi3EEENS4_18smem_ptr_flag_bitsILi4EEENSL_INS5_IJSB_SF_EEENS5_IJSF_SC_EEEEEEENSL_INS5_IJNS5_IJNS5_IJSO_SC_EEENS5_IJSM_NSA_ILi2EEEEEEEEESC_NS5_IJS1T_S1T_EEEEEENS5_IJNS5_IJNS5_IJST_SX_EEESW_EEESV_NS5_IJS1T_SX_EEEEEEEEEEEvNS4_8identityENS5_IJNS4_28SM100_TMA_2SM_LOAD_MULTICASTES25_EEENS5_IJS1R_NSL_INS5_IJNS5_IJNS5_IJSO_S1T_EEES1U_EEESC_S1W_EEENS5_IJS1Z_SV_NS5_IJS1T_NSA_ILi1024EEEEEEEEEEEEEEvS24_EENS_8epilogue10collective18CollectiveEpilogueINS2G_23Sm100TmaWarpSpecializedILi4ELi2ELi64ELb1ELb0EEEJNS5_IJNSA_ILi128EEESF_SF_EEENS5_IJNSL_IS2L_SC_EENSL_INSA_ILi64EEESC_EEEEENS_10bfloat16_tESK_S2R_SK_NS2G_6fusion15FusionCallbacksIS2K_NS2S_17LinearCombinationIS2R_fS2R_fLNS_15FloatRoundStyleE2EEES2M_S2Q_JEEENS4_5SM1004TMEM4LOAD26SM100_TMEM_LOAD_32dp32b64xENS4_13SM90_TMA_LOADENS1J_IS1L_NS1M_ILi16EEENSL_INS5_IJSB_S2O_EEENS5_IJS2O_SC_EEEEEEENS4_39AutoVectorizingCopyWithAssumedAlignmentILi128EEENS4_14SM90_TMA_STOREES37_S39_S39_EEEvvEEEEvNT_6ParamsE)
        .other          _ZN7cutlass13device_kernelINS_4gemm6kernel13GemmUniversalIN4cute5tupleIJiiiiEEENS1_10collective13CollectiveMmaINS1_46MainloopSm100TmaUmmaWarpSpecializedBlockScaledILi4ELi2ELi1ENS5_IJNS4_1CILi8EEENSA_ILi1EEESC_EEEEENS5_IJNSA_ILi256EEESF_SF_EEENS5_IJNS_12float_e2m1_tENS_13float_ue8m0_tEEEENS5_IJNS5_IJlSC_lEEENS4_6LayoutINS5_IJNS5_IJNS5_IJNSA_ILi32EEENSA_ILi4EEEEEEiEEESP_NS5_IJSC_iEEEEEENS5_IJNS5_IJNS5_IJNSA_ILi16EEESN_EEEiEEENS5_IJNS5_IJNSA_ILi0EEESC_EEENSA_ILi512EEEEEENS5_IJSV_iEEEEEEEEEEESJ_S12_NS4_8TiledMMAINS4_8MMA_AtomIJNS4_23SM100_MMA_MXF4_2x1SM_SSISH_SH_fSI_Li256ELi256ELi32ELNS4_4UMMA5MajorE0ELS17_0ELNS16_7ScaleInE0ELS18_0EEEEEENSL_INS5_IJSC_SC_SC_EEENS5_IJSV_SV_SV_EEEEENS5_IJNS4_10UnderscoreES1E_S1E_EEEEENS5_IJNS4_18SM100_TMA_2SM_LOADES1H_EEENS5_IJNS4_14ComposedLayoutINS4_7SwizzleILi3ELi4ELi3EEENS4_18smem_ptr_flag_bitsILi4EEENSL_INS5_IJSB_SF_EEENS5_IJSF_SC_EEEEEEENSL_INS5_IJNS5_IJNS5_IJSO_SC_EEENS5_IJSM_NSA_ILi2EEEEEEEEESC_NS5_IJS1T_S1T_EEEEEENS5_IJNS5_IJNS5_IJST_SX_EEESW_EEESV_NS5_IJS1T_SX_EEEEEEEEEEEvNS4_8identityENS5_IJNS4_28SM100_TMA_2SM_LOAD_MULTICASTES25_EEENS5_IJS1R_NSL_INS5_IJNS5_IJNS5_IJSO_S1T_EEES1U_EEESC_S1W_EEENS5_IJS1Z_SV_NS5_IJS1T_NSA_ILi1024EEEEEEEEEEEEEEvS24_EENS_8epilogue10collective18CollectiveEpilogueINS2G_23Sm100TmaWarpSpecializedILi4ELi2ELi64ELb1ELb0EEEJNS5_IJNSA_ILi128EEESF_SF_EEENS5_IJNSL_IS2L_SC_EENSL_INSA_ILi64EEESC_EEEEENS_10bfloat16_tESK_S2R_SK_NS2G_6fusion15FusionCallbacksIS2K_NS2S_17LinearCombinationIS2R_fS2R_fLNS_15FloatRoundStyleE2EEES2M_S2Q_JEEENS4_5SM1004TMEM4LOAD26SM100_TMEM_LOAD_32dp32b64xENS4_13SM90_TMA_LOADENS1J_IS1L_NS1M_ILi16EEENSL_INS5_IJSB_S2O_EEENS5_IJS2O_SC_EEEEEEENS4_39AutoVectorizingCopyWithAssumedAlignmentILi128EEENS4_14SM90_TMA_STOREES37_S39_S39_EEEvvEEEEvNT_6ParamsE,@"STO_CUDA_ENTRY STV_DEFAULT"
_ZN7cutlass13device_kernelINS_4gemm6kernel13GemmUniversalIN4cute5tupleIJiiiiEEENS1_10collective13CollectiveMmaINS1_46MainloopSm100TmaUmmaWarpSpecializedBlockScaledILi4ELi2ELi1ENS5_IJNS4_1CILi8EEENSA_ILi1EEESC_EEEEENS5_IJNSA_ILi256EEESF_SF_EEENS5_IJNS_12float_e2m1_tENS_13float_ue8m0_tEEEENS5_IJNS5_IJlSC_lEEENS4_6LayoutINS5_IJNS5_IJNS5_IJNSA_ILi32EEENSA_ILi4EEEEEEiEEESP_NS5_IJSC_iEEEEEENS5_IJNS5_IJNS5_IJNSA_ILi16EEESN_EEEiEEENS5_IJNS5_IJNSA_ILi0EEESC_EEENSA_ILi512EEEEEENS5_IJSV_iEEEEEEEEEEESJ_S12_NS4_8TiledMMAINS4_8MMA_AtomIJNS4_23SM100_MMA_MXF4_2x1SM_SSISH_SH_fSI_Li256ELi256ELi32ELNS4_4UMMA5MajorE0ELS17_0ELNS16_7ScaleInE0ELS18_0EEEEEENSL_INS5_IJSC_SC_SC_EEENS5_IJSV_SV_SV_EEEEENS5_IJNS4_10UnderscoreES1E_S1E_EEEEENS5_IJNS4_18SM100_TMA_2SM_LOADES1H_EEENS5_IJNS4_14ComposedLayoutINS4_7SwizzleILi3ELi4ELi3EEENS4_18smem_ptr_flag_bitsILi4EEENSL_INS5_IJSB_SF_EEENS5_IJSF_SC_EEEEEEENSL_INS5_IJNS5_IJNS5_IJSO_SC_EEENS5_IJSM_NSA_ILi2EEEEEEEEESC_NS5_IJS1T_S1T_EEEEEENS5_IJNS5_IJNS5_IJST_SX_EEESW_EEESV_NS5_IJS1T_SX_EEEEEEEEEEEvNS4_8identityENS5_IJNS4_28SM100_TMA_2SM_LOAD_MULTICASTES25_EEENS5_IJS1R_NSL_INS5_IJNS5_IJNS5_IJSO_S1T_EEES1U_EEESC_S1W_EEENS5_IJS1Z_SV_NS5_IJS1T_NSA_ILi1024EEEEEEEEEEEEEEvS24_EENS_8epilogue10collective18CollectiveEpilogueINS2G_23Sm100TmaWarpSpecializedILi4ELi2ELi64ELb1ELb0EEEJNS5_IJNSA_ILi128EEESF_SF_EEENS5_IJNSL_IS2L_SC_EENSL_INSA_ILi64EEESC_EEEEENS_10bfloat16_tESK_S2R_SK_NS2G_6fusion15FusionCallbacksIS2K_NS2S_17LinearCombinationIS2R_fS2R_fLNS_15FloatRoundStyleE2EEES2M_S2Q_JEEENS4_5SM1004TMEM4LOAD26SM100_TMEM_LOAD_32dp32b64xENS4_13SM90_TMA_LOADENS1J_IS1L_NS1M_ILi16EEENSL_INS5_IJSB_S2O_EEENS5_IJS2O_SC_EEEEEEENS4_39AutoVectorizingCopyWithAssumedAlignmentILi128EEENS4_14SM90_TMA_STOREES37_S39_S39_EEEvvEEEEvNT_6ParamsE:
[----:B------:R-:W1:Y:S01]  /*0000*/  LDC R1, c[0x0][0x37c] ;  /* 0x0000df00ff017b82 */ /* 0x000e620000000800 */
[----:B------:R-:W2:Y:S01]  /*0010*/  S2R R152, SR_TID.X ;  /* 0x0000000000987919 */ /* 0x000ea20000002100 */
[----:B------:R-:W3:Y:S06]  /*0020*/  LDCU.64 UR12, c[0x0][0xc90] ;  /* 0x00019200ff0c77ac */ /* 0x000eec0008000a00 */
[----:B------:R-:W4:Y:S01]  /*0030*/  S2UR UR4, SR_CgaCtaId ;  /* 0x00000000000479c3 */ /* 0x000f220000008800 */
[----:B------:R-:W-:Y:S02]  /*0040*/  PRMT R139, RZ, 0x7610, R139 ;  /* 0x00007610ff8b7816 */ /* 0x000fe4000000008b */
[----:B------:R-:W-:Y:S01]  /*0050*/  ELECT P1, URZ, PT ;  /* 0x0000000000ff782f */ /* 0x000fe20003820000 */
[----:B---3--:R-:W-:-:S04]  /*0060*/  UISETP.NE.U32.AND UP0, UPT, UR12, URZ, UPT ;  /* 0x000000ff0c00728c */ /* 0x008fc8000bf05070 */
[----:B------:R-:W-:Y:S02]  /*0070*/  UISETP.NE.AND.EX UP0, UPT, UR13, URZ, UPT, UP0 ;  /* 0x000000ff0d00728c */ /* 0x000fe4000bf05300 */
[----:B----4-:R-:W-:Y:S01]  /*0080*/  ULOP3.LUT UR25, UR4, 0x1, URZ, 0xc0, !UPT ;  /* 0x0000000104197892 */ /* 0x010fe2000f8ec0ff */
[----:B--2---:R-:W-:-:S05]  /*0090*/  SHF.R.U32.HI R140, RZ, 0x5, R152 ;  /* 0x00000005ff8c7819 */ /* 0x004fca0000011698 */
[----:B------:R-:W2:Y:S02]  /*00a0*/  SHFL.IDX PT, R0, R140, RZ, 0x1f ;  /* 0x00001fff8c007589 */ /* 0x000ea400000e0000 */
[----:B--2---:R-:W-:Y:S01]  /*00b0*/  R2UR UR21, R0 ;  /* 0x00000000001572ca */ /* 0x004fe200000e0000 */
[----:B-1----:R-:W-:-:S14]  /*00c0*/  BRA.U UP0, `(.L_x_0) ;  /* 0x0000000100307547 */ /* 0x002fdc000b800000 */
[----:B------:R-:W1:Y:S02]  /*00d0*/  LDCU.64 UR4, c[0x0][0xc88] ;  /* 0x00019100ff0477ac */ /* 0x000e640008000a00 */
[----:B-1----:R-:W-:-:S04]  /*00e0*/  UISETP.NE.U32.AND UP0, UPT, UR4, URZ, UPT ;  /* 0x000000ff0400728c */ /* 0x002fc8000bf05070 */
[----:B------:R-:W-:-:S09]  /*00f0*/  UISETP.NE.AND.EX UP0, UPT, UR5, URZ, UPT, UP0 ;  /* 0x000000ff0500728c */ /* 0x000fd2000bf05300 */
[----:B------:R-:W-:Y:S05]  /*0100*/  BRA.U !UP0, `(.L_x_1) ;  /* 0x0000000108147547 */ /* 0x000fea000b800000 */
[----:B------:R-:W1:Y:S01]  /*0110*/  LDC.64 R2, c[0x0][0xc88] ;  /* 0x00032200ff027b82 */ /* 0x000e620000000a00 */
[----:B------:R-:W1:Y:S02]  /*0120*/  LDCU.64 UR4, c[0x0][0x358] ;  /* 0x00006b00ff0477ac */ /* 0x000e640008000a00 */
[----:B-1----:R1:W5:Y:S01]  /*0130*/  LDG.E R71, desc[UR4][R2.64] ;  /* 0x0000000402477981 */ /* 0x002362000c1e1900 */
[----:B------:R-:W-:Y:S01]  /*0140*/  HFMA2 R139, -RZ, RZ, 0, 5.9604644775390625e-08 ;  /* 0x00000001ff8b7431 */ /* 0x000fe200000001ff */
[----:B------:R-:W-:Y:S05]  /*0150*/  BRA `(.L_x_0) ;  /* 0x00000000000c7947 */ /* 0x000fea0003800000 */
.L_x_1:
[----:B------:R-:W1:Y:S01]  /*0160*/  LDCU UR4, c[0x0][0xc80] ;  /* 0x00019000ff0477ac */ /* 0x000e620008000800 */
[----:B------:R-:W-:Y:S01]  /*0170*/  HFMA2 R139, -RZ, RZ, 0, 5.9604644775390625e-08 ;  /* 0x00000001ff8b7431 */ /* 0x000fe200000001ff */
[----:B-1----:R-:W-:-:S07]  /*0180*/  MOV R71, UR4 ;  /* 0x0000000400477c02 */ /* 0x002fce0008000f00 */
.L_x_0:
[----:B------:R-:W2:Y:S02]  /*0190*/  LDCU.64 UR4, c[0x0][0xcb0] ;  /* 0x00019600ff0477ac */ /* 0x000ea40008000a00 */
[----:B--2---:R-:W-:-:S04]  /*01a0*/  UISETP.NE.U32.AND UP0, UPT, UR4, URZ, UPT ;  /* 0x000000ff0400728c */ /* 0x004fc8000bf05070 */
[----:B------:R-:W-:-:S09]  /*01b0*/  UISETP.NE.AND.EX UP0, UPT, UR5, URZ, UPT, UP0 ;  /* 0x000000ff0500728c */ /* 0x000fd2000bf05300 */
[----:B------:R-:W-:Y:S05]  /*01c0*/  BRA.U UP0, `(.L_x_2) ;  /* 0x0000000100287547 */ /* 0x000fea000b800000 */
[----:B------:R-:W2:Y:S02]  /*01d0*/  LDCU.64 UR4, c[0x0][0xca8] ;  /* 0x00019500ff0477ac */ /* 0x000ea40008000a00 */
[----:B--2---:R-:W-:-:S04]  /*01e0*/  UISETP.NE.U32.AND UP0, UPT, UR4, URZ, UPT ;  /* 0x000000ff0400728c */ /* 0x004fc8000bf05070 */
[----:B------:R-:W-:-:S09]  /*01f0*/  UISETP.NE.AND.EX UP0, UPT, UR5, URZ, UPT, UP0 ;  /* 0x000000ff0500728c */ /* 0x000fd2000bf05300 */
[----:B------:R-:W-:Y:S05]  /*0200*/  BRA.U !UP0, `(.L_x_3) ;  /* 0x0000000108107547 */ /* 0x000fea000b800000 */
[----:B------:R-:W2:Y:S01]  /*0210*/  LDC.64 R68, c[0x0][0xca8] ;  /* 0x00032a00ff447b82 */ /* 0x000ea20000000a00 */
[----:B------:R-:W2:Y:S02]  /*0220*/  LDCU.64 UR4, c[0x0][0x358] ;  /* 0x00006b00ff0477ac */ /* 0x000ea40008000a00 */
[----:B--2---:R2:W5:Y:S01]  /*0230*/  LDG.E R68, desc[UR4][R68.64] ;  /* 0x0000000444447981 */ /* 0x004562000c1e1900 */
[----:B------:R-:W-:Y:S05]  /*0240*/  BRA `(.L_x_2) ;  /* 0x0000000000087947 */ /* 0x000fea0003800000 */
.L_x_3:
[----:B------:R-:W2:Y:S02]  /*0250*/  LDCU UR4, c[0x0][0xca0] ;  /* 0x00019400ff0477ac */ /* 0x000ea40008000800 */
[----:B--2---:R-:W-:Y:S02]  /*0260*/  MOV R68, UR4 ;  /* 0x0000000400447c02 */ /* 0x004fe40008000f00 */
.L_x_2:
[----:B------:R-:W-:Y:S01]  /*0270*/  IMAD.U32 R0, RZ, RZ, UR21 ;  /* 0x00000015ff007e24 */ /* 0x000fe2000f8e00ff */
[----:B------:R-:W-:Y:S04]  /*0280*/  BSSY.RECONVERGENT B0, `(.L_x_4) ;  /* 0x0000012000007945 */ /* 0x000fe80003800200 */
[C---:B------:R-:W-:Y:S02]  /*0290*/  ISETP.NE.OR P2, PT, R0.reuse, 0x1, !P1 ;  /* 0x000000010000780c */ /* 0x040fe40004f45670 */
[----:B------:R-:W-:-:S11]  /*02a0*/  ISETP.NE.OR P0, PT, R0, 0x3, !P1 ;  /* 0x000000030000780c */ /* 0x000fd60004f05670 */
[----:B------:R-:W-:Y:S05]  /*02b0*/  @P2 BRA `(.L_x_5) ;  /* 0x0000000000382947 */ /* 0x000fea0003800000 */
[----:B------:R-:W3:Y:S02]  /*02c0*/  LDCU.64 UR4, c[0x0][0x348] ;  /* 0x00006900ff0477ac */ /* 0x000ee40008000a00 */
[----:B---3--:R-:W-:Y:S02]  /*02d0*/  UIADD3 UR10, UP3, UPT, UR4, 0x80, URZ ;  /* 0x00000080040a7890 */ /* 0x008fe4000ff7e0ff */
[----:B------:R-:W-:Y:S02]  /*02e0*/  UIADD3 UR8, UP2, UPT, UR4, 0x180, URZ ;  /* 0x0000018004087890 */ /* 0x000fe4000ff5e0ff */
[----:B------:R-:W-:Y:S02]  /*02f0*/  UIADD3 UR6, UP1, UPT, UR4, 0x280, URZ ;  /* 0x0000028004067890 */ /* 0x000fe4000ff3e0ff */
[----:B------:R-:W-:Y:S02]  /*0300*/  UIADD3 UR4, UP0, UPT, UR4, 0x380, URZ ;  /* 0x0000038004047890 */ /* 0x000fe4000ff1e0ff */
[----:B------:R-:W-:-:S02]  /*0310*/  UIADD3.X UR11, UPT, UPT, URZ, UR5, URZ, UP3, !UPT ;  /* 0x00000005ff0b7290 */ /* 0x000fc40009ffe4ff */
[----:B------:R-:W-:Y:S02]  /*0320*/  UIADD3.X UR9, UPT, UPT, URZ, UR5, URZ, UP2, !UPT ;  /* 0x00000005ff097290 */ /* 0x000fe400097fe4ff */
[----:B------:R-:W-:Y:S02]  /*0330*/  UIADD3.X UR7, UPT, UPT, URZ, UR5, URZ, UP1, !UPT ;  /* 0x00000005ff077290 */ /* 0x000fe40008ffe4ff */
[----:B------:R-:W-:-:S03]  /*0340*/  UIADD3.X UR5, UPT, UPT, URZ, UR5, URZ, UP0, !UPT ;  /* 0x00000005ff057290 */ /* 0x000fc600087fe4ff */
[----:B------:R3:W-:Y:S02]  /*0350*/  UTMACCTL.PF [UR10] ;  /* 0x000000000a0079b9 */ /* 0x0007e40008040000 */
[----:B------:R3:W-:Y:S02]  /*0360*/  UTMACCTL.PF [UR8] ;  /* 0x00000000080079b9 */ /* 0x0007e40008040000 */
[----:B------:R3:W-:Y:S02]  /*0370*/  UTMACCTL.PF [UR6] ;  /* 0x00000000060079b9 */ /* 0x0007e40008040000 */
[----:B------:R3:W-:Y:S02]  /*0380*/  UTMACCTL.PF [UR4] ;  /* 0x00000000040079b9 */ /* 0x0007e40008040000 */
[----:B---3--:R-:W-:Y:S01]  /*0390*/  NOP ;  /* 0x0000000000007918 */ /* 0x008fe20000000000 */
.L_x_5:
[----:B------:R-:W-:Y:S05]  /*03a0*/  BSYNC.RECONVERGENT B0 ;  /* 0x0000000000007941 */ /* 0x000fea0003800200 */
.L_x_4:
[----:B------:R-:W-:Y:S04]  /*03b0*/  BSSY.RECONVERGENT B0, `(.L_x_6) ;  /* 0x000000a000007945 */ /* 0x000fe80003800200 */
[----:B------:R-:W-:Y:S05]  /*03c0*/  @P0 BRA `(.L_x_7) ;  /* 0x0000000000200947 */ /* 0x000fea0003800000 */
[----:B------:R-:W3:Y:S02]  /*03d0*/  LDCU.64 UR4, c[0x0][0x348] ;  /* 0x00006900ff0477ac */ /* 0x000ee40008000a00 */
[----:B---3--:R-:W-:Y:S02]  /*03e0*/  UIADD3 UR6, UP1, UPT, UR4, 0x980, URZ ;  /* 0x0000098004067890 */ /* 0x008fe4000ff3e0ff */
[----:B------:R-:W-:Y:S02]  /*03f0*/  UIADD3 UR4, UP0, UPT, UR4, 0xa80, URZ ;  /* 0x00000a8004047890 */ /* 0x000fe4000ff1e0ff */
[----:B------:R-:W-:Y:S02]  /*0400*/  UIADD3.X UR7, UPT, UPT, URZ, UR5, URZ, UP1, !UPT ;  /* 0x00000005ff077290 */ /* 0x000fe40008ffe4ff */
[----:B------:R-:W-:-:S07]  /*0410*/  UIADD3.X UR5, UPT, UPT, URZ, UR5, URZ, UP0, !UPT ;  /* 0x00000005ff057290 */ /* 0x000fce00087fe4ff */
[----:B------:R3:W-:Y:S02]  /*0420*/  UTMACCTL.PF [UR6] ;  /* 0x00000000060079b9 */ /* 0x0007e40008040000 */
[----:B------:R3:W-:Y:S02]  /*0430*/  UTMACCTL.PF [UR4] ;  /* 0x00000000040079b9 */ /* 0x0007e40008040000 */
[----:B---3--:R-:W-:Y:S01]  /*0440*/  NOP ;  /* 0x0000000000007918 */ /* 0x008fe20000000000 */
.L_x_7:
[----:B------:R-:W-:Y:S05]  /*0450*/  BSYNC.RECONVERGENT B0 ;  /* 0x0000000000007941 */ /* 0x000fea0003800200 */
.L_x_6:
[----:B------:R-:W3:Y:S01]  /*0460*/  LDCU.64 UR4, c[0x0][0xc88] ;  /* 0x00019100ff0477ac */ /* 0x000ee20008000a00 */
[----:B------:R-:W-:Y:S02]  /*0470*/  UISETP.EQ.U32.AND UP2, UPT, UR12, URZ, UPT ;  /* 0x000000ff0c00728c */ /* 0x000fe4000bf42070 */
[----:B------:R-:W-:Y:S02]  /*0480*/  UPLOP3.LUT UP4, UPT, UPT, UPT, UPT, 0x80, 0x8 ;  /* 0x000000000008789c */ /* 0x000fe40003f8f070 */
[----:B---3--:R-:W-:-:S04]  /*0490*/  UISETP.NE.U32.AND UP0, UPT, UR4, URZ, UPT ;  /* 0x000000ff0400728c */ /* 0x008fc8000bf05070 */
[----:B------:R-:W-:-:S04]  /*04a0*/  UISETP.NE.AND.EX UP1, UPT, UR5, URZ, UPT, UP0 ;  /* 0x000000ff0500728c */ /* 0x000fc8000bf25300 */
[----:B------:R-:W-:-:S04]  /*04b0*/  UISETP.EQ.OR.EX UP3, UPT, UR13, URZ, !UP1, UP2 ;  /* 0x000000ff0d00728c */ /* 0x000fc8000cf62720 */
[----:B------:R-:W-:-:S06]  /*04c0*/  UP2UR UR4, UPR, URZ, 0x8 ;  /* 0x00000008ff047883 */ /* 0x000fcc0008000000 */
[----:B------:R-:W-:Y:S01]  /*04d0*/  MOV R143, UR4 ;  /* 0x00000004008f7c02 */ /* 0x000fe20008000f00 */
[----:B------:R-:W-:Y:S06]  /*04e0*/  BRA.U !UP3, `(.L_x_8) ;  /* 0x000000010b207547 */ /* 0x000fec000b800000 */
[----:B------:R-:W-:Y:S01]  /*04f0*/  UISETP.NE.U32.AND UP2, UPT, UR12, URZ, UPT ;  /* 0x000000ff0c00728c */ /* 0x000fe2000bf45070 */
[----:B-----5:R-:W-:Y:S01]  /*0500*/  FSETP.NEU.AND P0, PT, R71, RZ, PT ;  /* 0x000000ff4700720b */ /* 0x020fe20003f0d000 */
[----:B------:R-:W-:Y:S02]  /*0510*/  USEL UR4, URZ, 0xffffffff, UP1 ;  /* 0xffffffffff047887 */ /* 0x000fe40008800000 */
[----:B------:R-:W-:-:S10]  /*0520*/  UISETP.NE.AND.EX UP2, UPT, UR13, URZ, UPT, UP2 ;  /* 0x000000ff0d00728c */ /* 0x000fd4000bf45320 */
[----:B------:R-:W-:Y:S01]  /*0530*/  VOTEU.ANY UP0, P0 ;  /* 0x0000000000ff7886 */ /* 0x000fe20000000100 */
[----:B------:R-:W-:-:S04]  /*0540*/  @!UP2 USEL UR4, URZ, 0xffffffff, UP0 ;  /* 0xffffffffff04a887 */ /* 0x000fc80008000000 */
[----:B------:R-:W-:-:S04]  /*0550*/  ULOP3.LUT UR4, UR4, 0x1, URZ, 0xc0, !UPT ;  /* 0x0000000104047892 */ /* 0x000fc8000f8ec0ff */
[----:B------:R-:W-:-:S11]  /*0560*/  UISETP.NE.U32.AND UP4, UPT, UR4, 0x1, UPT ;  /* 0x000000010400788c */ /* 0x000fd6000bf85070 */
.L_x_8:
[----:B------:R-:W3:Y:S01]  /*0570*/  SHFL.IDX PT, R0, R140, RZ, 0x1f ;  /* 0x00001fff8c007589 */ /* 0x000ee200000e0000 */
[----:B------:R-:W-:-:S04]  /*0580*/  UISETP.NE.AND UP0, UPT, UR21, 0x2, UPT ;  /* 0x000000021500788c */ /* 0x000fc8000bf05270 */
[----:B------:R-:W-:Y:S02]  /*0590*/  UISETP.EQ.AND UP2, UPT, UR25, URZ, !UP0 ;  /* 0x000000ff1900728c */ /* 0x000fe4000c742270 */
[----:B------:R-:W-:-:S04]  /*05a0*/  USEL UR52, URZ, 0x1, UP0 ;  /* 0x00000001ff347887 */ /* 0x000fc80008000000 */
[----:B------:R-:W-:Y:S02]  /*05b0*/  PLOP3.LUT P4, PT, P1, PT, UP2, 0x80, 0x8 ;  /* 0x000000000008781c */ /* 0x000fe40000f8f028 */
[----:B---3--:R-:W-:-:S13]  /*05c0*/  ISETP.NE.AND P0, PT, R0, RZ, PT ;  /* 0x000000ff0000720c */ /* 0x008fda0003f05270 */
[----:B------:R-:W-:Y:S05]  /*05d0*/  @P0 BRA `(.L_x_9) ;  /* 0x0000000000580947 */ /* 0x000fea0003800000 */
[----:B------:R-:W3:Y:S01]  /*05e0*/  S2UR UR5, SR_CgaCtaId ;  /* 0x00000000000579c3 */ /* 0x000ee20000008800 */
[----:B------:R-:W-:Y:S01]  /*05f0*/  UMOV UR4, 0x400 ;  /* 0x0000040000047882 */ /* 0x000fe20000000000 */
[----:B------:R-:W-:Y:S01]  /*0600*/  UMOV UR8, 0x1 ;  /* 0x0000000100087882 */ /* 0x000fe20000000000 */
[----:B------:R-:W-:Y:S01]  /*0610*/  UMOV UR6, 0x4 ;  /* 0x0000000400067882 */ /* 0x000fe20000000000 */
[----:B------:R-:W-:-:S04]  /*0620*/  UIADD3 UR8, UPT, UPT, -UR8, 0x100000, URZ ;  /* 0x0010000008087890 */ /* 0x000fc8000fffe1ff */
[----:B------:R-:W-:Y:S02]  /*0630*/  USHF.L.U32 UR9, UR8, 0xb, URZ ;  /* 0x0000000b08097899 */ /* 0x000fe400080006ff */
[----:B------:R-:W-:Y:S02]  /*0640*/  USHF.L.U32 UR8, UR8, 0x1, URZ ;  /* 0x0000000108087899 */ /* 0x000fe400080006ff */
[----:B------:R-:W-:-:S04]  /*0650*/  UIADD3 UR6, UPT, UPT, -UR6, 0x100000, URZ ;  /* 0x0010000006067890 */ /* 0x000fc8000fffe1ff */
[----:B------:R-:W-:Y:S02]  /*0660*/  USHF.L.U32 UR7, UR6, 0xb, URZ ;  /* 0x0000000b06077899 */ /* 0x000fe400080006ff */
[----:B------:R-:W-:Y:S01]  /*0670*/  USHF.L.U32 UR6, UR6, 0x1, URZ ;  /* 0x0000000106067899 */ /* 0x000fe200080006ff */
[----:B------:R-:W-:Y:S01]  /*0680*/  ELECT P0, URZ, PT ;  /* 0x0000000000ff782f */ /* 0x000fe20003800000 */
[----:B---3--:R-:W-:Y:S01]  /*0690*/  ULEA UR4, UR5, UR4, 0x18 ;  /* 0x0000000405047291 */ /* 0x008fe2000f8ec0ff */
[----:B------:R-:W3:Y:S11]  /*06a0*/  FENCE.VIEW.ASYNC.S ;  /* 0x00000000000073c6 */ /* 0x000ef60000000000 */
[----:B---3--:R3:W4:Y:S01]  /*06b0*/  SYNCS.EXCH.64 URZ, [UR4], UR8 ;  /* 0x0000000804ff75b2 */ /* 0x0087220008000100 */
[----:B------:R3:W1:Y:S01]  /*06c0*/  SYNCS.EXCH.64 URZ, [UR4+0x20], UR6 ;  /* 0x0000200604ff75b2 */ /* 0x0006620008000100 */
[----:B------:R3:W1:Y:S01]  /*06d0*/  SYNCS.EXCH.64 URZ, [UR4+0x8], UR8 ;  /* 0x0000080804ff75b2 */ /* 0x0006620008000100 */
[----:B------:R3:W1:Y:S01]  /*06e0*/  SYNCS.EXCH.64 URZ, [UR4+0x28], UR6 ;  /* 0x0000280604ff75b2 */ /* 0x0006620008000100 */
[----:B------:R3:W1:Y:S01]  /*06f0*/  SYNCS.EXCH.64 URZ, [UR4+0x10], UR8 ;  /* 0x0000100804ff75b2 */ /* 0x0006620008000100 */
[----:B------:R3:W1:Y:S01]  /*0700*/  SYNCS.EXCH.64 URZ, [UR4+0x30], UR6 ;  /* 0x0000300604ff75b2 */ /* 0x0006620008000100 */
[----:B------:R3:W1:Y:S01]  /*0710*/  SYNCS.EXCH.64 URZ, [UR4+0x18], UR8 ;  /* 0x0000180804ff75b2 */ /* 0x0006620008000100 */
[----:B------:R3:W1:Y:S01]  /*0720*/  SYNCS.EXCH.64 URZ, [UR4+0x38], UR6 ;  /* 0x0000380604ff75b2 */ /* 0x0006620008000100 */
[----:B------:R-:W-:Y:S01]  /*0730*/  NOP ;  /* 0x0000000000007918 */ /* 0x000fe20000000000 */
.L_x_9:
[----:B------:R-:W2:Y:S01]  /*0740*/  SHFL.IDX PT, R0, R140, RZ, 0x1f ;  /* 0x00001fff8c007589 */ /* 0x000ea200000e0000 */
[----:B------:R-:W-:Y:S01]  /*0750*/  NOP ;  /* 0x0000000000007918 */ /* 0x000fe20000000000 */
[----:B--2---:R-:W-:-:S13]  /*0760*/  ISETP.NE.AND P0, PT, R0, 0x1, PT ;  /* 0x000000010000780c */ /* 0x004fda0003f05270 */
[----:B------:R-:W-:Y:S05]  /*0770*/  @P0 BRA `(.L_x_10) ;  /* 0x0000000000580947 */ /* 0x000fea0003800000 */
[----:B------:R-:W2:Y:S01]  /*0780*/  S2UR UR5, SR_CgaCtaId ;  /* 0x00000000000579c3 */ /* 0x000ea20000008800 */
[----:B---3--:R-:W-:Y:S01]  /*0790*/  UMOV UR4, 0x400 ;  /* 0x0000040000047882 */ /* 0x008fe20000000000 */
        /* <DEDUP_REMOVED lines=9> */
[----:B--2---:R-:W-:Y:S01]  /*0830*/  ULEA UR4, UR5, UR4, 0x18 ;  /* 0x0000000405047291 */ /* 0x004fe2000f8ec0ff */
[----:B------:R-:W2:Y:S11]  /*0840*/  FENCE.VIEW.ASYNC.S ;  /* 0x00000000000073c6 */ /* 0x000eb60000000000 */
[----:B--2---:R2:W3:Y:S01]  /*0850*/  SYNCS.EXCH.64 URZ, [UR4+0x40], UR8 ;  /* 0x0000400804ff75b2 */ /* 0x0044e20008000100 */
        /* <DEDUP_REMOVED lines=8> */
.L_x_10:
[----:B------:R-:W4:Y:S01]  /*08e0*/  SHFL.IDX PT, R0, R140, RZ, 0x1f ;  /* 0x00001fff8c007589 */ /* 0x000f2200000e0000 */
[----:B------:R-:W-:Y:S01]  /*08f0*/  NOP ;  /* 0x0000000000007918 */ /* 0x000fe20000000000 */
[----:B----4-:R-:W-:-:S13]  /*0900*/  ISETP.NE.AND P0, PT, R0, 0x3, PT ;  /* 0x000000030000780c */ /* 0x010fda0003f05270 */
[----:B------:R-:W-:Y:S05]  /*0910*/  @P0 BRA `(.L_x_11) ;  /* 0x0000000000300947 */ /* 0x000fea0003800000 */
[----:B--23--:R-:W2:Y:S01]  /*0920*/  S2UR UR6, SR_CgaCtaId ;  /* 0x00000000000679c3 */ /* 0x00cea20000008800 */
[----:B------:R-:W-:Y:S01]  /*0930*/  UMOV UR4, 0x400 ;  /* 0x0000040000047882 */ /* 0x000fe20000000000 */
[----:B------:R-:W-:Y:S01]  /*0940*/  UMOV UR5, 0x20 ;  /* 0x0000002000057882 */ /* 0x000fe20000000000 */
[----:B------:R-:W-:Y:S01]  /*0950*/  ELECT P0, URZ, PT ;  /* 0x0000000000ff782f */ /* 0x000fe20003800000 */
[----:B--2---:R-:W-:Y:S02]  /*0960*/  ULEA UR6, UR6, UR4, 0x18 ;  /* 0x0000000406067291 */ /* 0x004fe4000f8ec0ff */
[----:B------:R-:W-:-:S04]  /*0970*/  UIADD3 UR4, UPT, UPT, -UR5, 0x100000, URZ ;  /* 0x0010000005047890 */ /* 0x000fc8000fffe1ff */
[----:B------:R-:W-:Y:S02]  /*0980*/  USHF.L.U32 UR5, UR4, 0xb, URZ ;  /* 0x0000000b04057899 */ /* 0x000fe400080006ff */
[----:B------:R-:W-:Y:S01]  /*0990*/  USHF.L.U32 UR4, UR4, 0x1, URZ ;  /* 0x0000000104047899 */ /* 0x000fe200080006ff */
[----:B------:R-:W2:Y:S11]  /*09a0*/  FENCE.VIEW.ASYNC.S ;  /* 0x00000000000073c6 */ /* 0x000eb60000000000 */
[----:B--2---:R4:W2:Y:S01]  /*09b0*/  SYNCS.EXCH.64 URZ, [UR6+0x80], UR4 ;  /* 0x0000800406ff75b2 */ /* 0x0048a20008000100 */
[----:B------:R4:W3:Y:S02]  /*09c0*/  SYNCS.EXCH.64 URZ, [UR6+0x88], UR4 ;  /* 0x0000880406ff75b2 */ /* 0x0008e40008000100 */
[----:B----4-:R-:W-:Y:S01]  /*09d0*/  NOP ;  /* 0x0000000000007918 */ /* 0x010fe20000000000 */
.L_x_11:
[----:B------:R-:W4:Y:S01]  /*09e0*/  SHFL.IDX PT, R0, R140, RZ, 0x1f ;  /* 0x00001fff8c007589 */ /* 0x000f2200000e0000 */
[----:B------:R-:W-:Y:S01]  /*09f0*/  NOP ;  /* 0x0000000000007918 */ /* 0x000fe20000000000 */
[----:B----4-:R-:W-:-:S13]  /*0a00*/  ISETP.NE.AND P0, PT, R0, 0x4, PT ;  /* 0x000000040000780c */ /* 0x010fda0003f05270 */
[----:B------:R-:W-:Y:S05]  /*0a10*/  @P0 BRA `(.L_x_12) ;  /* 0x00000000004c0947 */ /* 0x000fea0003800000 */
[----:B------:R-:W4:Y:S01]  /*0a20*/  S2UR UR5, SR_CgaCtaId ;  /* 0x00000000000579c3 */ /* 0x000f220000008800 */
[----:B--23--:R-:W-:Y:S01]  /*0a30*/  UMOV UR4, 0x720 ;  /* 0x0000072000047882 */ /* 0x00cfe20000000000 */
[----:B------:R-:W-:Y:S01]  /*0a40*/  UMOV UR6, 0x400 ;  /* 0x0000040000067882 */ /* 0x000fe20000000000 */
[----:B------:R-:W-:Y:S01]  /*0a50*/  USEL UR4, UR4, 0x620, UP4 ;  /* 0x0000062004047887 */ /* 0x000fe2000a000000 */
[----:B------:R-:W-:Y:S01]  /*0a60*/  UMOV UR8, 0x1 ;  /* 0x0000000100087882 */ /* 0x000fe20000000000 */
[----:B------:R-:W-:Y:S01]  /*0a70*/  ELECT P0, URZ, PT ;  /* 0x0000000000ff782f */ /* 0x000fe20003800000 */
[----:B------:R-:W-:-:S04]  /*0a80*/  UIADD3 UR8, UPT, UPT, -UR8, 0x100000, URZ ;  /* 0x0010000008087890 */ /* 0x000fc8000fffe1ff */
[----:B------:R-:W-:Y:S02]  /*0a90*/  USHF.L.U32 UR9, UR8, 0xb, URZ ;  /* 0x0000000b08097899 */ /* 0x000fe400080006ff */
[----:B------:R-:W-:Y:S02]  /*0aa0*/  USHF.L.U32 UR8, UR8, 0x1, URZ ;  /* 0x0000000108087899 */ /* 0x000fe400080006ff */
[----:B----4-:R-:W-:Y:S02]  /*0ab0*/  ULEA UR6, UR5, UR6, 0x18 ;  /* 0x0000000605067291 */ /* 0x010fe4000f8ec0ff */
[----:B------:R-:W-:-:S04]  /*0ac0*/  UIADD3 UR4, UPT, UPT, -UR4, 0x100000, URZ ;  /* 0x0010000004047890 */ /* 0x000fc8000fffe1ff */
[----:B------:R-:W-:Y:S02]  /*0ad0*/  USHF.L.U32 UR5, UR4, 0xb, URZ ;  /* 0x0000000b04057899 */ /* 0x000fe400080006ff */
[----:B------:R-:W-:Y:S01]  /*0ae0*/  USHF.L.U32 UR4, UR4, 0x1, URZ ;  /* 0x0000000104047899 */ /* 0x000fe200080006ff */
[----:B------:R-:W2:Y:S03]  /*0af0*/  FENCE.VIEW.ASYNC.S ;  /* 0x00000000000073c6 */ /* 0x000ea60000000000 */
[----:B--2---:R4:W2:Y:S08]  /*0b00*/  SYNCS.EXCH.64 URZ, [UR6+0x90], UR8 ;  /* 0x0000900806ff75b2 */ /* 0x0048b00008000100 */
[----:B------:R4:W3:Y:S01]  /*0b10*/  SYNCS.EXCH.64 URZ, [UR6+0xa0], UR4 ;  /* 0x0000a00406ff75b2 */ /* 0x0008e20008000100 */
[----:B------:R4:W1:Y:S01]  /*0b20*/  SYNCS.EXCH.64 URZ, [UR6+0x98], UR8 ;  /* 0x0000980806ff75b2 */ /* 0x0008620008000100 */
[----:B------:R4:W1:Y:S02]  /*0b30*/  SYNCS.EXCH.64 URZ, [UR6+0xa8], UR4 ;  /* 0x0000a80406ff75b2 */ /* 0x0008640008000100 */
[----:B----4-:R-:W-:Y:S01]  /*0b40*/  NOP ;  /* 0x0000000000007918 */ /* 0x010fe20000000000 */
.L_x_12:
[----:B------:R-:W4:Y:S01]  /*0b50*/  SHFL.IDX PT, R0, R140, RZ, 0x1f ;  /* 0x00001fff8c007589 */ /* 0x000f2200000e0000 */
[----:B------:R-:W-:Y:S01]  /*0b60*/  NOP ;  /* 0x0000000000007918 */ /* 0x000fe20000000000 */
[----:B----4-:R-:W-:-:S13]  /*0b70*/  ISETP.NE.AND P0, PT, R0, 0x5, PT ;  /* 0x000000050000780c */ /* 0x010fda0003f05270 */
[----:B------:R-:W-:Y:S05]  /*0b80*/  @P0 BRA `(.L_x_13) ;  /* 0x0000000000400947 */ /* 0x000fea0003800000 */
[----:B------:R-:W4:Y:S01]  /*0b90*/  S2UR UR5, SR_CgaCtaId ;  /* 0x00000000000579c3 */ /* 0x000f220000008800 */
[----:B--23--:R-:W-:Y:S01]  /*0ba0*/  UMOV UR4, 0x400 ;  /* 0x0000040000047882 */ /* 0x00cfe20000000000 */
        /* <DEDUP_REMOVED lines=9> */
[----:B----4-:R-:W-:Y:S01]  /*0c40*/  ULEA UR4, UR5, UR4, 0x18 ;  /* 0x0000000405047291 */ /* 0x010fe2000f8ec0ff */
[----:B------:R-:W2:Y:S11]  /*0c50*/  FENCE.VIEW.ASYNC.S ;  /* 0x00000000000073c6 */ /* 0x000eb60000000000 */
[----:B--2---:R4:W2:Y:S01]  /*0c60*/  SYNCS.EXCH.64 URZ, [UR4+0xb0], UR6 ;  /* 0x0000b00604ff75b2 */ /* 0x0048a20008000100 */
[----:B------:R4:W3:Y:S02]  /*0c70*/  SYNCS.EXCH.64 URZ, [UR4+0xb8], UR8 ;  /* 0x0000b80804ff75b2 */ /* 0x0008e40008000100 */
[----:B----4-:R-:W-:Y:S01]  /*0c80*/  NOP ;  /* 0x0000000000007918 */ /* 0x010fe20000000000 */
.L_x_13:
[----:B------:R-:W4:Y:S01]  /*0c90*/  SHFL.IDX PT, R0, R140, RZ, 0x1f ;  /* 0x00001fff8c007589 */ /* 0x000f2200000e0000 */
[----:B------:R-:W-:Y:S01]  /*0ca0*/  ISETP.NE.OR P1, PT, RZ, UR21, !P1 ;  /* 0x00000015ff007c0c */ /* 0x000fe2000cf25670 */
[----:B------:R-:W-:Y:S01]  /*0cb0*/  NOP ;  /* 0x0000000000007918 */ /* 0x000fe20000000000 */
[----:B----4-:R-:W-:-:S13]  /*0cc0*/  ISETP.NE.AND P0, PT, R0, 0x3, PT ;  /* 0x000000030000780c */ /* 0x010fda0003f05270 */
[----:B------:R-:W-:Y:S05]  /*0cd0*/  @P0 BRA `(.L_x_14) ;  /* 0x0000000000380947 */ /* 0x000fea0003800000 */
[----:B------:R-:W4:Y:S01]  /*0ce0*/  S2UR UR5, SR_CgaCtaId ;  /* 0x00000000000579c3 */ /* 0x000f220000008800 */
[----:B--23--:R-:W-:Y:S01]  /*0cf0*/  UMOV UR4, 0x400 ;  /* 0x0000040000047882 */ /* 0x00cfe20000000000 */
[----:B------:R-:W-:Y:S01]  /*0d00*/  UMOV UR6, 0x20 ;  /* 0x0000002000067882 */ /* 0x000fe20000000000 */
[----:B------:R-:W-:Y:S01]  /*0d10*/  ELECT P0, URZ, PT ;  /* 0x0000000000ff782f */ /* 0x000fe20003800000 */
[----:B------:R-:W-:-:S04]  /*0d20*/  UIADD3 UR6, UPT, UPT, -UR6, 0x100000, URZ ;  /* 0x0010000006067890 */ /* 0x000fc8000fffe1ff */
[----:B------:R-:W-:Y:S02]  /*0d30*/  USHF.L.U32 UR7, UR6, 0xb, URZ ;  /* 0x0000000b06077899 */ /* 0x000fe400080006ff */
[----:B------:R-:W-:Y:S02]  /*0d40*/  USHF.L.U32 UR6, UR6, 0x1, URZ ;  /* 0x0000000106067899 */ /* 0x000fe400080006ff */
[----:B----4-:R-:W-:Y:S01]  /*0d50*/  ULEA UR4, UR5, UR4, 0x18 ;  /* 0x0000000405047291 */ /* 0x010fe2000f8ec0ff */
[----:B------:R-:W2:Y:S11]  /*0d60*/  FENCE.VIEW.ASYNC.S ;  /* 0x00000000000073c6 */ /* 0x000eb60000000000 */
[----:B--2---:R4:W2:Y:S01]  /*0d70*/  SYNCS.EXCH.64 URZ, [UR4+0xc0], UR6 ;  /* 0x0000c00604ff75b2 */ /* 0x0048a20008000100 */
[----:B------:R4:W3:Y:S01]  /*0d80*/  SYNCS.EXCH.64 URZ, [UR4+0xd0], UR6 ;  /* 0x0000d00604ff75b2 */ /* 0x0008e20008000100 */
[----:B------:R4:W1:Y:S01]  /*0d90*/  SYNCS.EXCH.64 URZ, [UR4+0xc8], UR6 ;  /* 0x0000c80604ff75b2 */ /* 0x0008620008000100 */
[----:B------:R4:W1:Y:S02]  /*0da0*/  SYNCS.EXCH.64 URZ, [UR4+0xd8], UR6 ;  /* 0x0000d80604ff75b2 */ /* 0x0008640008000100 */
[----:B----4-:R-:W-:Y:S01]  /*0db0*/  NOP ;  /* 0x0000000000007918 */ /* 0x010fe20000000000 */
.L_x_14:
[----:B--23--:R-:W2:Y:S01]  /*0dc0*/  S2UR UR7, SR_CgaCtaId ;  /* 0x00000000000779c3 */ /* 0x00cea20000008800 */
[----:B------:R-:W-:Y:S01]  /*0dd0*/  VOTEU.ALL UP0, P1 ;  /* 0x0000000000ff7886 */ /* 0x000fe20000800000 */
[----:B------:R-:W-:Y:S01]  /*0de0*/  UMOV UR4, 0x100 ;  /* 0x0000010000047882 */ /* 0x000fe20000000000 */
[----:B------:R-:W-:Y:S01]  /*0df0*/  NOP ;  /* 0x0000000000007918 */ /* 0x000fe20000000000 */
[----:B-1----:R-:W-:Y:S01]  /*0e00*/  LOP3.LUT R3, R152, 0x1f, RZ, 0xc0, !PT ;  /* 0x0000001f98037812 */ /* 0x002fe200078ec0ff */
[----:B------:R-:W-:Y:S01]  /*0e10*/  UISETP.NE.AND UP5, UPT, UR21, URZ, UPT ;  /* 0x000000ff1500728c */ /* 0x000fe2000bfa5270 */
[----:B------:R-:W-:Y:S01]  /*0e20*/  @!UP0 UMOV UR6, 0x400 ;  /* 0x0000040000068882 */ /* 0x000fe20000000000 */
[----:B------:R-:W-:-:S04]  /*0e30*/  @!UP0 UIADD3 UR4, UPT, UPT, -UR4, 0x100000, URZ ;  /* 0x0010000004048890 */ /* 0x000fc8000fffe1ff */
[----:B------:R-:W-:Y:S02]  /*0e40*/  @!UP0 USHF.L.U32 UR5, UR4, 0xb, URZ ;  /* 0x0000000b04058899 */ /* 0x000fe400080006ff */
[----:B------:R-:W-:Y:S02]  /*0e50*/  @!UP0 USHF.L.U32 UR4, UR4, 0x1, URZ ;  /* 0x0000000104048899 */ /* 0x000fe400080006ff */
[----:B--2---:R-:W-:Y:S01]  /*0e60*/  @!UP0 ULEA UR6, UR7, UR6, 0x18 ;  /* 0x0000000607068291 */ /* 0x004fe2000f8ec0ff */
[----:B------:R-:W1:Y:S01]  /*0e70*/  LDCU UR7, c[0x0][0x36c] ;  /* 0x00006d80ff0777ac */ /* 0x000e620008000800 */
[----:B------:R-:W-:Y:S01]  /*0e80*/  VOTEU.ALL UP0, P1 ;  /* 0x0000000000ff7886 */ /* 0x000fe20000800000 */
[----:B------:R-:W2:Y:S09]  /*0e90*/  FENCE.VIEW.ASYNC.S ;  /* 0x00000000000073c6 */ /* 0x000eb20000000000 */
[----:B--2---:R2:W3:Y:S01]  /*0ea0*/  @!UP0 SYNCS.EXCH.64 URZ, [UR6+0xe0], UR4 ;  /* 0x0000e00406ff85b2 */ /* 0x0044e20008000100 */
[----:B-1----:R-:W-:-:S09]  /*0eb0*/  UISETP.EQ.U32.AND UP6, UPT, UR7, 0x1, UPT ;  /* 0x000000010700788c */ /* 0x002fd2000bfc2070 */
[----:B--2---:R-:W-:Y:S05]  /*0ec0*/  BRA.U !UP6, `(.L_x_15) ;  /* 0x000000010e087547 */ /* 0x004fea000b800000 */
[----:B---3--:R-:W-:Y:S01]  /*0ed0*/  UCGABAR_ARV ;  /* 0x00000000000079c7 */ /* 0x008fe20008000000 */
[----:B------:R-:W-:Y:S05]  /*0ee0*/  BRA `(.L_x_16) ;  /* 0x0000000000047947 */ /* 0x000fea0003800000 */
.L_x_15:
[----:B---3--:R-:W-:Y:S01]  /*0ef0*/  NOP ;  /* 0x0000000000007918 */ /* 0x008fe20000000000 */
.L_x_16:
[----:B------:R-:W1:Y:S01]  /*0f00*/  S2UR UR65, SR_CTAID.X ;  /* 0x00000000004179c3 */ /* 0x000e620000002500 */
[----:B------:R-:W-:-:S05]  /*0f10*/  CS2R.32 R142, SR_CgaSize ;  /* 0x00000000008e7805 */ /* 0x000fca0000008a00 */
[----:B------:R-:W-:-:S05]  /*0f20*/  IMAD R142, R142, -0xa0, RZ ;  /* 0xffffff608e8e7824 */ /* 0x000fca00078e02ff */
[----:B------:R-:W-:-:S14]  /*0f30*/  R2UR UR5, R142 ;  /* 0x000000008e0572ca */ /* 0x000fdc00000e0000 */
[----:B------:R-:W2:Y:S01]  /*0f40*/  LDCU UR5, c[0x0][UR5+0x2b0] ;  /* 0x00005600050577ac */ /* 0x000ea20008000800 */
[----:B------:R-:W-:-:S05]  /*0f50*/  CS2R.32 R142, SR_CgaSize ;  /* 0x00000000008e7805 */ /* 0x000fca0000008a00 */
[----:B------:R-:W-:-:S05]  /*0f60*/  IMAD R142, R142, -0xa0, RZ ;  /* 0xffffff608e8e7824 */ /* 0x000fca00078e02ff */
[----:B------:R-:W-:-:S14]  /*0f70*/  R2UR UR4, R142 ;  /* 0x000000008e0472ca */ /* 0x000fdc00000e0000 */
[----:B------:R-:W3:Y:S01]  /*0f80*/  LDCU UR4, c[0x0][UR4+0x2b4] ;  /* 0x00005680040477ac */ /* 0x000ee20008000800 */
[----:B------:R-:W4:Y:S01]  /*0f90*/  S2UR UR20, SR_CTAID.Y ;  /* 0x00000000001479c3 */ /* 0x000f220000002600 */
[----:B------:R-:W-:-:S05]  /*0fa0*/  CS2R.32 R142, SR_CgaSize ;  /* 0x00000000008e7805 */ /* 0x000fca0000008a00 */
[----:B------:R-:W-:-:S05]  /*0fb0*/  IMAD R142, R142, -0xa0, RZ ;  /* 0xffffff608e8e7824 */ /* 0x000fca00078e02ff */
[----:B------:R-:W-:-:S14]  /*0fc0*/  R2UR UR7, R142 ;  /* 0x000000008e0772ca */ /* 0x000fdc00000e0000 */
[----:B------:R-:W3:Y:S01]  /*0fd0*/  LDCU UR7, c[0x0][UR7+0x2a0] ;  /* 0x00005400070777ac */ /* 0x000ee20008000800 */
[----:B------:R-:W-:-:S05]  /*0fe0*/  CS2R.32 R142, SR_CgaSize ;  /* 0x00000000008e7805 */ /* 0x000fca0000008a00 */
[----:B------:R-:W-:-:S05]  /*0ff0*/  IMAD R142, R142, -0xa0, RZ ;  /* 0xffffff608e8e7824 */ /* 0x000fca00078e02ff */
[----:B------:R-:W-:-:S14]  /*1000*/  R2UR UR8, R142 ;  /* 0x000000008e0872ca */ /* 0x000fdc00000e0000 */
[----:B------:R-:W3:Y:S01]  /*1010*/  LDCU UR8, c[0x0][UR8+0x2a4] ;  /* 0x00005480080877ac */ /* 0x000ee20008000800 */
[----:B------:R-:W3:Y:S01]  /*1020*/  S2UR UR9, SR_CgaCtaId ;  /* 0x00000000000979c3 */ /* 0x000ee20000008800 */
[----:B------:R-:W-:Y:S01]  /*1030*/  UISETP.GT.U32.AND UP0, UPT, UR25, 0xffff, UPT ;  /* 0x0000ffff1900788c */ /* 0x000fe2000bf04070 */
[----:B------:R-:W3:Y:S01]  /*1040*/  LDCU UR22, c[0x0][0xf24] ;  /* 0x0001e480ff1677ac */ /* 0x000ee20008000800 */
[----:B------:R-:W3:Y:S01]  /*1050*/  LDCU UR44, c[0x0][0xf24] ;  /* 0x0001e480ff2c77ac */ /* 0x000ee20008000800 */
[----:B-1----:R-:W-:Y:S01]  /*1060*/  I2FP.F32.U32 R2, UR65 ;  /* 0x0000004100027c45 */ /* 0x002fe20008201000 */
[----:B------:R-:W1:Y:S04]  /*1070*/  LDCU UR27, c[0x0][0xf30] ;  /* 0x0001e600ff1b77ac */ /* 0x000e680008000800 */
[----:B--2---:R-:W-:Y:S01]  /*1080*/  FMUL R2, R2, UR5 ;  /* 0x0000000502027c20 */ /* 0x004fe20008400000 */
[----:B------:R-:W-:Y:S01]  /*1090*/  USEL UR45, UR25, 0xffff, !UP0 ;  /* 0x0000ffff192d7887 */ /* 0x000fe2000c000000 */
[----:B----4-:R-:W-:Y:S01]  /*10a0*/  I2FP.F32.U32 R0, UR20 ;  /* 0x0000001400007c45 */ /* 0x010fe20008201000 */
[----:B------:R-:W-:-:S03]  /*10b0*/  UMOV UR28, UR65 ;  /* 0x00000041001c7c82 */ /* 0x000fc60008000000 */
[----:B------:R-:W2:Y:S01]  /*10c0*/  F2I.U32.TRUNC.NTZ R2, R2 ;  /* 0x0000000200027305 */ /* 0x000ea2000020f000 */
[----:B---3--:R-:W-:Y:S01]  /*10d0*/  FMUL R0, R0, UR4 ;  /* 0x0000000400007c20 */ /* 0x008fe20008400000 */
[----:B------:R-:W-:Y:S02]  /*10e0*/  USHF.L.U32 UR61, UR9, 0x4, URZ ;  /* 0x00000004093d7899 */ /* 0x000fe400080006ff */
[----:B------:R-:W-:-:S04]  /*10f0*/  USHF.L.U32 UR46, UR9, 0xb, URZ ;  /* 0x0000000b092e7899 */ /* 0x000fc800080006ff */
[----:B------:R-:W3:Y:S01]  /*1100*/  F2I.U32.TRUNC.NTZ R0, R0 ;  /* 0x0000000000007305 */ /* 0x000ee2000020f000 */
[----:B------:R-:W-:Y:S02]  /*1110*/  USHF.L.U32 UR62, UR9, 0x8, URZ ;  /* 0x00000008093e7899 */ /* 0x000fe400080006ff */
[----:B------:R-:W-:Y:S01]  /*1120*/  USHF.L.U32 UR24, UR9, 0x7, URZ ;  /* 0x0000000709187899 */ /* 0x000fe200080006ff */
[----:B--2---:R-:W-:Y:S02]  /*1130*/  R2UR UR4, R2 ;  /* 0x00000000020472ca */ /* 0x004fe400000e0000 */
[----:B------:R-:W-:Y:S02]  /*1140*/  PRMT R2, RZ, 0x7610, R2 ;  /* 0x00007610ff027816 */ /* 0x000fe40000000002 */
[----:B---3--:R-:W-:Y:S02]  /*1150*/  R2UR UR6, R0 ;  /* 0x00000000000672ca */ /* 0x008fe400000e0000 */
[----:B------:R-:W-:-:S07]  /*1160*/  PRMT R0, RZ, 0x7610, R0 ;  /* 0x00007610ff007816 */ /* 0x000fce0000000000 */
[----:B------:R-:W-:-:S04]  /*1170*/  UIADD3 UR5, UPT, UPT, -UR4, URZ, URZ ;  /* 0x000000ff04057290 */ /* 0x000fc8000fffe1ff */
[----:B------:R-:W-:Y:S02]  /*1180*/  UIMAD UR5, UR7, UR5, UR65 ;  /* 0x00000005070572a4 */ /* 0x000fe4000f8e0241 */
[----:B------:R-:W-:-:S04]  /*1190*/  UIADD3 UR4, UPT, UPT, -UR6, URZ, URZ ;  /* 0x000000ff06047290 */ /* 0x000fc8000fffe1ff */
[----:B------:R-:W-:Y:S01]  /*11a0*/  IMAD.U32 R142, RZ, RZ, UR5 ;  /* 0x00000005ff8e7e24 */ /* 0x000fe2000f8e00ff */
[----:B------:R-:W-:-:S06]  /*11b0*/  UIMAD UR4, UR8, UR4, UR20 ;  /* 0x00000004080472a4 */ /* 0x000fcc000f8e0214 */
[----:B------:R-:W-:Y:S01]  /*11c0*/  IMAD.U32 R141, RZ, RZ, UR4 ;  /* 0x00000004ff8d7e24 */ /* 0x000fe2000f8e00ff */
[----:B-1----:R-:W-:Y:S06]  /*11d0*/  BRA.U UP5, `(.L_x_17) ;  /* 0x00000001056c7547 */ /* 0x002fec000b800000 */
[----:B------:R-:W-:Y:S02]  /*11e0*/  R2UR UR4, R141 ;  /* 0x000000008d0472ca */ /* 0x000fe400000e0000 */
[----:B------:R-:W-:-:S11]  /*11f0*/  R2UR UR10, R142 ;  /* 0x000000008e0a72ca */ /* 0x000fd600000e0000 */
[----:B------:R-:W-:Y:S02]  /*1200*/  UISETP.NE.AND UP0, UPT, UR4, URZ, UPT ;  /* 0x000000ff0400728c */ /* 0x000fe4000bf05270 */
[----:B------:R-:W-:Y:S02]  /*1210*/  ULOP3.LUT UR4, UR10, 0x2, URZ, 0x3c, !UPT ;  /* 0x000000020a047892 */ /* 0x000fe4000f8e3cff */
[----:B------:R-:W-:Y:S02]  /*1220*/  UISETP.GT.U32.AND UP2, UPT, UR10, 0x1, UP0 ;  /* 0x000000010a00788c */ /* 0x000fe40008744070 */
[----:B------:R-:W-:Y:S02]  /*1230*/  ULOP3.LUT UR5, UR10, 0x4, URZ, 0x3c, !UPT ;  /* 0x000000040a057892 */ /* 0x000fe4000f8e3cff */
[----:B------:R-:W-:Y:S02]  /*1240*/  USEL UR8, URZ, 0x1, UP2 ;  /* 0x00000001ff087887 */ /* 0x000fe40009000000 */
[----:B------:R-:W-:-:S02]  /*1250*/  USEL UR7, URZ, 0x2, UP2 ;  /* 0x00000002ff077887 */ /* 0x000fc40009000000 */
[----:B------:R-:W-:Y:S02]  /*1260*/  UISETP.GT.U32.AND UP2, UPT, UR4, 0x1, UP0 ;  /* 0x000000010400788c */ /* 0x000fe40008744070 */
[----:B------:R-:W-:Y:S02]  /*1270*/  ULOP3.LUT UR4, UR10, 0x6, URZ, 0x3c, !UPT ;  /* 0x000000060a047892 */ /* 0x000fe4000f8e3cff */
[----:B------:R-:W-:Y:S02]  /*1280*/  USEL UR6, URZ, 0x4, UP2 ;  /* 0x00000004ff067887 */ /* 0x000fe40009000000 */
[----:B------:R-:W-:Y:S02]  /*1290*/  USEL UR9, URZ, 0x8, UP2 ;  /* 0x00000008ff097887 */ /* 0x000fe40009000000 */
[----:B------:R-:W-:Y:S02]  /*12a0*/  UISETP.GT.U32.AND UP2, UPT, UR5, 0x1, UP0 ;  /* 0x000000010500788c */ /* 0x000fe40008744070 */
[----:B------:R-:W-:-:S02]  /*12b0*/  UISETP.GT.U32.AND UP0, UPT, UR4, 0x1, UP0 ;  /* 0x000000010400788c */ /* 0x000fc40008704070 */
[----:B------:R-:W-:Y:S02]  /*12c0*/  USEL UR4, URZ, 0x10, UP2 ;  /* 0x00000010ff047887 */ /* 0x000fe40009000000 */
[----:B------:R-:W-:Y:S02]  /*12d0*/  UIADD3 UR5, UPT, UPT, UR6, UR7, UR8 ;  /* 0x0000000706057290 */ /* 0x000fe4000fffe008 */
[----:B------:R-:W-:Y:S02]  /*12e0*/  USEL UR7, URZ, 0x40, UP0 ;  /* 0x00000040ff077887 */ /* 0x000fe40008000000 */
[----:B------:R-:W-:Y:S02]  /*12f0*/  USEL UR8, URZ, 0x20, UP2 ;  /* 0x00000020ff087887 */ /* 0x000fe40009000000 */
[----:B------:R-:W-:Y:S02]  /*1300*/  UIADD3 UR5, UPT, UPT, UR4, UR5, UR9 ;  /* 0x0000000504057290 */ /* 0x000fe4000fffe009 */
[----:B------:R-:W-:-:S02]  /*1310*/  ULOP3.LUT UR4, UR10, 0xfffffffe, URZ, 0xc0, !UPT ;  /* 0xfffffffe0a047892 */ /* 0x000fc4000f8ec0ff */
[----:B------:R-:W-:Y:S02]  /*1320*/  USEL UR6, URZ, 0x80, UP0 ;  /* 0x00000080ff067887 */ /* 0x000fe40008000000 */
[----:B------:R-:W-:-:S03]  /*1330*/  UIADD3 UR5, UPT, UPT, UR7, UR5, UR8 ;  /* 0x0000000507057290 */ /* 0x000fc6000fffe008 */
[----:B------:R-:W-:Y:S01]  /*1340*/  UMOV UR7, 0x3 ;  /* 0x0000000300077882 */ /* 0x000fe20000000000 */
[----:B------:R-:W-:Y:S02]  /*1350*/  UIADD3 UR5, UPT, UPT, UR5, UR6, URZ ;  /* 0x0000000605057290 */ /* 0x000fe4000fffe0ff */
[----:B------:R-:W-:-:S04]  /*1360*/  USHF.L.U32 UR4, UR7, UR4, URZ ;  /* 0x0000000407047299 */ /* 0x000fc800080006ff */
[----:B------:R-:W-:Y:S02]  /*1370*/  IMAD.U32 R2, RZ, RZ, UR5 ;  /* 0x00000005ff027e24 */ /* 0x000fe4000f8e00ff */
[----:B------:R-:W-:-:S07]  /*1380*/  IMAD.U32 R0, RZ, RZ, UR4 ;  /* 0x00000004ff007e24 */ /* 0x000fce000f8e00ff */
.L_x_17:
[----:B------:R-:W1:Y:S01]  /*1390*/  S2UR UR36, SR_CTAID.Z ;  /* 0x00000000002479c3 */ /* 0x000e620000002700 */
[----:B------:R-:W-:Y:S01]  /*13a0*/  UISETP.GE.AND UP0, UPT, UR22, 0x1, UPT ;  /* 0x000000011600788c */ /* 0x000fe2000bf06270 */
[----:B------:R-:W-:-:S08]  /*13b0*/  UMOV UR29, 0x55 ;  /* 0x00000055001d7882 */ /* 0x000fd00000000000 */
[----:B------:R-:W-:Y:S05]  /*13c0*/  BRA.U !UP0, `(.L_x_18) ;  /* 0x0000000108d47547 */ /* 0x000fea000b800000 */
[----:B------:R-:W2:Y:S01]  /*13d0*/  LDCU.128 UR16, c[0x0][0xf10] ;  /* 0x0001e200ff1077ac */ /* 0x000ea20008000c00 */
[----:B------:R-:W3:Y:S01]  /*13e0*/  LDCU UR6, c[0x0][0x370] ;  /* 0x00006e00ff0677ac */ /* 0x000ee20008000800 */
[----:B------:R-:W4:Y:S01]  /*13f0*/  LDCU UR7, c[0x0][0x374] ;  /* 0x00006e80ff0777ac */ /* 0x000f220008000800 */
[----:B------:R-:W1:Y:S01]  /*1400*/  LDCU UR23, c[0x0][0xf0c] ;  /* 0x0001e180ff1777ac */ /* 0x000e620008000800 */
[----:B------:R-:W1:Y:S01]  /*1410*/  LDCU UR26, c[0x0][0xf20] ;  /* 0x0001e400ff1a77ac */ /* 0x000e620008000800 */
[----:B------:R-:W1:Y:S01]  /*1420*/  LDCU.64 UR8, c[0x0][0xf28] ;  /* 0x0001e500ff0877ac */ /* 0x000e620008000a00 */
[----:B--2---:R-:W-:Y:S02]  /*1430*/  UISETP.NE.AND UP3, UPT, UR18, 0x1, UPT ;  /* 0x000000011200788c */ /* 0x004fe4000bf65270 */
[----:B----4-:R-:W-:Y:S02]  /*1440*/  UIMAD.WIDE.U32 UR10, UR7, UR19, URZ ;  /* 0x00000013070a72a5 */ /* 0x010fe4000f8e00ff */
[----:B---3--:R-:W-:-:S02]  /*1450*/  UIMAD.WIDE.U32 UR12, UR6, UR16, URZ ;  /* 0x00000010060c72a5 */ /* 0x008fc4000f8e00ff */
[----:B-1----:R-:W-:Y:S02]  /*1460*/  UISETP.NE.AND UP0, UPT, UR23, 0x1, UPT ;  /* 0x000000011700788c */ /* 0x002fe4000bf05270 */
[----:B------:R-:W-:Y:S01]  /*1470*/  UIMAD.WIDE.U32 UR4, UR28, UR16, URZ ;  /* 0x000000101c0472a5 */ /* 0x000fe2000f8e00ff */
[----:B------:R-:W-:Y:S02]  /*1480*/  UMOV UR10, UR11 ;  /* 0x0000000b000a7c82 */ /* 0x000fe40008000000 */
[----:B------:R-:W-:Y:S01]  /*1490*/  UMOV UR12, UR13 ;  /* 0x0000000d000c7c82 */ /* 0x000fe20008000000 */
[----:B------:R-:W-:Y:S02]  /*14a0*/  @UP3 USHF.R.U32.HI UR7, URZ, UR26, UR10 ;  /* 0x0000001aff073299 */ /* 0x000fe4000801160a */
[----:B------:R-:W-:Y:S01]  /*14b0*/  UISETP.NE.AND UP2, UPT, UR22, 0x1, UPT ;  /* 0x000000011600788c */ /* 0x000fe2000bf45270 */
[----:B------:R-:W-:Y:S02]  /*14c0*/  UMOV UR4, UR5 ;  /* 0x0000000500047c82 */ /* 0x000fe40008000000 */
[----:B------:R-:W-:-:S02]  /*14d0*/  @UP0 USHF.R.U32.HI UR6, URZ, UR17, UR12 ;  /* 0x00000011ff060299 */ /* 0x000fc4000801160c */
[----:B------:R-:W-:Y:S02]  /*14e0*/  USHF.R.U32.HI UR4, URZ, UR17, UR4 ;  /* 0x00000011ff047299 */ /* 0x000fe40008011604 */
[----:B------:R-:W-:Y:S02]  /*14f0*/  UIMAD.WIDE.U32 UR12, UR20, UR19, URZ ;  /* 0x00000013140c72a5 */ /* 0x000fe4000f8e00ff */
[----:B------:R-:W-:Y:S02]  /*1500*/  UIMAD.WIDE.U32 UR10, UR7, UR8, URZ ;  /* 0x00000008070a72a5 */ /* 0x000fe4000f8e00ff */
[----:B------:R-:W-:Y:S02]  /*1510*/  UIMAD.WIDE.U32 UR14, UR6, UR8, URZ ;  /* 0x00000008060e72a5 */ /* 0x000fe4000f8e00ff */
[----:B------:R-:W-:-:S03]  /*1520*/  USEL UR5, UR28, UR4, !UP0 ;  /* 0x000000041c057287 */ /* 0x000fc6000c000000 */
[----:B------:R-:W-:Y:S01]  /*1530*/  UMOV UR4, UR13 ;  /* 0x0000000d00047c82 */ /* 0x000fe20008000000 */
[----:B------:R-:W-:Y:S01]  /*1540*/  UMOV UR10, UR11 ;  /* 0x0000000b000a7c82 */ /* 0x000fe20008000000 */
[----:B------:R-:W-:Y:S02]  /*1550*/  USHF.R.U32.HI UR4, URZ, UR26, UR4 ;  /* 0x0000001aff047299 */ /* 0x000fe40008011604 */
[----:B------:R-:W-:Y:S01]  /*1560*/  @UP2 USHF.R.U32.HI UR7, URZ, UR9, UR10 ;  /* 0x00000009ff072299 */ /* 0x000fe2000801160a */
[----:B------:R-:W-:Y:S01]  /*1570*/  UMOV UR14, UR15 ;  /* 0x0000000f000e7c82 */ /* 0x000fe20008000000 */
[----:B------:R-:W-:Y:S02]  /*1580*/  USEL UR4, UR20, UR4, !UP3 ;  /* 0x0000000414047287 */ /* 0x000fe4000d800000 */
[----:B------:R-:W-:Y:S02]  /*1590*/  @UP2 USHF.R.U32.HI UR6, URZ, UR9, UR14 ;  /* 0x00000009ff062299 */ /* 0x000fe4000801160e */
[----:B------:R-:W-:-:S02]  /*15a0*/  UIMAD UR7, UR7, UR22, URZ ;  /* 0x00000016070772a4 */ /* 0x000fc4000f8e02ff */
[----:B------:R-:W-:Y:S02]  /*15b0*/  UIMAD UR12, UR6, UR22, URZ ;  /* 0x00000016060c72a4 */ /* 0x000fe4000f8e02ff */
[----:B------:R-:W-:Y:S02]  /*15c0*/  UISETP.GE.AND UP0, UPT, UR4, UR7, UPT ;  /* 0x000000070400728c */ /* 0x000fe4000bf06270 */
[----:B------:R-:W-:Y:S02]  /*15d0*/  UIMAD.WIDE.U32 UR10, UR4, UR8, URZ ;  /* 0x00000008040a72a5 */ /* 0x000fe4000f8e00ff */
[----:B------:R-:W-:Y:S02]  /*15e0*/  UISETP.GE.OR UP0, UPT, UR5, UR12, UP0 ;  /* 0x0000000c0500728c */ /* 0x000fe40008706670 */
[----:B------:R-:W-:Y:S02]  /*15f0*/  UIMAD.WIDE.U32 UR12, UR5, UR8, URZ ;  /* 0x00000008050c72a5 */ /* 0x000fe4000f8e00ff */
[----:B------:R-:W-:Y:S01]  /*1600*/  UIADD3 UR10, UPT, UPT, -UR4, URZ, URZ ;  /* 0x000000ff040a7290 */ /* 0x000fe2000fffe1ff */
[----:B------:R-:W-:Y:S01]  /*1610*/  UMOV UR8, UR11 ;  /* 0x0000000b00087c82 */ /* 0x000fe20008000000 */
[----:B------:R-:W-:-:S02]  /*1620*/  UIADD3 UR11, UPT, UPT, -UR5, URZ, URZ ;  /* 0x000000ff050b7290 */ /* 0x000fc4000fffe1ff */
[----:B------:R-:W-:-:S03]  /*1630*/  USHF.R.U32.HI UR8, URZ, UR9, UR8 ;  /* 0x00000009ff087299 */ /* 0x000fc60008011608 */
[----:B------:R-:W-:Y:S01]  /*1640*/  @!UP0 UMOV UR7, UR13 ;  /* 0x0000000d00078c82 */ /* 0x000fe20008000000 */
[----:B------:R-:W-:Y:S02]  /*1650*/  UIMAD UR20, UR18, UR10, UR20 ;  /* 0x0000000a121472a4 */ /* 0x000fe4000f8e0214 */
[----:B------:R-:W-:Y:S02]  /*1660*/  USEL UR8, UR4, UR8, !UP2 ;  /* 0x0000000804087287 */ /* 0x000fe4000d000000 */
[----:B------:R-:W-:Y:S02]  /*1670*/  @!UP0 USHF.R.U32.HI UR7, URZ, UR9, UR7 ;  /* 0x00000009ff078299 */ /* 0x000fe40008011607 */
[----:B------:R-:W-:Y:S02]  /*1680*/  UIADD3 UR9, UPT, UPT, -UR8, URZ, URZ ;  /* 0x000000ff08097290 */ /* 0x000fe4000fffe1ff */
[----:B------:R-:W-:Y:S02]  /*1690*/  @!UP0 USEL UR7, UR5, UR7, !UP2 ;  /* 0x0000000705078287 */ /* 0x000fe4000d000000 */
[----:B------:R-:W-:-:S02]  /*16a0*/  UIMAD UR9, UR22, UR9, UR4 ;  /* 0x00000009160972a4 */ /* 0x000fc4000f8e0204 */
[----:B------:R-:W-:Y:S02]  /*16b0*/  @!UP0 UIADD3 UR8, UPT, UPT, UR8, -UR7, URZ ;  /* 0x8000000708088290 */ /* 0x000fe4000fffe0ff */
[----:B------:R-:W-:Y:S02]  /*16c0*/  @!UP0 UIMAD UR6, UR9, UR6, UR7 ;  /* 0x00000006090682a4 */ /* 0x000fe4000f8e0207 */
[----:B------:R-:W-:Y:S02]  /*16d0*/  @!UP0 UIMAD UR4, UR8, UR22, UR5 ;  /* 0x00000016080482a4 */ /* 0x000fe4000f8e0205 */
[----:B------:R-:W-:Y:S02]  /*16e0*/  UIMAD UR28, UR23, UR11, UR28 ;  /* 0x0000000b171c72a4 */ /* 0x000fe4000f8e021c */
[----:B------:R-:W-:Y:S01]  /*16f0*/  UIMAD UR20, UR4, UR18, UR20 ;  /* 0x00000012041472a4 */ /* 0x000fe2000f8e0214 */
[----:B------:R-:W-:Y:S02]  /*1700*/  @!UP0 UMOV UR5, UR6 ;  /* 0x0000000600058c82 */ /* 0x000fe40008000000 */
[----:B------:R-:W-:-:S12]  /*1710*/  UIMAD UR28, UR5, UR23, UR28 ;  /* 0x00000017051c72a4 */ /* 0x000fd8000f8e021c */
.L_x_18:
[----:B------:R-:W-:Y:S02]  /*1720*/  UISETP.NE.AND UP2, UPT, UR27, 0x1, UPT ;  /* 0x000000011b00788c */ /* 0x000fe4000bf45270 */
[----:B------:R-:W-:Y:S02]  /*1730*/  USHF.L.U32 UR4, UR65, 0x7, URZ ;  /* 0x0000000741047899 */ /* 0x000fe400080006ff */
[----:B------:R-:W-:Y:S02]  /*1740*/  ULOP3.LUT UR50, UR62, 0x700, URZ, 0xc0, !UPT ;  /* 0x000007003e327892 */ /* 0x000fe4000f8ec0ff */
[----:B------:R-:W-:Y:S02]  /*1750*/  ULOP3.LUT UR45, UR45, 0xffff, URZ, 0xc0, !UPT ;  /* 0x0000ffff2d2d7892 */ /* 0x000fe4000f8ec0ff */
[----:B------:R-:W-:Y:S02]  /*1760*/  UISETP.NE.AND UP0, UPT, UR21, 0x2, UPT ;  /* 0x000000021500788c */ /* 0x000fe4000bf05270 */
[----:B------:R-:W-:-:S02]  /*1770*/  ULOP3.LUT UR61, UR61, 0x60, URZ, 0xc0, !UPT ;  /* 0x000000603d3d7892 */ /* 0x000fc4000f8ec0ff */
[----:B------:R-:W-:Y:S02]  /*1780*/  ULOP3.LUT UR46, UR46, 0x3000, URZ, 0xc0, !UPT ;  /* 0x000030002e2e7892 */ /* 0x000fe4000f8ec0ff */
[----:B------:R-:W-:Y:S02]  /*1790*/  USHF.R.U32.HI UR62, URZ, 0x9, UR62 ;  /* 0x00000009ff3e7899 */ /* 0x000fe4000801163e */
[----:B------:R-:W-:Y:S02]  /*17a0*/  ULOP3.LUT UR18, UR24, 0x80, URZ, 0xc0, !UPT ;  /* 0x0000008018127892 */ /* 0x000fe4000f8ec0ff */
[----:B------:R-:W-:Y:S02]  /*17b0*/  ULOP3.LUT UR63, UR4, 0x80, URZ, 0xc0, !UPT ;  /* 0x00000080043f7892 */ /* 0x000fe4000f8ec0ff */
[----:B------:R-:W-:Y:S02]  /*17c0*/  USHF.R.U32.HI UR47, URZ, 0xa, UR50 ;  /* 0x0000000aff2f7899 */ /* 0x000fe40008011632 */
[----:B------:R-:W-:Y:S01]  /*17d0*/  USHF.L.U32 UR45, UR29, UR45, URZ ;  /* 0x0000002d1d2d7299 */ /* 0x000fe200080006ff */
[----:B------:R-:W-:Y:S11]  /*17e0*/  BRA.U UP2, `(.L_x_19) ;  /* 0x0000000102407547 */ /* 0x000ff6000b800000 */
[----:B------:R-:W2:Y:S01]  /*17f0*/  LDCU.128 UR8, c[0x0][0xf10] ;  /* 0x0001e200ff0877ac */ /* 0x000ea20008000c00 */
[----:B------:R-:W3:Y:S01]  /*1800*/  LDCU UR12, c[0x0][0xf0c] ;  /* 0x0001e180ff0c77ac */ /* 0x000ee20008000800 */
[----:B------:R-:W4:Y:S01]  /*1810*/  LDCU UR13, c[0x0][0xf20] ;  /* 0x0001e400ff0d77ac */ /* 0x000f220008000800 */
[----:B--2---:R-:W-:Y:S02]  /*1820*/  UIMAD.WIDE.U32 UR4, UR28, UR8, URZ ;  /* 0x000000081c0472a5 */ /* 0x004fe4000f8e00ff */
[----:B------:R-:W-:Y:S02]  /*1830*/  UIMAD.WIDE.U32 UR6, UR20, UR11, URZ ;  /* 0x0000000b140672a5 */ /* 0x000fe4000f8e00ff */
[----:B---3--:R-:W-:Y:S02]  /*1840*/  UISETP.NE.AND UP2, UPT, UR12, 0x1, UPT ;  /* 0x000000010c00788c */ /* 0x008fe4000bf45270 */
[----:B------:R-:W-:-:S03]  /*1850*/  USHF.R.U32.HI UR5, URZ, UR9, UR5 ;  /* 0x00000009ff057299 */ /* 0x000fc60008011605 */
[----:B------:R-:W-:Y:S01]  /*1860*/  UMOV UR4, UR7 ;  /* 0x0000000700047c82 */ /* 0x000fe20008000000 */
[----:B------:R-:W-:Y:S02]  /*1870*/  USEL UR5, UR28, UR5, !UP2 ;  /* 0x000000051c057287 */ /* 0x000fe4000d000000 */
[----:B------:R-:W-:Y:S02]  /*1880*/  UISETP.NE.AND UP2, UPT, UR10, 0x1, UPT ;  /* 0x000000010a00788c */ /* 0x000fe4000bf45270 */
[----:B----4-:R-:W-:-:S04]  /*1890*/  USHF.R.U32.HI UR4, URZ, UR13, UR4 ;  /* 0x0000000dff047299 */ /* 0x010fc80008011604 */
[----:B------:R-:W-:-:S04]  /*18a0*/  USEL UR4, UR20, UR4, !UP2 ;  /* 0x0000000414047287 */ /* 0x000fc8000d000000 */
[----:B------:R-:W-:Y:S02]  /*18b0*/  UIADD3 UR6, UPT, UPT, UR5, -UR4, URZ ;  /* 0x8000000405067290 */ /* 0x000fe4000fffe0ff */
[----:B------:R-:W-:Y:S02]  /*18c0*/  UIADD3 UR4, UPT, UPT, -UR5, UR4, URZ ;  /* 0x0000000405047290 */ /* 0x000fe4000fffe1ff */
[----:B------:R-:W-:Y:S02]  /*18d0*/  UIMAD UR20, UR6, UR10, UR20 ;  /* 0x0000000a061472a4 */ /* 0x000fe4000f8e0214 */
[----:B------:R-:W-:-:S12]  /*18e0*/  UIMAD UR28, UR4, UR12, UR28 ;  /* 0x0000000c041c72a4 */ /* 0x000fd8000f8e021c */
.L_x_19:
[----:B------:R-:W-:Y:S05]  /*18f0*/  BRA.U !UP6, `(.L_x_20) ;  /* 0x000000010e0c7547 */ /* 0x000fea000b800000 */
[----:B------:R-:W-:Y:S01]  /*1900*/  UCGABAR_WAIT ;  /* 0x0000000000007dc7 */ /* 0x000fe20008000000 */
[----:B------:R-:W-:Y:S01]  /*1910*/  CCTL.IVALL ;  /* 0x00000000ff00798f */ /* 0x000fe20002000000 */
[----:B------:R-:W-:Y:S05]  /*1920*/  BRA `(.L_x_21) ;  /* 0x0000000000047947 */ /* 0x000fea0003800000 */
.L_x_20:
[----:B------:R-:W-:Y:S06]  /*1930*/  BAR.SYNC.DEFER_BLOCKING 0x0 ;  /* 0x0000000000007b1d */ /* 0x000fec0000010000 */
.L_x_21:
[----:B------:R-:W-:Y:S05]  /*1940*/  BRA.U UP0, `(.L_x_22) ;  /* 0x00000015009c7547 */ /* 0x000fea000b800000 */
[----:B------:R-:W2:Y:S01]  /*1950*/  LDCU UR6, c[0x0][0x38c] ;  /* 0x00007180ff0677ac */ /* 0x000ea20008000800 */
[----:B------:R-:W3:Y:S01]  /*1960*/  S2UR UR8, SR_CgaCtaId ;  /* 0x00000000000879c3 */ /* 0x000ee20000008800 */
[----:B------:R-:W-:Y:S01]  /*1970*/  PLOP3.LUT P2, PT, PT, PT, UP4, 0x80, 0x8 ;  /* 0x000000000008781c */ /* 0x000fe20003f4f048 */
[----:B------:R-:W-:Y:S01]  /*1980*/  IMAD.MOV.U32 R12, RZ, RZ, 0x1 ;  /* 0x00000001ff0c7424 */ /* 0x000fe200078e00ff */
[----:B------:R-:W-:Y:S01]  /*1990*/  UMOV UR7, 0x400 ;  /* 0x0000040000077882 */ /* 0x000fe20000000000 */
[----:B------:R-:W-:Y:S01]  /*19a0*/  UISETP.NE.AND UP1, UPT, UR21, URZ, UPT ;  /* 0x000000ff1500728c */ /* 0x000fe2000bf25270 */
[----:B------:R-:W-:Y:S02]  /*19b0*/  ISETP.NE.AND P3, PT, R3, RZ, P4 ;  /* 0x000000ff0300720c */ /* 0x000fe40002765270 */
[----:B------:R-:W-:Y:S02]  /*19c0*/  CS2R R10, SRZ ;  /* 0x00000000000a7805 */ /* 0x000fe4000001ff00 */
[----:B------:R-:W-:Y:S01]  /*19d0*/  PLOP3.LUT P2, PT, P2, PT, PT, 0x8, 0x80 ;  /* 0x000000000080781c */ /* 0x000fe2000174e170 */
[----:B------:R-:W-:Y:S01]  /*19e0*/  IMAD.MOV.U32 R9, RZ, RZ, RZ ;  /* 0x000000ffff097224 */ /* 0x000fe200078e00ff */
[----:B------:R-:W4:Y:S01]  /*19f0*/  LDCU UR56, c[0x0][0x370] ;  /* 0x00006e00ff3877ac */ /* 0x000f220008000800 */
[----:B------:R-:W-:Y:S01]  /*1a00*/  IMAD.MOV.U32 R8, RZ, RZ, 0x1 ;  /* 0x00000001ff087424 */ /* 0x000fe200078e00ff */
[----:B------:R-:W-:Y:S01]  /*1a10*/  USEL UR37, UR52, 0x2, UP1 ;  /* 0x0000000234257887 */ /* 0x000fe20008800000 */
[----:B------:R-:W1:Y:S01]  /*1a20*/  LDCU.64 UR42, c[0x0][0x348] ;  /* 0x00006900ff2a77ac */ /* 0x000e620008000a00 */
[----:B--2---:R-:W-:-:S02]  /*1a30*/  UIADD3 UR5, UPT, UPT, UR6, 0xff, URZ ;  /* 0x000000ff06057890 */ /* 0x004fc4000fffe0ff */
[----:B------:R-:W-:Y:S02]  /*1a40*/  ULOP3.LUT UR62, UR62, 0x1, URZ, 0xc0, !UPT ;  /* 0x000000013e3e7892 */ /* 0x000fe4000f8ec0ff */
[----:B------:R-:W-:Y:S02]  /*1a50*/  USHF.R.S32.HI UR4, URZ, 0x1f, UR5 ;  /* 0x0000001fff047899 */ /* 0x000fe40008011405 */
[----:B---3--:R-:W-:Y:S02]  /*1a60*/  ULEA UR7, UR8, UR7, 0x18 ;  /* 0x0000000708077291 */ /* 0x008fe4000f8ec0ff */
[----:B------:R-:W-:Y:S02]  /*1a70*/  ULEA.HI UR4, UR4, UR5, URZ, 0x8 ;  /* 0x0000000504047291 */ /* 0x000fe4000f8f40ff */
[----:B------:R-:W-:Y:S02]  /*1a80*/  UIADD3 UR61, UPT, UPT, UR63, UR61, URZ ;  /* 0x0000003d3f3d7290 */ /* 0x000fe4000fffe0ff */
[----:B------:R-:W-:-:S02]  /*1a90*/  USHF.R.S32.HI UR58, URZ, 0x8, UR4 ;  /* 0x00000008ff3a7899 */ /* 0x000fc40008011404 */
[----:B------:R-:W-:Y:S02]  /*1aa0*/  UIADD3 UR4, UPT, UPT, UR6, -0x1, URZ ;  /* 0xffffffff06047890 */ /* 0x000fe4000fffe0ff */
[----:B------:R-:W-:Y:S02]  /*1ab0*/  UISETP.LT.U32.AND UP0, UPT, UR58, 0x4, UPT ;  /* 0x000000043a00788c */ /* 0x000fe4000bf01070 */
[----:B------:R-:W-:Y:S02]  /*1ac0*/  UISETP.GE.U32.AND UP2, UPT, UR4, -0x1ff, UPT ;  /* 0xfffffe010400788c */ /* 0x000fe4000bf46070 */
[----:B------:R-:W-:Y:S02]  /*1ad0*/  USEL UR57, UR58, 0x4, UP0 ;  /* 0x000000043a397887 */ /* 0x000fe40008000000 */
[----:B------:R-:W-:Y:S02]  /*1ae0*/  UIADD3 UR64, UPT, UPT, UR6, 0x1fe, URZ ;  /* 0x000001fe06407890 */ /* 0x000fe4000fffe0ff */
[----:B------:R-:W-:Y:S01]  /*1af0*/  UIADD3 UR4, UPT, UPT, UR57, -0x1, URZ ;  /* 0xffffffff39047890 */ /* 0x000fe2000fffe0ff */
[----:B------:R-:W2:Y:S04]  /*1b00*/  LDCU UR55, c[0x0][0x374] ;  /* 0x00006e80ff3777ac */ /* 0x000ea80008000800 */
[----:B------:R-:W-:-:S02]  /*1b10*/  @UP2 UIADD3 UR4, UPT, UPT, UR57, URZ, URZ ;  /* 0x000000ff39042290 */ /* 0x000fc4000fffe0ff */
[----:B------:R-:W-:Y:S02]  /*1b20*/  UIADD3 UR52, UPT, UPT, UR7, 0x31800, UR50 ;  /* 0x0003180007347890 */ /* 0x000fe4000fffe032 */
[----:B------:R-:W-:Y:S02]  /*1b30*/  UIADD3 UR60, UPT, UPT, UR58, -UR57, URZ ;  /* 0x800000393a3c7290 */ /* 0x000fe4000fffe0ff */
[----:B------:R-:W-:Y:S02]  /*1b40*/  UIADD3 UR51, UPT, UPT, UR4, 0x1, URZ ;  /* 0x0000000104337890 */ /* 0x000fe4000fffe0ff */
[----:B------:R-:W-:Y:S01]  /*1b50*/  UIADD3 UR59, UPT, UPT, -UR4, URZ, URZ ;  /* 0x000000ff043b7290 */ /* 0x000fe2000fffe1ff */
[----:B-1--4-:R-:W-:-:S11]  /*1b60*/  UMOV UR15, URZ ;  /* 0x000000ff000f7c82 */ /* 0x012fd60008000000 */
.L_x_46:
[----:B-1----:R-:W1:Y:S02]  /*1b70*/  S2UR UR4, SR_CgaCtaId ;  /* 0x00000000000479c3 */ /* 0x002e640000008800 */
[----:B-1----:R-:W-:-:S09]  /*1b80*/  UISETP.NE.AND UP0, UPT, UR4, URZ, UPT ;  /* 0x000000ff0400728c */ /* 0x002fd2000bf05270 */
[----:B---3--:R-:W-:Y:S05]  /*1b90*/  BRA.U UP0, `(.L_x_23) ;  /* 0x0000000100287547 */ /* 0x008fea000b800000 */
[----:B------:R-:W-:Y:S02]  /*1ba0*/  LEA R0, R9, UR7, 0x3 ;  /* 0x0000000709007c11 */ /* 0x000fe4000f8e18ff */
[----:B------:R-:W-:-:S04]  /*1bb0*/  SHF.L.U32 R3, R8, 0x1f, RZ ;  /* 0x0000001f08037819 */ /* 0x000fc800000006ff */
[----:B------:R-:W1:Y:S02]  /*1bc0*/  SYNCS.PHASECHK.TRANS64.TRYWAIT P0, [R0+URZ+0xd0], R3 ;  /* 0x0000d003000075a7 */ /* 0x000e6400080011ff */
[----:B-1----:R-:W-:Y:S05]  /*1bd0*/  @!P0 BRA `(.L_x_24) ;  /* 0x000000a800f48947 */ /* 0x002fea0003800000 */
.L_x_151:
[----:B------:R3:W-:Y:S01]  /*1be0*/  SYNCS.ARRIVE.TRANS64.A1T0 RZ, [R0+URZ+0xc0], RZ ;  /* 0x0000c0ff00ff79a7 */ /* 0x0007e200081000ff */
[----:B------:R-:W-:-:S05]  /*1bf0*/  VIADD R9, R9, 0x1 ;  /* 0x0000000109097836 */ /* 0x000fca0000000000 */
[----:B------:R-:W-:-:S04]  /*1c00*/  ISETP.NE.AND P0, PT, R9, 0x2, PT ;  /* 0x000000020900780c */ /* 0x000fc80003f05270 */
[----:B-1----:R-:W-:Y:S02]  /*1c10*/  SEL R3, RZ, 0x1, P0 ;  /* 0x00000001ff037807 */ /* 0x002fe40000000000 */
[----:B------:R-:W-:Y:S02]  /*1c20*/  SEL R9, R9, RZ, P0 ;  /* 0x000000ff09097207 */ /* 0x000fe40000000000 */
[----:B------:R-:W-:Y:S02]  /*1c30*/  LOP3.LUT R8, R8, R3, RZ, 0x3c, !PT ;  /* 0x0000000308087212 */ /* 0x000fe400078e3cff */
.L_x_23:
[----:B------:R-:W-:Y:S01]  /*1c40*/  ULEA UR4, UR15, UR7, 0x3 ;  /* 0x000000070f047291 */ /* 0x000fe2000f8e18ff */
[----:B---3--:R-:W-:Y:S01]  /*1c50*/  SHF.L.U32 R0, R12, 0x1f, RZ ;  /* 0x0000001f0c007819 */ /* 0x008fe200000006ff */
[----:B------:R-:W-:Y:S02]  /*1c60*/  UISETP.GE.U32.AND UP0, UPT, UR64, 0x1ff, UPT ;  /* 0x000001ff4000788c */ /* 0x000fe4000bf06070 */
[----:B------:R-:W-:Y:S02]  /*1c70*/  ULEA UR27, UR20, UR61, 0x8 ;  /* 0x0000003d141b7291 */ /* 0x000fe4000f8e40ff */
[----:B------:R-:W-:Y:S01]  /*1c80*/  ULEA UR19, UR20, UR62, 0x1 ;  /* 0x0000003e14137291 */ /* 0x000fe2000f8e08ff */
[----:B------:R-:W-:Y:S02]  /*1c90*/  UMOV UR14, URZ ;  /* 0x000000ff000e7c82 */ /* 0x000fe40008000000 */
[----:B------:R1:W3:Y:S01]  /*1ca0*/  SYNCS.PHASECHK.TRANS64.TRYWAIT P1, [UR4+0x20], R0 ;  /* 0x00002000ff0075a7 */ /* 0x0002e20008021104 */
[----:B------:R-:W-:-:S04]  /*1cb0*/  ULEA.HI UR4, UR28, UR28, URZ, 0x1 ;  /* 0x0000001c1c047291 */ /* 0x000fc8000f8f08ff */
[----:B------:R-:W-:Y:S02]  /*1cc0*/  USHF.L.U32 UR35, UR4, 0x7, URZ ;  /* 0x0000000704237899 */ /* 0x000fe400080006ff */
[----:B------:R-:W-:Y:S02]  /*1cd0*/  ULOP3.LUT UR12, UR4, 0xfffffffe, URZ, 0xc0, !UPT ;  /* 0xfffffffe040c7892 */ /* 0x000fe4000f8ec0ff */
[----:B------:R-:W-:Y:S02]  /*1ce0*/  ULOP3.LUT UR35, UR63, 0xffffff00, UR35, 0xf8, !UPT ;  /* 0xffffff003f237892 */ /* 0x000fe4000f8ef823 */
[----:B------:R-:W-:Y:S01]  /*1cf0*/  ULOP3.LUT UR12, UR12, 0x1, UR65, 0xf8, !UPT ;  /* 0x000000010c0c7892 */ /* 0x000fe2000f8ef841 */
[----:B------:R-:W-:Y:S11]  /*1d00*/  BRA.U !UP0, `(.L_x_25) ;  /* 0x0000000508287547 */ /* 0x000ff6000b800000 */
[----:B------:R-:W-:Y:S01]  /*1d10*/  UMOV UR29, UR59 ;  /* 0x0000003b001d7c82 */ /* 0x000fe20008000000 */
[----:B------:R-:W-:Y:S01]  /*1d20*/  UMOV UR4, UR15 ;  /* 0x0000000f00047c82 */ /* 0x000fe20008000000 */
[----:B------:R-:W-:Y:S01]  /*1d30*/  UMOV UR11, URZ ;  /* 0x000000ff000b7c82 */ /* 0x000fe20008000000 */
[----:B------:R-:W-:Y:S01]  /*1d40*/  UMOV UR20, UR47 ;  /* 0x0000002f00147c82 */ /* 0x000fe20008000000 */
[----:B------:R-:W-:-:S05]  /*1d50*/  UMOV UR34, URZ ;  /* 0x000000ff00227c82 */ /* 0x000fca0008000000 */
.L_x_33:
[----:B------:R-:W-:Y:S01]  /*1d60*/  ULEA UR5, UR4, UR7, 0x3 ;  /* 0x0000000704057291 */ /* 0x000fe2000f8e18ff */
[----:B---3--:R-:W-:Y:S01]  /*1d70*/  @P4 MOV R2, 0x11800 ;  /* 0x0001180000024802 */ /* 0x008fe20000000f00 */
[----:B--23--:R-:W-:Y:S10]  /*1d80*/  @P1 BRA `(.L_x_26) ;  /* 0x00000000000c1947 */ /* 0x00cff40003800000 */
[----:B------:R-:W-:-:S04]  /*1d90*/  SHF.L.U32 R3, R12, 0x1f, RZ ;  /* 0x0000001f0c037819 */ /* 0x000fc800000006ff */
[----:B------:R-:W3:Y:S02]  /*1da0*/  SYNCS.PHASECHK.TRANS64.TRYWAIT P0, [UR5+0x20], R3 ;  /* 0x00002003ff0075a7 */ /* 0x000ee40008001105 */
[----:B---3--:R-:W-:Y:S05]  /*1db0*/  @!P0 BRA `(.L_x_27) ;  /* 0x000000a800908947 */ /* 0x008fea0003800000 */
.L_x_26:
[----:B------:R3:W-:Y:S01]  /*1dc0*/  @P4 SYNCS.ARRIVE.TRANS64 RZ, [UR5], R2 ;  /* 0x00000002ffff49a7 */ /* 0x0007e20008000005 */
[----:B------:R-:W-:Y:S02]  /*1dd0*/  ULOP3.LUT UR6, UR37, 0x2, URZ, 0xfc, !UPT ;  /* 0x0000000225067892 */ /* 0x000fe4000f8efcff */
[----:B------:R-:W-:Y:S02]  /*1de0*/  UIADD3 UR29, UPT, UPT, UR29, 0x1, URZ ;  /* 0x000000011d1d7890 */ /* 0x000fe4000fffe0ff */
[----:B------:R-:W-:Y:S02]  /*1df0*/  UISETP.NE.AND UP0, UPT, UR6, 0x2, UPT ;  /* 0x000000020600788c */ /* 0x000fe4000bf05270 */
[----:B------:R-:W-:-:S07]  /*1e00*/  UISETP.NE.AND UP4, UPT, UR29, 0x1, UPT ;  /* 0x000000011d00788c */ /* 0x000fce000bf85270 */
[----:B------:R-:W-:Y:S05]  /*1e10*/  BRA.U UP0, `(.L_x_28) ;  /* 0x0000000100047547 */ /* 0x000fea000b800000 */
[----:B--2---:R-:W-:Y:S05]  /*1e20*/  BPT.TRAP 0x1 ;  /* 0x000000040000795c */ /* 0x004fea0000300000 */
.L_x_28:
[----:B------:R-:W-:Y:S04]  /*1e30*/  BSSY.RECONVERGENT B0, `(.L_x_29) ;  /* 0x0000003000007945 */ /* 0x000fe80003800200 */
[----:B------:R-:W-:Y:S05]  /*1e40*/  @!P3 BRA `(.L_x_30) ;  /* 0x000000000004b947 */ /* 0x000fea0003800000 */
[----:B--2---:R-:W-:Y:S05]  /*1e50*/  BPT.TRAP 0x1 ;  /* 0x000000040000795c */ /* 0x004fea0000300000 */
.L_x_30:
[----:B--2---:R-:W-:Y:S05]  /*1e60*/  BSYNC.RECONVERGENT B0 ;  /* 0x0000000000007941 */ /* 0x004fea0003800200 */
.L_x_29:
[----:B------:R-:W-:Y:S01]  /*1e70*/  UIADD3 UR6, UPT, UPT, UR4, 0x1, URZ ;  /* 0x0000000104067890 */ /* 0x000fe2000fffe0ff */
[----:B------:R-:W-:Y:S01]  /*1e80*/  BSSY.RECONVERGENT B0, `(.L_x_31) ;  /* 0x000002c000007945 */ /* 0x000fe20003800200 */
[----:B------:R-:W-:Y:S02]  /*1e90*/  ELECT P0, URZ, PT ;  /* 0x0000000000ff782f */ /* 0x000fe40003800000 */
[----:B------:R-:W-:-:S04]  /*1ea0*/  UISETP.NE.AND UP0, UPT, UR6, 0x4, UPT ;  /* 0x000000040600788c */ /* 0x000fc8000bf05270 */
[----:B------:R-:W-:Y:S02]  /*1eb0*/  USEL UR8, URZ, 0x1, UP0 ;  /* 0x00000001ff087887 */ /* 0x000fe40008000000 */
[----:B------:R-:W-:-:S04]  /*1ec0*/  USEL UR15, UR6, URZ, UP0 ;  /* 0x000000ff060f7287 */ /* 0x000fc80008000000 */
[----:B------:R-:W-:Y:S01]  /*1ed0*/  ULEA UR6, UR15, UR7, 0x3 ;  /* 0x000000070f067291 */ /* 0x000fe2000f8e18ff */
[----:B------:R-:W-:-:S04]  /*1ee0*/  LOP3.LUT R12, R12, UR8, RZ, 0x3c, !PT ;  /* 0x000000080c0c7c12 */ /* 0x000fc8000f8e3cff */
[----:B-1----:R-:W-:-:S04]  /*1ef0*/  SHF.L.U32 R0, R12, 0x1f, RZ ;  /* 0x0000001f0c007819 */ /* 0x002fc800000006ff */
[----:B------:R1:W2:Y:S01]  /*1f00*/  SYNCS.PHASECHK.TRANS64.TRYWAIT P1, [UR6+0x20], R0 ;  /* 0x00002000ff0075a7 */ /* 0x0002a20008021106 */
[----:B------:R-:W-:Y:S05]  /*1f10*/  @!P0 BRA `(.L_x_32) ;  /* 0x0000000000888947 */ /* 0x000fea0003800000 */
[----:B------:R-:W-:Y:S02]  /*1f20*/  USHF.L.U32 UR32, UR4, 0xe, URZ ;  /* 0x0000000e04207899 */ /* 0x000fe400080006ff */
[----:B------:R-:W-:Y:S02]  /*1f30*/  UIADD3 UR40, UP3, UPT, UR42, 0x80, URZ ;  /* 0x000000802a287890 */ /* 0x000fe4000ff7e0ff */
[----:B------:R-:W-:Y:S02]  /*1f40*/  UIADD3 UR38, UP2, UPT, UR42, 0x180, URZ ;  /* 0x000001802a267890 */ /* 0x000fe4000ff5e0ff */
[----:B------:R-:W-:Y:S02]  /*1f50*/  ULOP3.LUT UR24, UR32, UR46, URZ, 0xfc, !UPT ;  /* 0x0000002e20187292 */ /* 0x000fe4000f8efcff */
[----:B------:R-:W-:Y:S02]  /*1f60*/  ULEA UR8, UR4, UR7, 0xa ;  /* 0x0000000704087291 */ /* 0x000fe4000f8e50ff */
[----:B------:R-:W-:-:S02]  /*1f70*/  UIADD3 UR30, UP1, UPT, UR42, 0x280, URZ ;  /* 0x000002802a1e7890 */ /* 0x000fc4000ff3e0ff */
[----:B------:R-:W-:Y:S02]  /*1f80*/  ULEA UR16, UR4, UR50, 0xb ;  /* 0x0000003204107291 */ /* 0x000fe4000f8e58ff */
[----:B------:R-:W-:Y:S02]  /*1f90*/  UIADD3 UR22, UP0, UPT, UR42, 0x380, URZ ;  /* 0x000003802a167890 */ /* 0x000fe4000ff1e0ff */
[----:B------:R-:W-:Y:S02]  /*1fa0*/  ULOP3.LUT UR33, UR5, 0xfefffff8, URZ, 0xc0, !UPT ;  /* 0xfefffff805217892 */ /* 0x000fe4000f8ec0ff */
[----:B------:R-:W-:Y:S02]  /*1fb0*/  UIADD3.X UR41, UPT, UPT, URZ, UR43, URZ, UP3, !UPT ;  /* 0x0000002bff297290 */ /* 0x000fe40009ffe4ff */
[----:B------:R-:W-:Y:S02]  /*1fc0*/  UIADD3 UR32, UPT, UPT, UR7, 0x10800, UR32 ;  /* 0x0001080007207890 */ /* 0x000fe4000fffe020 */
[----:B------:R-:W-:-:S02]  /*1fd0*/  UIADD3.X UR39, UPT, UPT, URZ, UR43, URZ, UP2, !UPT ;  /* 0x0000002bff277290 */ /* 0x000fc400097fe4ff */
[----:B------:R-:W-:Y:S02]  /*1fe0*/  UIADD3 UR24, UPT, UPT, UR7, 0x20800, UR24 ;  /* 0x0002080007187890 */ /* 0x000fe4000fffe018 */
[----:B------:R-:W-:Y:S02]  /*1ff0*/  UPRMT UR6, URZ, 0x5410, UR45 ;  /* 0x00005410ff067896 */ /* 0x000fe4000800002d */
[----:B------:R-:W-:Y:S02]  /*2000*/  UIADD3.X UR31, UPT, UPT, URZ, UR43, URZ, UP1, !UPT ;  /* 0x0000002bff1f7290 */ /* 0x000fe40008ffe4ff */
[----:B------:R-:W-:Y:S02]  /*2010*/  UIADD3 UR8, UPT, UPT, UR8, 0x30800, URZ ;  /* 0x0003080008087890 */ /* 0x000fe4000fffe0ff */
[----:B------:R-:W-:Y:S02]  /*2020*/  UIADD3.X UR23, UPT, UPT, URZ, UR43, URZ, UP0, !UPT ;  /* 0x0000002bff177290 */ /* 0x000fe400087fe4ff */
[----:B------:R-:W-:Y:S01]  /*2030*/  UIADD3 UR16, UPT, UPT, UR7, 0x31800, UR16 ;  /* 0x0003180007107890 */ /* 0x000fe2000fffe010 */
[----:B------:R-:W-:Y:S01]  /*2040*/  UMOV UR48, 0x0 ;  /* 0x0000000000307882 */ /* 0x000fe20000000000 */
[----:B------:R-:W-:Y:S01]  /*2050*/  UMOV UR49, 0x10000000 ;  /* 0x1000000000317882 */ /* 0x000fe20000000000 */
[----:B------:R-:W-:Y:S01]  /*2060*/  UMOV UR26, UR34 ;  /* 0x00000022001a7c82 */ /* 0x000fe20008000000 */
[----:B------:R-:W-:Y:S01]  /*2070*/  UMOV UR28, UR36 ;  /* 0x00000024001c7c82 */ /* 0x000fe20008000000 */
[----:B------:R-:W-:Y:S01]  /*2080*/  UMOV UR25, UR33 ;  /* 0x0000002100197c82 */ /* 0x000fe20008000000 */
[----:B------:R-:W-:Y:S01]  /*2090*/  UMOV UR10, URZ ;  /* 0x000000ff000a7c82 */ /* 0x000fe20008000000 */
[----:B------:R-:W-:Y:S01]  /*20a0*/  UMOV UR13, UR36 ;  /* 0x00000024000d7c82 */ /* 0x000fe20008000000 */
[----:B------:R-:W-:Y:S01]  /*20b0*/  UMOV UR9, UR33 ;  /* 0x0000002100097c82 */ /* 0x000fe20008000000 */
[----:B------:R4:W-:Y:S01]  /*20c0*/  UTMALDG.3D.2CTA [UR32], [UR40], desc[UR48] ;  /* 0x00003020280075b4 */ /* 0x0009e20008211000 */
[----:B------:R-:W-:Y:S01]  /*20d0*/  UMOV UR14, 0xff0000 ;  /* 0x00ff0000000e7882 */ /* 0x000fe20000000000 */
[----:B------:R-:W-:Y:S01]  /*20e0*/  UMOV UR21, UR36 ;  /* 0x0000002400157c82 */ /* 0x000fe20008000000 */
[----:B------:R-:W-:Y:S01]  /*20f0*/  UMOV UR17, UR33 ;  /* 0x0000002100117c82 */ /* 0x000fe20008000000 */
[----:B------:R4:W-:Y:S01]  /*2100*/  UTMALDG.3D.MULTICAST.2CTA [UR24], [UR38], UR6, desc[UR48] ;  /* 0x00003018260073b4 */ /* 0x0009e20008211806 */
[----:B------:R4:W-:Y:S01]  /*2110*/  UTMALDG.4D.2CTA [UR8], [UR30], desc[UR48] ;  /* 0x000030081e0075b4 */ /* 0x0009e20008219000 */
[----:B------:R4:W-:Y:S02]  /*2120*/  UTMALDG.4D.MULTICAST.2CTA [UR16], [UR22], UR14, desc[UR48] ;  /* 0x00003010160073b4 */ /* 0x0009e4000821980e */
[----:B----4-:R-:W-:Y:S01]  /*2130*/  NOP ;  /* 0x0000000000007918 */ /* 0x010fe20000000000 */
.L_x_32:
[----:B------:R-:W-:Y:S05]  /*2140*/  BSYNC.RECONVERGENT B0 ;  /* 0x0000000000007941 */ /* 0x000fea0003800200 */
.L_x_31:
[----:B------:R-:W-:Y:S02]  /*2150*/  UIADD3 UR34, UPT, UPT, UR34, 0x100, URZ ;  /* 0x0000010022227890 */ /* 0x000fe4000fffe0ff */
[----:B------:R-:W-:Y:S02]  /*2160*/  UIADD3 UR20, UPT, UPT, UR20, 0x2, URZ ;  /* 0x0000000214147890 */ /* 0x000fe4000fffe0ff */
[----:B------:R-:W-:Y:S01]  /*2170*/  UIADD3 UR11, UPT, UPT, UR11, 0x2, URZ ;  /* 0x000000020b0b7890 */ /* 0x000fe2000fffe0ff */
[----:B------:R-:W-:Y:S01]  /*2180*/  UMOV UR4, UR15 ;  /* 0x0000000f00047c82 */ /* 0x000fe20008000000 */
[----:B------:R-:W-:Y:S01]  /*2190*/  UMOV UR14, UR51 ;  /* 0x00000033000e7c82 */ /* 0x000fe20008000000 */
[----:B------:R-:W-:Y:S09]  /*21a0*/  BRA.U UP4, `(.L_x_33) ;  /* 0xfffffff904ec7547 */ /* 0x000ff2000b83ffff */
.L_x_25:
[----:B------:R-:W-:Y:S01]  /*21b0*/  ULEA UR4, UR15, UR7, 0x3 ;  /* 0x000000070f047291 */ /* 0x000fe2000f8e18ff */
[----:B-1----:R-:W-:Y:S01]  /*21c0*/  SHF.L.U32 R0, R12, 0x1f, RZ ;  /* 0x0000001f0c007819 */ /* 0x002fe200000006ff */
[----:B------:R-:W-:Y:S01]  /*21d0*/  @!P2 SYNCS.ARRIVE.TRANS64.A1T0 RZ, [UR7+0x88], RZ ;  /* 0x000088ffffffa9a7 */ /* 0x000fe20008100007 */
[----:B------:R-:W-:-:S06]  /*21e0*/  UISETP.GT.AND UP0, UPT, UR58, UR57, UPT ;  /* 0x000000393a00728c */ /* 0x000fcc000bf04270 */
[----:B--23--:R1:W2:Y:S03]  /*21f0*/  SYNCS.PHASECHK.TRANS64.TRYWAIT P1, [UR4+0x20], R0 ;  /* 0x00002000ff0075a7 */ /* 0x00c2a60008021104 */
[----:B------:R-:W-:Y:S05]  /*2200*/  BRA.U !UP0, `(.L_x_34) ;  /* 0x0000000508147547 */ /* 0x000fea000b800000 */
[----:B------:R-:W-:Y:S01]  /*2210*/  UIADD3 UR29, UPT, UPT, UR60, UR14, URZ ;  /* 0x0000000e3c1d7290 */ /* 0x000fe2000fffe0ff */
[----:B------:R-:W-:-:S11]  /*2220*/  UMOV UR5, UR15 ;  /* 0x0000000f00057c82 */ /* 0x000fd60008000000 */
.L_x_42:
[----:B------:R-:W-:Y:S01]  /*2230*/  ULEA UR6, UR5, UR7, 0x3 ;  /* 0x0000000705067291 */ /* 0x000fe2000f8e18ff */
[----:B--2---:R-:W-:Y:S01]  /*2240*/  @P4 MOV R2, 0x11800 ;  /* 0x0001180000024802 */ /* 0x004fe20000000f00 */
[----:B--23--:R-:W-:Y:S10]  /*2250*/  @P1 BRA `(.L_x_35) ;  /* 0x00000000000c1947 */ /* 0x00cff40003800000 */
[----:B------:R-:W-:-:S04]  /*2260*/  SHF.L.U32 R3, R12, 0x1f, RZ ;  /* 0x0000001f0c037819 */ /* 0x000fc800000006ff */
[----:B------:R-:W2:Y:S02]  /*2270*/  SYNCS.PHASECHK.TRANS64.TRYWAIT P0, [UR6+0x20], R3 ;  /* 0x00002003ff0075a7 */ /* 0x000ea40008001106 */
[----:B--2---:R-:W-:Y:S05]  /*2280*/  @!P0 BRA `(.L_x_36) ;  /* 0x000000a400748947 */ /* 0x004fea0003800000 */
.L_x_35:
[----:B------:R2:W-:Y:S01]  /*2290*/  @P4 SYNCS.ARRIVE.TRANS64 RZ, [UR6], R2 ;  /* 0x00000002ffff49a7 */ /* 0x0005e20008000006 */
[----:B------:R-:W-:-:S04]  /*22a0*/  ULOP3.LUT UR4, UR37, 0x2, URZ, 0xfc, !UPT ;  /* 0x0000000225047892 */ /* 0x000fc8000f8efcff */
[----:B------:R-:W-:-:S09]  /*22b0*/  UISETP.NE.AND UP0, UPT, UR4, 0x2, UPT ;  /* 0x000000020400788c */ /* 0x000fd2000bf05270 */
[----:B------:R-:W-:Y:S05]  /*22c0*/  BRA.U UP0, `(.L_x_37) ;  /* 0x0000000100047547 */ /* 0x000fea000b800000 */
[----:B------:R-:W-:Y:S05]  /*22d0*/  BPT.TRAP 0x1 ;  /* 0x000000040000795c */ /* 0x000fea0000300000 */
.L_x_37:
[----:B------:R-:W-:Y:S04]  /*22e0*/  BSSY.RECONVERGENT B0, `(.L_x_38) ;  /* 0x0000003000007945 */ /* 0x000fe80003800200 */
[----:B------:R-:W-:Y:S05]  /*22f0*/  @!P3 BRA `(.L_x_39) ;  /* 0x000000000004b947 */ /* 0x000fea0003800000 */
[----:B------:R-:W-:Y:S05]  /*2300*/  BPT.TRAP 0x1 ;  /* 0x000000040000795c */ /* 0x000fea0000300000 */
.L_x_39:
[----:B------:R-:W-:Y:S05]  /*2310*/  BSYNC.RECONVERGENT B0 ;  /* 0x0000000000007941 */ /* 0x000fea0003800200 */
.L_x_38:
        /* <DEDUP_REMOVED lines=9> */
[----:B------:R1:W3:Y:S01]  /*23b0*/  SYNCS.PHASECHK.TRANS64.TRYWAIT P1, [UR4+0x20], R0 ;  /* 0x00002000ff0075a7 */ /* 0x0002e20008021104 */
[----:B------:R-:W-:Y:S05]  /*23c0*/  @!P0 BRA `(.L_x_41) ;  /* 0x0000000000908947 */ /* 0x000fea0003800000 */
[----:B------:R-:W-:Y:S02]  /*23d0*/  USHF.L.U32 UR32, UR5, 0xe, URZ ;  /* 0x0000000e05207899 */ /* 0x000fe400080006ff */
[----:B------:R-:W-:Y:S02]  /*23e0*/  UIADD3 UR22, UP3, UPT, UR42, 0x80, URZ ;  /* 0x000000802a167890 */ /* 0x000fe4000ff7e0ff */
[----:B------:R-:W-:Y:S02]  /*23f0*/  UIADD3 UR20, UP2, UPT, UR42, 0x180, URZ ;  /* 0x000001802a147890 */ /* 0x000fe4000ff5e0ff */
[----:B------:R-:W-:Y:S02]  /*2400*/  ULOP3.LUT UR24, UR46, UR32, URZ, 0xfc, !UPT ;  /* 0x000000202e187292 */ /* 0x000fe4000f8efcff */
[----:B------:R-:W-:Y:S02]  /*2410*/  USHF.L.U32 UR34, UR14, 0x8, URZ ;  /* 0x000000080e227899 */ /* 0x000fe400080006ff */
[----:B------:R-:W-:-:S02]  /*2420*/  ULOP3.LUT UR33, UR6, 0xfefffff8, URZ, 0xc0, !UPT ;  /* 0xfefffff806217892 */ /* 0x000fc4000f8ec0ff */
[----:B------:R-:W-:Y:S02]  /*2430*/  UIADD3.X UR23, UPT, UPT, URZ, UR43, URZ, UP3, !UPT ;  /* 0x0000002bff177290 */ /* 0x000fe40009ffe4ff */
[----:B------:R-:W-:Y:S02]  /*2440*/  UIADD3 UR32, UPT, UPT, UR7, 0x10800, UR32 ;  /* 0x0001080007207890 */ /* 0x000fe4000fffe020 */
[----:B------:R-:W-:Y:S02]  /*2450*/  UIADD3.X UR21, UPT, UPT, URZ, UR43, URZ, UP2, !UPT ;  /* 0x0000002bff157290 */ /* 0x000fe400097fe4ff */
[----:B------:R-:W-:Y:S02]  /*2460*/  UIADD3 UR24, UPT, UPT, UR7, 0x20800, UR24 ;  /* 0x0002080007187890 */ /* 0x000fe4000fffe018 */
[----:B------:R-:W-:Y:S02]  /*2470*/  UPRMT UR4, URZ, 0x5410, UR45 ;  /* 0x00005410ff047896 */ /* 0x000fe4000800002d */
[----:B------:R-:W-:-:S02]  /*2480*/  ULEA UR8, UR5, UR7, 0xa ;  /* 0x0000000705087291 */ /* 0x000fc4000f8e50ff */
[----:B------:R-:W-:Y:S01]  /*2490*/  UIADD3 UR30, UP1, UPT, UR42, 0x280, URZ ;  /* 0x000002802a1e7890 */ /* 0x000fe2000ff3e0ff */
[----:B------:R-:W-:Y:S01]  /*24a0*/  UMOV UR40, 0x0 ;  /* 0x0000000000287882 */ /* 0x000fe20000000000 */
[----:B------:R-:W-:Y:S01]  /*24b0*/  UMOV UR41, 0x10000000 ;  /* 0x1000000000297882 */ /* 0x000fe20000000000 */
[----:B------:R-:W-:Y:S01]  /*24c0*/  UIADD3 UR38, UP0, UPT, UR42, 0x380, URZ ;  /* 0x000003802a267890 */ /* 0x000fe2000ff1e0ff */
[----:B------:R-:W-:Y:S01]  /*24d0*/  UTMALDG.3D.2CTA [UR32], [UR22], desc[UR40] ;  /* 0x00002820160075b4 */ /* 0x000fe20008211000 */
[----:B------:R-:W-:Y:S01]  /*24e0*/  USHF.L.U32 UR11, UR14, 0x1, URZ ;  /* 0x000000010e0b7899 */ /* 0x000fe200080006ff */
[----:B------:R-:W-:Y:S01]  /*24f0*/  UMOV UR28, UR36 ;  /* 0x00000024001c7c82 */ /* 0x000fe20008000000 */
[----:B------:R-:W-:Y:S01]  /*2500*/  UMOV UR25, UR33 ;  /* 0x0000002100197c82 */ /* 0x000fe20008000000 */
[----:B------:R-:W-:Y:S01]  /*2510*/  UMOV UR26, UR34 ;  /* 0x00000022001a7c82 */ /* 0x000fe20008000000 */
[----:B------:R-:W-:Y:S02]  /*2520*/  UIADD3.X UR31, UPT, UPT, URZ, UR43, URZ, UP1, !UPT ;  /* 0x0000002bff1f7290 */ /* 0x000fe40008ffe4ff */
[----:B------:R-:W-:Y:S01]  /*2530*/  UIADD3 UR8, UPT, UPT, UR8, 0x30800, URZ ;  /* 0x0003080008087890 */ /* 0x000fe2000fffe0ff */
[----:B------:R4:W-:Y:S01]  /*2540*/  UTMALDG.3D.MULTICAST.2CTA [UR24], [UR20], UR4, desc[UR40] ;  /* 0x00002818140073b4 */ /* 0x0009e20008211804 */
[----:B------:R-:W-:-:S02]  /*2550*/  ULEA UR16, UR5, UR52, 0xb ;  /* 0x0000003405107291 */ /* 0x000fc4000f8e58ff */
[----:B------:R-:W-:Y:S01]  /*2560*/  UIADD3.X UR39, UPT, UPT, URZ, UR43, URZ, UP0, !UPT ;  /* 0x0000002bff277290 */ /* 0x000fe200087fe4ff */
[----:B------:R-:W-:Y:S01]  /*2570*/  UMOV UR10, URZ ;  /* 0x000000ff000a7c82 */ /* 0x000fe20008000000 */
[----:B------:R-:W-:Y:S01]  /*2580*/  UMOV UR13, UR36 ;  /* 0x00000024000d7c82 */ /* 0x000fe20008000000 */
[----:B------:R-:W-:Y:S01]  /*2590*/  UMOV UR9, UR33 ;  /* 0x0000002100097c82 */ /* 0x000fe20008000000 */
[----:B------:R-:W-:Y:S01]  /*25a0*/  UMOV UR17, UR33 ;  /* 0x0000002100117c82 */ /* 0x000fe20008000000 */
[----:B------:R1:W-:Y:S01]  /*25b0*/  UTMALDG.4D.2CTA [UR8], [UR30], desc[UR40] ;  /* 0x000028081e0075b4 */ /* 0x0003e20008219000 */
[----:B----4-:R-:W-:Y:S01]  /*25c0*/  UIADD3 UR20, UPT, UPT, UR47, UR11, URZ ;  /* 0x0000000b2f147290 */ /* 0x010fe2000fffe0ff */
[----:B------:R-:W-:Y:S01]  /*25d0*/  UMOV UR4, 0xff0000 ;  /* 0x00ff000000047882 */ /* 0x000fe20000000000 */
[----:B------:R-:W-:-:S07]  /*25e0*/  UMOV UR21, UR36 ;  /* 0x0000002400157c82 */ /* 0x000fce0008000000 */
[----:B------:R1:W-:Y:S02]  /*25f0*/  UTMALDG.4D.MULTICAST.2CTA [UR16], [UR38], UR4, desc[UR40] ;  /* 0x00002810260073b4 */ /* 0x0003e40008219804 */
[----:B-1----:R-:W-:Y:S01]  /*2600*/  NOP ;  /* 0x0000000000007918 */ /* 0x002fe20000000000 */
.L_x_41:
[----:B------:R-:W-:Y:S05]  /*2610*/  BSYNC.RECONVERGENT B0 ;  /* 0x0000000000007941 */ /* 0x000fea0003800200 */
.L_x_40:
[----:B------:R-:W-:Y:S01]  /*2620*/  UIADD3 UR14, UPT, UPT, UR14, 0x1, URZ ;  /* 0x000000010e0e7890 */ /* 0x000fe2000fffe0ff */
[----:B------:R-:W-:-:S03]  /*2630*/  UMOV UR5, UR15 ;  /* 0x0000000f00057c82 */ /* 0x000fc60008000000 */
[----:B------:R-:W-:-:S09]  /*2640*/  UISETP.NE.AND UP0, UPT, UR14, UR29, UPT ;  /* 0x0000001d0e00728c */ /* 0x000fd2000bf05270 */
[----:B------:R-:W-:Y:S05]  /*2650*/  BRA.U UP0, `(.L_x_42) ;  /* 0xfffffff900f47547 */ /* 0x000fea000b83ffff */
.L_x_34:
[C---:B------:R-:W-:Y:S01]  /*2660*/  LEA R3, R11.reuse, UR7, 0x3 ;  /* 0x000000070b037c11 */ /* 0x040fe2000f8e18ff */
[----:B------:R-:W-:Y:S01]  /*2670*/  NOP ;  /* 0x0000000000007918 */ /* 0x000fe20000000000 */
[----:B-1----:R-:W-:Y:S02]  /*2680*/  SHF.L.U32 R0, R10, 0x1f, RZ ;  /* 0x0000001f0a007819 */ /* 0x002fe400000006ff */
[----:B------:R-:W-:Y:S02]  /*2690*/  LEA R5, R11, UR7, 0x4 ;  /* 0x000000070b057c11 */ /* 0x000fe4000f8e20ff */
[----:B------:R-:W1:Y:S02]  /*26a0*/  SYNCS.PHASECHK.TRANS64.TRYWAIT P0, [R3+URZ+0x90], R0 ;  /* 0x00009000030075a7 */ /* 0x000e6400080011ff */
[----:B-1----:R-:W-:Y:S05]  /*26b0*/  @!P0 BRA `(.L_x_43) ;  /* 0x000000a000808947 */ /* 0x002fea0003800000 */
.L_x_154:
[----:B------:R-:W4:Y:S01]  /*26c0*/  LDS.128 R4, [R5+0xf0] ;  /* 0x0000f00005047984 */ /* 0x000f220000000c00 */
[----:B------:R-:W-:Y:S01]  /*26d0*/  UISETP.GE.AND UP0, UPT, UR44, 0x1, UPT ;  /* 0x000000012c00788c */ /* 0x000fe2000bf06270 */
[----:B------:R-:W-:Y:S01]  /*26e0*/  @!PT LDS RZ, [RZ] ;  /* 0x00000000fffff984 */ /* 0x000fe20000000800 */
[----:B------:R-:W-:Y:S01]  /*26f0*/  @!PT LDS RZ, [RZ] ;  /* 0x00000000fffff984 */ /* 0x000fe20000000800 */
[----:B------:R-:W-:Y:S01]  /*2700*/  @!PT LDS RZ, [RZ] ;  /* 0x00000000fffff984 */ /* 0x000fe20000000800 */
[----:B------:R-:W-:Y:S01]  /*2710*/  @!PT LDS RZ, [RZ] ;  /* 0x00000000fffff984 */ /* 0x000fe20000000800 */
[----:B------:R1:W-:Y:S06]  /*2720*/  MEMBAR.ALL.CTA ;  /* 0x0000000000007992 */ /* 0x0003ec0000008000 */
[----:B-1----:R-:W1:Y:S01]  /*2730*/  FENCE.VIEW.ASYNC.S ;  /* 0x00000000000073c6 */ /* 0x002e620000000000 */
[----:B----4-:R-:W-:-:S13]  /*2740*/  LOP3.LUT P0, RZ, R6, 0x1, RZ, 0xc0, !PT ;  /* 0x0000000106ff7812 */ /* 0x010fda000780c0ff */
[----:B-1----:R-:W-:Y:S01]  /*2750*/  VOTEU.ANY UP1, P0 ;  /* 0x0000000000ff7886 */ /* 0x002fe20000020100 */
[----:B------:R-:W-:-:S13]  /*2760*/  PLOP3.LUT P0, PT, PT, PT, UP1, 0x80, 0x8 ;  /* 0x000000000008781c */ /* 0x000fda0003f0f018 */
[----:B------:R-:W-:Y:S02]  /*2770*/  @P0 LOP3.LUT R0, R5, 0xffff, RZ, 0xc0, !PT ;  /* 0x0000ffff05000812 */ /* 0x000fe400078ec0ff */
[----:B--2---:R-:W-:Y:S02]  /*2780*/  @P0 MOV R2, R4 ;  /* 0x0000000400020202 */ /* 0x004fe40000000f00 */
[----:B------:R-:W-:Y:S01]  /*2790*/  @P0 R2UR UR5, R0 ;  /* 0x00000000000502ca */ /* 0x000fe200000e0000 */
[----:B------:R-:W-:Y:S01]  /*27a0*/  VIADD R0, R3, 0xa0 ;  /* 0x000000a003007836 */ /* 0x000fe20000000000 */
[----:B------:R-:W-:Y:S02]  /*27b0*/  @P0 SHF.R.U32.HI R4, RZ, 0x10, R5 ;  /* 0x00000010ff040819 */ /* 0x000fe40000011605 */
[----:B------:R-:W-:Y:S02]  /*27c0*/  @P0 R2UR UR6, R2 ;  /* 0x00000000020602ca */ /* 0x000fe400000e0000 */
[----:B------:R-:W-:-:S02]  /*27d0*/  PRMT R0, RZ, 0x654, R0 ;  /* 0x00000654ff007816 */ /* 0x000fc40000000000 */
[----:B------:R-:W-:Y:S02]  /*27e0*/  @P0 R2UR UR4, R4 ;  /* 0x00000000040402ca */ /* 0x000fe400000e0000 */
[----:B------:R1:W-:Y:S03]  /*27f0*/  SYNCS.ARRIVE.TRANS64.RED.A1T0 RZ, [R0+URZ], RZ ;  /* 0x000000ff00ff79a7 */ /* 0x0003e600081004ff */
[----:B------:R-:W-:-:S04]  /*2800*/  @UP1 UMOV UR53, UR5 ;  /* 0x0000000500351c82 */ /* 0x000fc80008000000 */
[----:B------:R-:W-:-:S04]  /*2810*/  @UP1 UMOV UR54, UR6 ;  /* 0x0000000600361c82 */ /* 0x000fc80008000000 */
[----:B------:R-:W-:Y:S01]  /*2820*/  @UP1 UMOV UR36, UR4 ;  /* 0x0000000400241c82 */ /* 0x000fe20008000000 */
[----:B------:R-:W-:Y:S05]  /*2830*/  BRA.U !UP0, `(.L_x_44) ;  /* 0x0000000108d47547 */ /* 0x000fea000b800000 */
[----:B------:R-:W2:Y:S01]  /*2840*/  LDCU.128 UR20, c[0x0][0xf10] ;  /* 0x0001e200ff1477ac */ /* 0x000ea20008000c00 */
[----:B------:R-:W4:Y:S01]  /*2850*/  LDCU UR19, c[0x0][0xf20] ;  /* 0x0001e400ff1377ac */ /* 0x000f220008000800 */
[----:B------:R-:W3:Y:S01]  /*2860*/  LDCU UR14, c[0x0][0xf0c] ;  /* 0x0001e180ff0e77ac */ /* 0x000ee20008000800 */
[----:B------:R-:W1:Y:S01]  /*2870*/  LDCU.64 UR8, c[0x0][0xf28] ;  /* 0x0001e500ff0877ac */ /* 0x000e620008000a00 */
[----:B------:R-:W-:Y:S02]  /*2880*/  UISETP.NE.AND UP3, UPT, UR44, 0x1, UPT ;  /* 0x000000012c00788c */ /* 0x000fe4000bf65270 */
[----:B--2---:R-:W-:Y:S02]  /*2890*/  UIMAD.WIDE.U32 UR10, UR55, UR23, URZ ;  /* 0x00000017370a72a5 */ /* 0x004fe4000f8e00ff */
[----:B------:R-:W-:Y:S02]  /*28a0*/  UIMAD.WIDE.U32 UR4, UR56, UR20, URZ ;  /* 0x00000014380472a5 */ /* 0x000fe4000f8e00ff */
[----:B------:R-:W-:-:S02]  /*28b0*/  UISETP.NE.AND UP0, UPT, UR22, 0x1, UPT ;  /* 0x000000011600788c */ /* 0x000fc4000bf05270 */
[----:B------:R-:W-:Y:S01]  /*28c0*/  UIMAD.WIDE.U32 UR16, UR53, UR23, URZ ;  /* 0x00000017351072a5 */ /* 0x000fe2000f8e00ff */
[----:B------:R-:W-:Y:S02]  /*28d0*/  UMOV UR10, UR11 ;  /* 0x0000000b000a7c82 */ /* 0x000fe40008000000 */
[----:B------:R-:W-:Y:S01]  /*28e0*/  UMOV UR4, UR5 ;  /* 0x0000000500047c82 */ /* 0x000fe20008000000 */
[----:B----4-:R-:W-:Y:S02]  /*28f0*/  USHF.R.U32.HI UR10, URZ, UR19, UR10 ;  /* 0x00000013ff0a7299 */ /* 0x010fe4000801160a */
[----:B---3--:R-:W-:Y:S02]  /*2900*/  UISETP.NE.AND UP2, UPT, UR14, 0x1, UPT ;  /* 0x000000010e00788c */ /* 0x008fe4000bf45270 */
[----:B------:R-:W-:Y:S02]  /*2910*/  USHF.R.U32.HI UR4, URZ, UR21, UR4 ;  /* 0x00000015ff047299 */ /* 0x000fe40008011604 */
[----:B------:R-:W-:-:S02]  /*2920*/  USEL UR5, UR55, UR10, !UP0 ;  /* 0x0000000a37057287 */ /* 0x000fc4000c000000 */
[----:B------:R-:W-:Y:S02]  /*2930*/  USEL UR6, UR56, UR4, !UP2 ;  /* 0x0000000438067287 */ /* 0x000fe4000d000000 */
[----:B-1----:R-:W-:Y:S01]  /*2940*/  UIMAD.WIDE.U32 UR10, UR5, UR8, URZ ;  /* 0x00000008050a72a5 */ /* 0x002fe2000f8e00ff */
[----:B------:R-:W-:Y:S01]  /*2950*/  UMOV UR4, UR17 ;  /* 0x0000001100047c82 */ /* 0x000fe20008000000 */
[----:B------:R-:W-:Y:S02]  /*2960*/  UIMAD.WIDE.U32 UR12, UR54, UR20, URZ ;  /* 0x00000014360c72a5 */ /* 0x000fe4000f8e00ff */
[----:B------:R-:W-:-:S03]  /*2970*/  UIMAD.WIDE.U32 UR16, UR6, UR8, URZ ;  /* 0x00000008061072a5 */ /* 0x000fc6000f8e00ff */
[----:B------:R-:W-:Y:S01]  /*2980*/  UMOV UR10, UR11 ;  /* 0x0000000b000a7c82 */ /* 0x000fe20008000000 */
[----:B------:R-:W-:Y:S02]  /*2990*/  USHF.R.U32.HI UR4, URZ, UR19, UR4 ;  /* 0x00000013ff047299 */ /* 0x000fe40008011604 */
[----:B------:R-:W-:Y:S01]  /*29a0*/  @UP3 USHF.R.U32.HI UR5, URZ, UR9, UR10 ;  /* 0x00000009ff053299 */ /* 0x000fe2000801160a */
[----:B------:R-:W-:Y:S01]  /*29b0*/  UMOV UR12, UR13 ;  /* 0x0000000d000c7c82 */ /* 0x000fe20008000000 */
[----:B------:R-:W-:Y:S01]  /*29c0*/  UMOV UR16, UR17 ;  /* 0x0000001100107c82 */ /* 0x000fe20008000000 */
[----:B------:R-:W-:Y:S02]  /*29d0*/  USHF.R.U32.HI UR21, URZ, UR21, UR12 ;  /* 0x00000015ff157299 */ /* 0x000fe4000801160c */
[----:B------:R-:W-:Y:S02]  /*29e0*/  USEL UR4, UR53, UR4, !UP0 ;  /* 0x0000000435047287 */ /* 0x000fe4000c000000 */
[----:B------:R-:W-:-:S02]  /*29f0*/  @UP3 USHF.R.U32.HI UR6, URZ, UR9, UR16 ;  /* 0x00000009ff063299 */ /* 0x000fc40008011610 */
[----:B------:R-:W-:Y:S02]  /*2a00*/  UIMAD UR10, UR44, UR5, URZ ;  /* 0x000000052c0a72a4 */ /* 0x000fe4000f8e02ff */
[----:B------:R-:W-:Y:S02]  /*2a10*/  USEL UR5, UR54, UR21, !UP2 ;  /* 0x0000001536057287 */ /* 0x000fe4000d000000 */
[----:B------:R-:W-:Y:S02]  /*2a20*/  UIMAD UR12, UR44, UR6, URZ ;  /* 0x000000062c0c72a4 */ /* 0x000fe4000f8e02ff */
[----:B------:R-:W-:Y:S02]  /*2a30*/  UISETP.GE.AND UP0, UPT, UR4, UR10, UPT ;  /* 0x0000000a0400728c */ /* 0x000fe4000bf06270 */
[----:B------:R-:W-:Y:S02]  /*2a40*/  UIMAD.WIDE.U32 UR10, UR4, UR8, URZ ;  /* 0x00000008040a72a5 */ /* 0x000fe4000f8e00ff */
[----:B------:R-:W-:-:S02]  /*2a50*/  UISETP.GE.OR UP0, UPT, UR5, UR12, UP0 ;  /* 0x0000000c0500728c */ /* 0x000fc40008706670 */
[----:B------:R-:W-:Y:S02]  /*2a60*/  UIMAD.WIDE.U32 UR12, UR5, UR8, URZ ;  /* 0x00000008050c72a5 */ /* 0x000fe4000f8e00ff */
[----:B------:R-:W-:Y:S01]  /*2a70*/  UIADD3 UR12, UPT, UPT, -UR5, URZ, URZ ;  /* 0x000000ff050c7290 */ /* 0x000fe2000fffe1ff */
[----:B------:R-:W-:Y:S01]  /*2a80*/  UMOV UR10, UR11 ;  /* 0x0000000b000a7c82 */ /* 0x000fe20008000000 */
[----:B------:R-:W-:Y:S02]  /*2a90*/  UIADD3 UR11, UPT, UPT, -UR4, URZ, URZ ;  /* 0x000000ff040b7290 */ /* 0x000fe4000fffe1ff */
        /* <DEDUP_REMOVED lines=15> */
.L_x_44:
[----:B------:R-:W2:Y:S02]  /*2b90*/  LDCU UR4, c[0x0][0xf30] ;  /* 0x0001e600ff0477ac */ /* 0x000ea40008000800 */
[----:B--2---:R-:W-:-:S09]  /*2ba0*/  UISETP.NE.AND UP0, UPT, UR4, 0x1, UPT ;  /* 0x000000010400788c */ /* 0x004fd2000bf05270 */
[----:B------:R-:W-:Y:S05]  /*2bb0*/  BRA.U UP0, `(.L_x_45) ;  /* 0x0000000100447547 */ /* 0x000fea000b800000 */
[----:B------:R-:W2:Y:S01]  /*2bc0*/  LDCU.128 UR20, c[0x0][0xf10] ;  /* 0x0001e200ff1477ac */ /* 0x000ea20008000c00 */
[----:B------:R-:W4:Y:S01]  /*2bd0*/  LDCU UR10, c[0x0][0xf0c] ;  /* 0x0001e180ff0a77ac */ /* 0x000f220008000800 */
[----:B------:R-:W1:Y:S01]  /*2be0*/  LDCU UR6, c[0x0][0xf20] ;  /* 0x0001e400ff0677ac */ /* 0x000e620008000800 */
[----:B--2---:R-:W-:Y:S02]  /*2bf0*/  UIMAD.WIDE.U32 UR8, UR54, UR20, URZ ;  /* 0x00000014360872a5 */ /* 0x004fe4000f8e00ff */
[----:B------:R-:W-:Y:S02]  /*2c00*/  UIMAD.WIDE.U32 UR4, UR53, UR23, URZ ;  /* 0x00000017350472a5 */ /* 0x000fe4000f8e00ff */
[----:B----4-:R-:W-:Y:S02]  /*2c10*/  UISETP.NE.AND UP2, UPT, UR10, 0x1, UPT ;  /* 0x000000010a00788c */ /* 0x010fe4000bf45270 */
[----:B------:R-:W-:Y:S01]  /*2c20*/  UISETP.NE.AND UP0, UPT, UR22, 0x1, UPT ;  /* 0x000000011600788c */ /* 0x000fe2000bf05270 */
[----:B------:R-:W-:-:S02]  /*2c30*/  UMOV UR8, UR9 ;  /* 0x0000000900087c82 */ /* 0x000fc40008000000 */
[----:B------:R-:W-:Y:S01]  /*2c40*/  UMOV UR4, UR5 ;  /* 0x0000000500047c82 */ /* 0x000fe20008000000 */
[----:B------:R-:W-:Y:S02]  /*2c50*/  USHF.R.U32.HI UR21, URZ, UR21, UR8 ;  /* 0x00000015ff157299 */ /* 0x000fe40008011608 */
[----:B-1----:R-:W-:Y:S02]  /*2c60*/  USHF.R.U32.HI UR4, URZ, UR6, UR4 ;  /* 0x00000006ff047299 */ /* 0x002fe40008011604 */
[----:B------:R-:W-:Y:S02]  /*2c70*/  USEL UR5, UR54, UR21, !UP2 ;  /* 0x0000001536057287 */ /* 0x000fe4000d000000 */
[----:B------:R-:W-:-:S04]  /*2c80*/  USEL UR4, UR53, UR4, !UP0 ;  /* 0x0000000435047287 */ /* 0x000fc8000c000000 */
[----:B------:R-:W-:Y:S02]  /*2c90*/  UIADD3 UR6, UPT, UPT, UR5, -UR4, URZ ;  /* 0x8000000405067290 */ /* 0x000fe4000fffe0ff */
[----:B------:R-:W-:Y:S02]  /*2ca0*/  UIADD3 UR4, UPT, UPT, -UR5, UR4, URZ ;  /* 0x0000000405047290 */ /* 0x000fe4000fffe1ff */
[----:B------:R-:W-:Y:S02]  /*2cb0*/  UIMAD UR53, UR6, UR22, UR53 ;  /* 0x00000016063572a4 */ /* 0x000fe4000f8e0235 */
[----:B------:R-:W-:-:S12]  /*2cc0*/  UIMAD UR54, UR4, UR10, UR54 ;  /* 0x0000000a043672a4 */ /* 0x000fd8000f8e0236 */
.L_x_45:
[----:B------:R-:W-:Y:S01]  /*2cd0*/  VIADD R11, R11, 0x1 ;  /* 0x000000010b0b7836 */ /* 0x000fe20000000000 */
[----:B------:R-:W-:Y:S02]  /*2ce0*/  R2UR UR5, R142 ;  /* 0x000000008e0572ca */ /* 0x000fe400000e0000 */
[----:B------:R-:W-:Y:S02]  /*2cf0*/  R2UR UR4, R141 ;  /* 0x000000008d0472ca */ /* 0x000fe400000e0000 */
[C---:B------:R-:W-:Y:S02]  /*2d00*/  ISETP.NE.AND P0, PT, R11.reuse, 0x2, PT ;  /* 0x000000020b00780c */ /* 0x040fe40003f05270 */
[----:B------:R-:W-:Y:S02]  /*2d10*/  PLOP3.LUT P2, PT, PT, PT, PT, 0x80, 0x8 ;  /* 0x000000000008781c */ /* 0x000fe40003f4f070 */
[----:B------:R-:W-:Y:S02]  /*2d20*/  SEL R3, RZ, 0x1, P0 ;  /* 0x00000001ff037807 */ /* 0x000fe40000000000 */
[----:B------:R-:W-:-:S02]  /*2d30*/  SEL R11, R11, RZ, P0 ;  /* 0x000000ff0b0b7207 */ /* 0x000fc40000000000 */
[----:B------:R-:W-:Y:S01]  /*2d40*/  LOP3.LUT R10, R10, R3, RZ, 0x3c, !PT ;  /* 0x000000030a0a7212 */ /* 0x000fe200078e3cff */
[----:B------:R-:W-:Y:S02]  /*2d50*/  UIADD3 UR28, UPT, UPT, UR54, UR5, URZ ;  /* 0x00000005361c7290 */ /* 0x000fe4000fffe0ff */
[----:B------:R-:W-:Y:S01]  /*2d60*/  UIADD3 UR20, UPT, UPT, UR53, UR4, URZ ;  /* 0x0000000435147290 */ /* 0x000fe2000fffe0ff */
[----:B------:R-:W-:Y:S11]  /*2d70*/  BRA.U UP1, `(.L_x_46) ;  /* 0xffffffed017c7547 */ /* 0x000ff6000b83ffff */
[----:B------:R-:W-:Y:S01]  /*2d80*/  UIADD3 UR7, UPT, UPT, UR7, 0x20, URZ ;  /* 0x0000002007077890 */ /* 0x000fe2000fffe0ff */
[----:B------:R-:W-:-:S03]  /*2d90*/  SHF.L.U32 R3, R12, 0x1f, RZ ;  /* 0x0000001f0c037819 */ /* 0x000fc600000006ff */
[----:B------:R-:W-:-:S09]  /*2da0*/  ULEA UR4, UR15, UR7, 0x3 ;  /* 0x000000070f047291 */ /* 0x000fd2000f8e18ff */
[----:B------:R-:W2:Y:S02]  /*2db0*/  SYNCS.PHASECHK.TRANS64.TRYWAIT P0, [UR4], R3 ;  /* 0x00000003ff0075a7 */ /* 0x000ea40008001104 */
[----:B--2---:R-:W-:Y:S05]  /*2dc0*/  @!P0 BRA `(.L_x_47) ;  /* 0x0000009800d08947 */ /* 0x004fea0003800000 */
.L_x_156:
[----:B------:R-:W-:-:S04]  /*2dd0*/  UIADD3 UR4, UPT, UPT, UR15, 0x1, URZ ;  /* 0x000000010f047890 */ /* 0x000fc8000fffe0ff */
[----:B------:R-:W-:-:S04]  /*2de0*/  UISETP.NE.AND UP0, UPT, UR4, 0x4, UPT ;  /* 0x000000040400788c */ /* 0x000fc8000bf05270 */
[----:B------:R-:W-:Y:S02]  /*2df0*/  USEL UR6, URZ, 0x1, UP0 ;  /* 0x00000001ff067887 */ /* 0x000fe40008000000 */
[----:B------:R-:W-:-:S04]  /*2e00*/  USEL UR4, UR4, URZ, UP0 ;  /* 0x000000ff04047287 */ /* 0x000fc80008000000 */
[----:B------:R-:W-:Y:S01]  /*2e10*/  ULEA UR5, UR4, UR7, 0x3 ;  /* 0x0000000704057291 */ /* 0x000fe2000f8e18ff */
[----:B------:R-:W-:-:S04]  /*2e20*/  LOP3.LUT R2, R12, UR6, RZ, 0x3c, !PT ;  /* 0x000000060c027c12 */ /* 0x000fc8000f8e3cff */
[----:B-1----:R-:W-:-:S04]  /*2e30*/  SHF.L.U32 R3, R2, 0x1f, RZ ;  /* 0x0000001f02037819 */ /* 0x002fc800000006ff */
[----:B------:R-:W1:Y:S02]  /*2e40*/  SYNCS.PHASECHK.TRANS64.TRYWAIT P0, [UR5], R3 ;  /* 0x00000003ff0075a7 */ /* 0x000e640008001105 */
[----:B-1----:R-:W-:Y:S05]  /*2e50*/  @!P0 BRA `(.L_x_48) ;  /* 0x0000009800c48947 */ /* 0x002fea0003800000 */
.L_x_158:
        /* <DEDUP_REMOVED lines=9> */
.L_x_160:
[----:B------:R-:W-:-:S04]  /*2ef0*/  UIADD3 UR4, UPT, UPT, UR4, 0x1, URZ ;  /* 0x0000000104047890 */ /* 0x000fc8000fffe0ff */
[----:B------:R-:W-:-:S04]  /*2f00*/  UISETP.NE.AND UP0, UPT, UR4, 0x4, UPT ;  /* 0x000000040400788c */ /* 0x000fc8000bf05270 */
[----:B------:R-:W-:Y:S02]  /*2f10*/  USEL UR5, URZ, 0x1, UP0 ;  /* 0x00000001ff057887 */ /* 0x000fe40008000000 */
[----:B------:R-:W-:-:S04]  /*2f20*/  USEL UR4, UR4, URZ, UP0 ;  /* 0x000000ff04047287 */ /* 0x000fc80008000000 */
[----:B------:R-:W-:Y:S01]  /*2f30*/  ULEA UR4, UR4, UR7, 0x3 ;  /* 0x0000000704047291 */ /* 0x000fe2000f8e18ff */
[----:B-1----:R-:W-:-:S04]  /*2f40*/  LOP3.LUT R3, R2, UR5, RZ, 0x3c, !PT ;  /* 0x0000000502037c12 */ /* 0x002fc8000f8e3cff */
[----:B------:R-:W-:Y:S01]  /*2f50*/  SHF.L.U32 R3, R3, 0x1f, RZ ;  /* 0x0000001f03037819 */ /* 0x000fe200000006ff */
[----:B------:R-:W-:-:S07]  /*2f60*/  IMAD.U32 R0, RZ, RZ, UR4 ;  /* 0x00000004ff007e24 */ /* 0x000fce000f8e00ff */
.L_x_50:
[----:B-1----:R1:W2:Y:S02]  /*2f70*/  SYNCS.PHASECHK.TRANS64.TRYWAIT P0, [R0+URZ], R3 ;  /* 0x00000003000075a7 */ /* 0x0022a400080011ff */
[----:B--2---:R-:W-:Y:S05]  /*2f80*/  @!P0 NANOSLEEP.SYNCS 0x989680 ;  /* 0x009896800000895d */ /* 0x004fea0003900000 */
[----:B------:R-:W2:Y:S02]  /*2f90*/  @!P0 SYNCS.PHASECHK.TRANS64 P0, [R0+URZ], R3 ;  /* 0x00000003000085a7 */ /* 0x000ea400080010ff */
[----:B--2---:R-:W-:Y:S05]  /*2fa0*/  @P0 EXIT ;  /* 0x000000000000094d */ /* 0x004fea0003800000 */
[----:B------:R-:W-:Y:S05]  /*2fb0*/  BRA `(.L_x_50) ;  /* 0xfffffffc00ec7947 */ /* 0x000fea000383ffff */
.L_x_22:
[----:B------:R-:W2:Y:S02]  /*2fc0*/  S2UR UR4, SR_CgaCtaId ;  /* 0x00000000000479c3 */ /* 0x000ea40000008800 */
[----:B--2---:R-:W-:-:S04]  /*2fd0*/  UISETP.NE.AND UP0, UPT, UR4, URZ, UPT ;  /* 0x000000ff0400728c */ /* 0x004fc8000bf05270 */
[----:B------:R-:W-:-:S09]  /*2fe0*/  UISETP.NE.OR UP0, UPT, UR21, 0x1, UP0 ;  /* 0x000000011500788c */ /* 0x000fd20008705670 */
[----:B------:R-:W-:Y:S05]  /*2ff0*/  BRA.U UP0, `(.L_x_51) ;  /* 0x00000005004c7547 */ /* 0x000fea000b800000 */
[----:B------:R-:W2:Y:S01]  /*3000*/  S2UR UR5, SR_CgaCtaId ;  /* 0x00000000000579c3 */ /* 0x000ea20000008800 */
[----:B------:R-:W-:Y:S01]  /*3010*/  UMOV UR4, 0x400 ;  /* 0x0000040000047882 */ /* 0x000fe20000000000 */
[----:B------:R-:W-:Y:S01]  /*3020*/  ISETP.GE.U32.AND P2, PT, R3, 0x8, PT ;  /* 0x000000080300780c */ /* 0x000fe20003f46070 */
[----:B------:R-:W-:Y:S01]  /*3030*/  IMAD.MOV.U32 R12, RZ, RZ, 0x1 ;  /* 0x00000001ff0c7424 */ /* 0x000fe200078e00ff */
[----:B------:R-:W-:Y:S02]  /*3040*/  CS2R R10, SRZ ;  /* 0x00000000000a7805 */ /* 0x000fe4000001ff00 */
[----:B------:R-:W-:Y:S01]  /*3050*/  CS2R R8, SRZ ;  /* 0x0000000000087805 */ /* 0x000fe2000001ff00 */
[----:B--2---:R-:W-:-:S03]  /*3060*/  ULEA UR6, UR5, UR4, 0x18 ;  /* 0x0000000405067291 */ /* 0x004fc6000f8ec0ff */
[----:B------:R-:W-:-:S09]  /*3070*/  UMOV UR5, URZ ;  /* 0x000000ff00057c82 */ /* 0x000fd20008000000 */
.L_x_55:
[----:B------:R-:W-:Y:S02]  /*3080*/  LEA R0, R8, UR6, 0x3 ;  /* 0x0000000608007c11 */ /* 0x000fe4000f8e18ff */
[----:B------:R-:W-:-:S03]  /*3090*/  SHF.L.U32 R5, R9, 0x1f, RZ ;  /* 0x0000001f09057819 */ /* 0x000fc600000006ff */
[----:B------:R-:W-:Y:S01]  /*30a0*/  VIADD R4, R0, 0xd0 ;  /* 0x000000d000047836 */ /* 0x000fe20000000000 */
[----:B------:R-:W2:Y:S02]  /*30b0*/  SYNCS.PHASECHK.TRANS64.TRYWAIT P0, [R0+URZ+0xc0], R5 ;  /* 0x0000c005000075a7 */ /* 0x000ea400080011ff */
[----:B--2---:R-:W-:Y:S05]  /*30c0*/  @!P0 BRA `(.L_x_52) ;  /* 0x0000009800588947 */ /* 0x004fea0003800000 */
.L_x_161:
[----:B------:R-:W-:Y:S01]  /*30d0*/  ULEA UR4, UR5, UR6, 0x3 ;  /* 0x0000000605047291 */ /* 0x000fe2000f8e18ff */
[----:B------:R-:W-:Y:S01]  /*30e0*/  PRMT R4, RZ, 0x654, R4 ;  /* 0x00000654ff047816 */ /* 0x000fe20000000004 */
[----:B--2---:R-:W-:Y:S01]  /*30f0*/  @!P2 IMAD.MOV.U32 R5, RZ, RZ, 0x10 ;  /* 0x00000010ff05a424 */ /* 0x004fe200078e00ff */
[----:B------:R-:W-:Y:S01]  /*3100*/  SHF.L.U32 R7, R12, 0x1f, RZ ;  /* 0x0000001f0c077819 */ /* 0x000fe200000006ff */
[----:B------:R-:W-:Y:S01]  /*3110*/  UIADD3 UR7, UPT, UPT, UR4, 0x90, URZ ;  /* 0x0000009004077890 */ /* 0x000fe2000fffe0ff */
[----:B------:R2:W-:Y:S05]  /*3120*/  SYNCS.ARRIVE.TRANS64.RED.A1T0 RZ, [R4+URZ], RZ ;  /* 0x000000ff04ff79a7 */ /* 0x0005ea00081004ff */
[----:B------:R-:W-:Y:S01]  /*3130*/  IMAD.U32 R0, RZ, RZ, UR7 ;  /* 0x00000007ff007e24 */ /* 0x000fe2000f8e00ff */
[----:B------:R-:W3:Y:S04]  /*3140*/  SYNCS.PHASECHK.TRANS64.TRYWAIT P0, [UR4+0xa0], R7 ;  /* 0x0000a007ff0075a7 */ /* 0x000ee80008001104 */
[----:B------:R-:W-:Y:S01]  /*3150*/  PRMT R13, R3, 0x654, R0 ;  /* 0x00000654030d7816 */ /* 0x000fe20000000000 */
[----:B--23--:R-:W-:Y:S06]  /*3160*/  @!P0 BRA `(.L_x_53) ;  /* 0x0000009800448947 */ /* 0x00cfec0003800000 */
.L_x_163:
[----:B------:R-:W-:Y:S01]  /*3170*/  ULEA UR8, UR5, UR6, 0x4 ;  /* 0x0000000605087291 */ /* 0x000fe2000f8e20ff */
[----:B------:R-:W-:Y:S01]  /*3180*/  SEL R2, R13, R2, !P2 ;  /* 0x000000020d027207 */ /* 0x000fe20005000000 */
[----:B------:R-:W-:Y:S01]  /*3190*/  UIADD3 UR9, UPT, UPT, UR4, 0x90, URZ ;  /* 0x0000009004097890 */ /* 0x000fe2000fffe0ff */
[----:B--2---:R-:W-:Y:S01]  /*31a0*/  LEA R0, R11, UR6, 0x3 ;  /* 0x000000060b007c11 */ /* 0x004fe2000f8e18ff */
[----:B------:R-:W-:Y:S01]  /*31b0*/  UIADD3 UR8, UPT, UPT, UR8, 0xf0, URZ ;  /* 0x000000f008087890 */ /* 0x000fe2000fffe0ff */
[----:B------:R2:W-:Y:S01]  /*31c0*/  @!P2 SYNCS.ARRIVE.TRANS64.RED RZ, [R2+URZ], R5 ;  /* 0x0000000502ffa9a7 */ /* 0x0005e200080004ff */
[----:B------:R-:W-:Y:S01]  /*31d0*/  UIADD3 UR4, UPT, UPT, UR5, 0x1, URZ ;  /* 0x0000000105047890 */ /* 0x000fe2000fffe0ff */
[----:B------:R-:W-:-:S03]  /*31e0*/  VIADD R8, R8, 0x1 ;  /* 0x0000000108087836 */ /* 0x000fc60000000000 */
[----:B------:R-:W-:Y:S02]  /*31f0*/  UISETP.NE.AND UP0, UPT, UR4, 0x2, UPT ;  /* 0x000000020400788c */ /* 0x000fe4000bf05270 */
[----:B------:R-:W-:Y:S01]  /*3200*/  ISETP.NE.AND P0, PT, R8, 0x2, PT ;  /* 0x000000020800780c */ /* 0x000fe20003f05270 */
[----:B------:R-:W-:Y:S06]  /*3210*/  UGETNEXTWORKID.BROADCAST [UR8], [UR9] ;  /* 0x00000000080073ca */ /* 0x000fec0008000100 */
[----:B------:R-:W-:Y:S02]  /*3220*/  USEL UR7, URZ, 0x1, UP0 ;  /* 0x00000001ff077887 */ /* 0x000fe40008000000 */
[----:B------:R-:W-:-:S04]  /*3230*/  USEL UR5, UR4, URZ, UP0 ;  /* 0x000000ff04057287 */ /* 0x000fc80008000000 */
[----:B------:R-:W-:Y:S02]  /*3240*/  LOP3.LUT R12, R12, UR7, RZ, 0x3c, !PT ;  /* 0x000000070c0c7c12 */ /* 0x000fe4000f8e3cff */
[----:B--2---:R-:W-:-:S04]  /*3250*/  SHF.L.U32 R5, R10, 0x1f, RZ ;  /* 0x0000001f0a057819 */ /* 0x004fc800000006ff */
[----:B------:R-:W2:Y:S02]  /*3260*/  SYNCS.PHASECHK.TRANS64.TRYWAIT P1, [R0+URZ+0x90], R5 ;  /* 0x00009005000075a7 */ /* 0x000ea400080211ff */
[----:B--2---:R-:W-:Y:S05]  /*3270*/  @!P1 BRA `(.L_x_54) ;  /* 0x0000009800189947 */ /* 0x004fea0003800000 */
.L_x_164:
[C---:B------:R-:W-:Y:S01]  /*3280*/  LEA R4, R11.reuse, UR6, 0x4 ;  /* 0x000000060b047c11 */ /* 0x040fe2000f8e20ff */
[----:B--2---:R-:W-:Y:S01]  /*3290*/  VIADD R0, R0, 0xa0 ;  /* 0x000000a000007836 */ /* 0x004fe20000000000 */
[----:B------:R-:W-:Y:S01]  /*32a0*/  SEL R8, R8, RZ, P0 ;  /* 0x000000ff08087207 */ /* 0x000fe20000000000 */
[----:B------:R-:W-:-:S03]  /*32b0*/  VIADD R11, R11, 0x1 ;  /* 0x000000010b0b7836 */ /* 0x000fc60000000000 */
[----:B------:R-:W2:Y:S01]  /*32c0*/  LDS.128 R4, [R4+0xf0] ;  /* 0x0000f00004047984 */ /* 0x000ea20000000c00 */
[----:B------:R-:W-:Y:S02]  /*32d0*/  PRMT R0, RZ, 0x654, R0 ;  /* 0x00000654ff007816 */ /* 0x000fe40000000000 */
[C---:B------:R-:W-:Y:S01]  /*32e0*/  ISETP.NE.AND P1, PT, R11.reuse, 0x2, PT ;  /* 0x000000020b00780c */ /* 0x040fe20003f25270 */
[----:B------:R-:W-:Y:S01]  /*32f0*/  @!PT LDS RZ, [RZ] ;  /* 0x00000000fffff984 */ /* 0x000fe20000000800 */
[----:B------:R-:W-:Y:S01]  /*3300*/  @!PT LDS RZ, [RZ] ;  /* 0x00000000fffff984 */ /* 0x000fe20000000800 */
[----:B------:R-:W-:Y:S01]  /*3310*/  @!PT LDS RZ, [RZ] ;  /* 0x00000000fffff984 */ /* 0x000fe20000000800 */
[----:B------:R-:W-:Y:S01]  /*3320*/  @!PT LDS RZ, [RZ] ;  /* 0x00000000fffff984 */ /* 0x000fe20000000800 */
[----:B------:R3:W-:Y:S06]  /*3330*/  MEMBAR.ALL.CTA ;  /* 0x0000000000007992 */ /* 0x0007ec0000008000 */
[----:B---3--:R-:W3:Y:S01]  /*3340*/  FENCE.VIEW.ASYNC.S ;  /* 0x00000000000073c6 */ /* 0x008ee20000000000 */
[----:B------:R-:W-:Y:S01]  /*3350*/  SEL R11, R11, RZ, P1 ;  /* 0x000000ff0b0b7207 */ /* 0x000fe20000800000 */
[----:B---3--:R3:W-:Y:S01]  /*3360*/  SYNCS.ARRIVE.TRANS64.RED.A1T0 RZ, [R0+URZ], RZ ;  /* 0x000000ff00ff79a7 */ /* 0x0087e200081004ff */
[----:B--2---:R-:W-:-:S02]  /*3370*/  LOP3.LUT P3, RZ, R6, 0x1, RZ, 0xc0, !PT ;  /* 0x0000000106ff7812 */ /* 0x004fc4000786c0ff */
[----:B------:R-:W-:-:S04]  /*3380*/  SEL R5, RZ, 0x1, P1 ;  /* 0x00000001ff057807 */ /* 0x000fc80000800000 */
[----:B------:R-:W-:Y:S02]  /*3390*/  LOP3.LUT R10, R10, R5, RZ, 0x3c, !PT ;  /* 0x000000050a0a7212 */ /* 0x000fe400078e3cff */
[----:B---3--:R-:W-:-:S04]  /*33a0*/  SEL R0, RZ, 0x1, P0 ;  /* 0x00000001ff007807 */ /* 0x008fc80000000000 */
[----:B------:R-:W-:Y:S01]  /*33b0*/  LOP3.LUT R9, R9, R0, RZ, 0x3c, !PT ;  /* 0x0000000009097212 */ /* 0x000fe200078e3cff */
[----:B------:R-:W-:Y:S06]  /*33c0*/  @P3 BRA `(.L_x_55) ;  /* 0xfffffffc002c3947 */ /* 0x000fec000383ffff */
[----:B------:R-:W-:Y:S01]  /*33d0*/  ULEA UR4, UR5, UR6, 0x3 ;  /* 0x0000000605047291 */ /* 0x000fe2000f8e18ff */
[----:B------:R-:W-:-:S08]  /*33e0*/  SHF.L.U32 R3, R12, 0x1f, RZ ;  /* 0x0000001f0c037819 */ /* 0x000fd000000006ff */
[----:B------:R-:W2:Y:S02]  /*33f0*/  SYNCS.PHASECHK.TRANS64 P0, [UR4+0xa0], R3 ;  /* 0x0000a003ff0075a7 */ /* 0x000ea40008001004 */
[----:B--2---:R-:W-:Y:S05]  /*3400*/  @P0 BRA `(.L_x_56) ;  /* 0x0000000000080947 */ /* 0x004fea0003800000 */
[----:B------:R-:W2:Y:S02]  /*3410*/  SYNCS.PHASECHK.TRANS64.TRYWAIT P0, [UR4+0xa0], R3 ;  /* 0x0000a003ff0075a7 */ /* 0x000ea40008001104 */
[----:B--2---:R-:W-:Y:S05]  /*3420*/  @!P0 BRA `(.L_x_57) ;  /* 0x0000009400c08947 */ /* 0x004fea0003800000 */
.L_x_56:
[----:B------:R-:W-:-:S04]  /*3430*/  UIADD3 UR7, UPT, UPT, UR5, 0x1, URZ ;  /* 0x0000000105077890 */ /* 0x000fc8000fffe0ff */
[----:B------:R-:W-:-:S04]  /*3440*/  UISETP.NE.AND UP0, UPT, UR7, 0x2, UPT ;  /* 0x000000020700788c */ /* 0x000fc8000bf05270 */
[----:B------:R-:W-:Y:S02]  /*3450*/  USEL UR8, URZ, 0x1, UP0 ;  /* 0x00000001ff087887 */ /* 0x000fe40008000000 */
[----:B------:R-:W-:-:S04]  /*3460*/  USEL UR7, UR7, URZ, UP0 ;  /* 0x000000ff07077287 */ /* 0x000fc80008000000 */
[----:B------:R-:W-:Y:S01]  /*3470*/  ULEA UR7, UR7, UR6, 0x3 ;  /* 0x0000000607077291 */ /* 0x000fe2000f8e18ff */
[----:B--2---:R-:W-:-:S04]  /*3480*/  LOP3.LUT R3, R12, UR8, RZ, 0x3c, !PT ;  /* 0x000000080c037c12 */ /* 0x004fc8000f8e3cff */
[----:B------:R-:W-:-:S04]  /*3490*/  SHF.L.U32 R0, R3, 0x1f, RZ ;  /* 0x0000001f03007819 */ /* 0x000fc800000006ff */
[----:B------:R-:W2:Y:S02]  /*34a0*/  SYNCS.PHASECHK.TRANS64 P0, [UR7+0xa0], R0 ;  /* 0x0000a000ff0075a7 */ /* 0x000ea40008001007 */
[----:B-12---:R-:W-:Y:S05]  /*34b0*/  @P0 EXIT ;  /* 0x000000000000094d */ /* 0x006fea0003800000 */
[----:B------:R-:W-:Y:S02]  /*34c0*/  SHF.L.U32 R3, R3, 0x1f, RZ ;  /* 0x0000001f03037819 */ /* 0x000fe400000006ff */
[----:B------:R-:W-:-:S07]  /*34d0*/  MOV R0, UR7 ;  /* 0x0000000700007c02 */ /* 0x000fce0008000f00 */
.L_x_58:
[----:B-1----:R1:W2:Y:S02]  /*34e0*/  SYNCS.PHASECHK.TRANS64.TRYWAIT P0, [R0+URZ+0xa0], R3 ;  /* 0x0000a003000075a7 */ /* 0x0022a400080011ff */
[----:B--2---:R-:W-:Y:S05]  /*34f0*/  @!P0 NANOSLEEP.SYNCS 0x989680 ;  /* 0x009896800000895d */ /* 0x004fea0003900000 */
[----:B------:R-:W2:Y:S02]  /*3500*/  @!P0 SYNCS.PHASECHK.TRANS64 P0, [R0+URZ+0xa0], R3 ;  /* 0x0000a003000085a7 */ /* 0x000ea400080010ff */
[----:B--2---:R-:W-:Y:S05]  /*3510*/  @P0 EXIT ;  /* 0x000000000000094d */ /* 0x004fea0003800000 */
[----:B------:R-:W-:Y:S05]  /*3520*/  BRA `(.L_x_58) ;  /* 0xfffffffc00ec7947 */ /* 0x000fea000383ffff */
.L_x_51:
[----:B------:R-:W-:Y:S05]  /*3530*/  BRA.U UP5, `(.L_x_59) ;  /* 0x0000001905107547 */ /* 0x000fea000b800000 */
[----:B------:R-:W2:Y:S01]  /*3540*/  S2UR UR7, SR_CgaCtaId ;  /* 0x00000000000779c3 */ /* 0x000ea20000008800 */
[----:B------:R-:W-:Y:S01]  /*3550*/  UMOV UR4, 0x40 ;  /* 0x0000004000047882 */ /* 0x000fe20000000000 */
[----:B------:R-:W-:Y:S01]  /*3560*/  NOP ;  /* 0x0000000000007918 */ /* 0x000fe20000000000 */
[----:B------:R-:W-:Y:S01]  /*3570*/  UMOV UR6, 0x400 ;  /* 0x0000040000067882 */ /* 0x000fe20000000000 */
[----:B--2---:R-:W-:Y:S02]  /*3580*/  ULEA UR5, UR7, UR4, 0x18 ;  /* 0x0000000407057291 */ /* 0x004fe4000f8ec0ff */
[----:B------:R-:W-:-:S07]  /*3590*/  ULEA UR6, UR7, UR6, 0x18 ;  /* 0x0000000607067291 */ /* 0x000fce000f8ec0ff */
[----:B------:R-:W2:Y:S02]  /*35a0*/  LDS.U8 R3, [UR5+0x1c] ;  /* 0x00001c05ff037984 */ /* 0x000ea40008000000 */
[----:B--2---:R-:W-:-:S13]  /*35b0*/  ISETP.NE.AND P0, PT, R3, RZ, PT ;  /* 0x000000ff0300720c */ /* 0x004fda0003f05270 */
[----:B------:R-:W-:Y:S05]  /*35c0*/  @P0 BRA `(.L_x_60) ;  /* 0x0000000400100947 */ /* 0x000fea0003800000 */
[----:B------:R-:W2:Y:S01]  /*35d0*/  S2UR UR4, SR_CgaCtaId ;  /* 0x00000000000479c3 */ /* 0x000ea20000008800 */
[----:B------:R-:W-:Y:S02]  /*35e0*/  UISETP.NE.U32.AND UP1, UPT, UR25, 0x1, UPT ;  /* 0x000000011900788c */ /* 0x000fe4000bf25070 */
[----:B------:R-:W-:Y:S02]  /*35f0*/  UIADD3 UR7, UPT, UPT, UR5, 0x8, URZ ;  /* 0x0000000805077890 */ /* 0x000fe4000fffe0ff */
[----:B--2---:R-:W-:-:S05]  /*3600*/  ULOP3.LUT UR8, UR4, 0x1, URZ, 0x3c, !UPT ;  /* 0x0000000104087892 */ /* 0x004fca000f8e3cff */
[----:B------:R-:W-:Y:S07]  /*3610*/  BRA.U !UP1, `(.L_x_61) ;  /* 0x00000001099c7547 */ /* 0x000fee000b800000 */
[----:B------:R-:W-:Y:S01]  /*3620*/  ELECT P0, URZ, PT ;  /* 0x0000000000ff782f */ /* 0x000fe20003800000 */
[----:B------:R-:W-:-:S12]  /*3630*/  BSSY B0, `(.L_x_61) ;  /* 0x0000025000007945 */ /* 0x000fd80003800000 */
[----:B------:R-:W-:Y:S05]  /*3640*/  @!P0 BRA `(.L_x_62) ;  /* 0x00000000008c8947 */ /* 0x000fea0003800000 */
[----:B------:R-:W-:-:S05]  /*3650*/  UMOV UR4, 0x10 ;  /* 0x0000001000047882 */ /* 0x000fca0000000000 */
[----:B------:R-:W-:Y:S04]  /*3660*/  DEPBAR.LE SB2, 0x36 ;  /* 0x0000ad800000791a */ /* 0x000fe80000000000 */
[----:B------:R-:W2:Y:S02]  /*3670*/  UTCATOMSWS.2CTA.FIND_AND_SET.ALIGN UP0, UR4, UR4 ;  /* 0x00000004000475e3 */ /* 0x000ea40008200800 */
[----:B--2---:R-:W-:Y:S01]  /*3680*/  MOV R10, UR4 ;  /* 0x00000004000a7c02 */ /* 0x004fe20008000f00 */
[----:B------:R-:W-:Y:S06]  /*3690*/  BRA.U UP0, `(.L_x_63) ;  /* 0x0000000100187547 */ /* 0x000fec000b800000 */
.L_x_64:
[----:B------:R-:W-:Y:S05]  /*36a0*/  NANOSLEEP 0x64 ;  /* 0x000000640000795d */ /* 0x000fea0003800000 */
[----:B------:R-:W-:-:S05]  /*36b0*/  UMOV UR4, 0x10 ;  /* 0x0000001000047882 */ /* 0x000fca0000000000 */
[----:B------:R-:W-:Y:S04]  /*36c0*/  DEPBAR.LE SB2, 0x36 ;  /* 0x0000ad800000791a */ /* 0x000fe80000000000 */
[----:B------:R-:W2:Y:S02]  /*36d0*/  UTCATOMSWS.2CTA.FIND_AND_SET.ALIGN UP0, UR4, UR4 ;  /* 0x00000004000475e3 */ /* 0x000ea40008200800 */
[----:B--2---:R-:W-:Y:S01]  /*36e0*/  MOV R10, UR4 ;  /* 0x00000004000a7c02 */ /* 0x004fe20008000f00 */
[----:B------:R-:W-:Y:S05]  /*36f0*/  BRA.U !UP0, `(.L_x_64) ;  /* 0xfffffffd08e87547 */ /* 0x000fea000b83ffff */
.L_x_63:
[----:B------:R-:W2:Y:S01]  /*3700*/  LDS R6, [UR5+0x10] ;  /* 0x00001005ff067984 */ /* 0x000ea20008000800 */
[----:B------:R-:W-:Y:S01]  /*3710*/  IMAD.U32 R3, RZ, RZ, UR6 ;  /* 0x00000006ff037e24 */ /* 0x000fe2000f8e00ff */
[----:B------:R-:W-:-:S03]  /*3720*/  MOV R4, UR8 ;  /* 0x0000000800047c02 */ /* 0x000fc60008000f00 */
[----:B------:R-:W-:Y:S01]  /*3730*/  VIADD R3, R3, 0x110 ;  /* 0x0000011003037836 */ /* 0x000fe20000000000 */
[----:B--2---:R-:W-:-:S04]  /*3740*/  SHF.L.U32 R6, R6, 0x1f, RZ ;  /* 0x0000001f06067819 */ /* 0x004fc800000006ff */
[----:B------:R-:W2:Y:S02]  /*3750*/  SYNCS.PHASECHK.TRANS64.TRYWAIT P0, [UR5+0x8], R6 ;  /* 0x00000806ff0075a7 */ /* 0x000ea40008001105 */
[----:B--2---:R-:W-:Y:S05]  /*3760*/  @P0 BRA `(.L_x_65) ;  /* 0x0000000000080947 */ /* 0x004fea0003800000 */
[----:B------:R-:W2:Y:S02]  /*3770*/  SYNCS.PHASECHK.TRANS64.TRYWAIT P0, [UR5+0x8], R6 ;  /* 0x00000806ff0075a7 */ /* 0x000ea40008001105 */
[----:B--2---:R-:W-:Y:S05]  /*3780*/  @!P0 BRA `(.L_x_66) ;  /* 0x0000009400008947 */ /* 0x004fea0003800000 */
.L_x_65:
[----:B------:R-:W-:Y:S01]  /*3790*/  PRMT R4, R4, 0x654, R3 ;  /* 0x0000065404047816 */ /* 0x000fe20000000003 */
[----:B------:R-:W-:Y:S01]  /*37a0*/  HFMA2 R3, -RZ, RZ, 0, 5.9604644775390625e-08 ;  /* 0x00000001ff037431 */ /* 0x000fe200000001ff */
[----:B------:R-:W-:Y:S01]  /*37b0*/  UPRMT UR4, UR8, 0x654, UR7 ;  /* 0x0000065408047896 */ /* 0x000fe20008000007 */
[----:B------:R-:W-:Y:S02]  /*37c0*/  IMAD.MOV.U32 R7, RZ, RZ, 0xffff ;  /* 0x0000ffffff077424 */ /* 0x000fe400078e00ff */
[----:B--2---:R-:W-:Y:S02]  /*37d0*/  IMAD.MOV.U32 R6, RZ, RZ, 0x4 ;  /* 0x00000004ff067424 */ /* 0x004fe400078e00ff */
[----:B------:R-:W-:Y:S01]  /*37e0*/  IMAD.SHL.U32 R9, R10, 0x20, RZ ;  /* 0x000000200a097824 */ /* 0x000fe200078e00ff */
[----:B------:R-:W-:Y:S02]  /*37f0*/  MOV R5, UR4 ;  /* 0x0000000400057c02 */ /* 0x000fe40008000f00 */
[-C--:B------:R-:W-:Y:S01]  /*3800*/  SHF.L.U32 R8, R7, R10.reuse, RZ ;  /* 0x0000000a07087219 */ /* 0x080fe200000006ff */
[----:B------:R2:W-:Y:S01]  /*3810*/  SYNCS.ARRIVE.TRANS64.RED RZ, [UR4], R6 ;  /* 0x00000006ffff79a7 */ /* 0x0005e20008000404 */
[----:B------:R-:W-:Y:S01]  /*3820*/  SHF.L.U32 R7, R3, R10, RZ ;  /* 0x0000000a03077219 */ /* 0x000fe200000006ff */
[----:B------:R2:W-:Y:S04]  /*3830*/  STS [UR6+0x110], R9 ;  /* 0x00011009ff007988 */ /* 0x0005e80008000806 */
[----:B------:R2:W-:Y:S04]  /*3840*/  STAS [R4.64], R10 ;  /* 0x0000000a04007dbd */ /* 0x0005e8000c0008ff */
[----:B------:R2:W-:Y:S04]  /*3850*/  ATOMS.OR RZ, [UR5+0x14], R8 ;  /* 0x00001408ffff798c */ /* 0x0005e8000b000005 */
[----:B------:R2:W-:Y:S04]  /*3860*/  ATOMS.OR RZ, [UR5+0x18], R7 ;  /* 0x00001807ffff798c */ /* 0x0005e8000b000005 */
[----:B------:R2:W-:Y:S02]  /*3870*/  ATOMS.XOR RZ, [UR5+0x10], R3 ;  /* 0x00001003ffff798c */ /* 0x0005e4000b800005 */
.L_x_62:
[----:B-1----:R-:W-:Y:S05]  /*3880*/  BSYNC B0 ;  /* 0x0000000000007941 */ /* 0x002fea0003800000 */
.L_x_61:
[----:B------:R-:W-:Y:S05]  /*3890*/  BRA.U UP1, `(.L_x_67) ;  /* 0x00000001016c7547 */ /* 0x000fea000b800000 */
[----:B------:R-:W-:-:S03]  /*38a0*/  UMOV UR4, 0xffffffff ;  /* 0xffffffff00047882 */ /* 0x000fc60000000000 */
[----:B------:R-:W-:Y:S05]  /*38b0*/  BRA.DIV UR4, `(.L_x_68) ;  /* 0x0000009204cc7947 */ /* 0x000fea000b800000 */
[----:B------:R-:W-:-:S13]  /*38c0*/  ELECT P6, URZ, PT ;  /* 0x0000000000ff782f */ /* 0x000fda00038c0000 */
.L_x_168:
[----:B------:R-:W-:Y:S05]  /*38d0*/  @!P6 BRA `(.L_x_67) ;  /* 0x00000000005ce947 */ /* 0x000fea0003800000 */
[----:B--2---:R-:W2:Y:S02]  /*38e0*/  LDS R4, [UR5+0x10] ;  /* 0x00001005ff047984 */ /* 0x004ea40008000800 */
[----:B--2---:R-:W-:-:S04]  /*38f0*/  SHF.L.U32 R4, R4, 0x1f, RZ ;  /* 0x0000001f04047819 */ /* 0x004fc800000006ff */
[----:B------:R-:W2:Y:S02]  /*3900*/  SYNCS.PHASECHK.TRANS64.TRYWAIT P0, [UR5+0x8], R4 ;  /* 0x00000804ff0075a7 */ /* 0x000ea40008001105 */
[----:B--2---:R-:W-:Y:S05]  /*3910*/  @P0 BRA `(.L_x_69) ;  /* 0x0000000000080947 */ /* 0x004fea0003800000 */
[----:B------:R-:W2:Y:S02]  /*3920*/  SYNCS.PHASECHK.TRANS64.TRYWAIT P0, [UR5+0x8], R4 ;  /* 0x00000804ff0075a7 */ /* 0x000ea40008001105 */
[----:B--2---:R-:W-:Y:S05]  /*3930*/  @!P0 BRA `(.L_x_70) ;  /* 0x0000009000cc8947 */ /* 0x004fea0003800000 */
.L_x_69:
[----:B------:R-:W3:Y:S01]  /*3940*/  LDS R6, [UR6+0x110] ;  /* 0x00011006ff067984 */ /* 0x000ee20008000800 */
[----:B--2---:R-:W-:Y:S02]  /*3950*/  HFMA2 R3, -RZ, RZ, 0, 5.9604644775390625e-08 ;  /* 0x00000001ff037431 */ /* 0x004fe400000001ff */
[----:B------:R-:W-:Y:S01]  /*3960*/  IMAD.MOV.U32 R4, RZ, RZ, 0xffff ;  /* 0x0000ffffff047424 */ /* 0x000fe200078e00ff */
[----:B------:R-:W-:Y:S01]  /*3970*/  UPRMT UR4, UR8, 0x654, UR7 ;  /* 0x0000065408047896 */ /* 0x000fe20008000007 */
[----:B---3--:R-:W-:-:S03]  /*3980*/  IMAD.SHL.U32 R5, R6, 0x20, RZ ;  /* 0x0000002006057824 */ /* 0x008fc600078e00ff */
[-C--:B------:R-:W-:Y:S02]  /*3990*/  SHF.L.U32 R4, R4, R6.reuse, RZ ;  /* 0x0000000604047219 */ /* 0x080fe400000006ff */
[----:B------:R-:W-:Y:S01]  /*39a0*/  SHF.L.U32 R6, R3, R6, RZ ;  /* 0x0000000603067219 */ /* 0x000fe200000006ff */
[----:B------:R3:W-:Y:S04]  /*39b0*/  STS [UR6+0x110], R5 ;  /* 0x00011005ff007988 */ /* 0x0007e80008000806 */
[----:B------:R3:W-:Y:S04]  /*39c0*/  ATOMS.OR RZ, [UR5+0x14], R4 ;  /* 0x00001404ffff798c */ /* 0x0007e8000b000005 */
[----:B------:R3:W-:Y:S01]  /*39d0*/  ATOMS.OR RZ, [UR5+0x18], R6 ;  /* 0x00001806ffff798c */ /* 0x0007e2000b000005 */
[----:B------:R-:W-:Y:S03]  /*39e0*/  SYNCS.ARRIVE.TRANS64.RED.A1T0 RZ, [UR4], RZ ;  /* 0x000000ffffff79a7 */ /* 0x000fe60008100404 */
[----:B------:R3:W-:Y:S01]  /*39f0*/  ATOMS.XOR RZ, [UR5+0x10], R3 ;  /* 0x00001003ffff798c */ /* 0x0007e2000b800005 */
[----:B------:R-:W-:Y:S05]  /*3a00*/  BRA `(.L_x_67) ;  /* 0x0000000000107947 */ /* 0x000fea0003800000 */
.L_x_60:
[----:B------:R-:W-:Y:S02]  /*3a10*/  MOV R3, 0xffffffff ;  /* 0xffffffff00037802 */ /* 0x000fe40000000f00 */
[----:B------:R-:W-:-:S03]  /*3a20*/  MOV R4, 0x3a50 ;  /* 0x00003a5000047802 */ /* 0x000fc60000000f00 */
[----:B------:R2:W-:Y:S04]  /*3a30*/  STS [UR6+0x110], R3 ;  /* 0x00011003ff007988 */ /* 0x0005e80008000806 */
[----:B-12--5:R-:W-:Y:S05]  /*3a40*/  CALL.REL.NOINC `($__internal_1_$__cuda_sm10x_tcgen05_guardrail_trap_phase_invalid_during_alloc) ;  /* 0x0000009800747944 */ /* 0x026fea0003c00000 */
.L_x_67:
[----:B------:R-:W-:Y:S05]  /*3a50*/  WARPSYNC.ALL ;  /* 0x0000000000007948 */ /* 0x000fea0003800000 */
[----:B------:R-:W4:Y:S01]  /*3a60*/  S2UR UR4, SR_CgaCtaId ;  /* 0x00000000000479c3 */ /* 0x000f220000008800 */
[----:B------:R-:W-:Y:S01]  /*3a70*/  UMOV UR38, 0x400 ;  /* 0x0000040000267882 */ /* 0x000fe20000000000 */
[----:B------:R-:W-:-:S06]  /*3a80*/  NOP ;  /* 0x0000000000007918 */ /* 0x000fcc0000000000 */
[----:B------:R-:W-:Y:S06]  /*3a90*/  BAR.ARV 0x6, 0xa0 ;  /* 0x0182800000007b1d */ /* 0x000fec0000002000 */
[----:B------:R-:W1:Y:S01]  /*3aa0*/  LDCU UR12, c[0x0][0x38c] ;  /* 0x00007180ff0c77ac */ /* 0x000e620008000800 */
[----:B------:R-:W-:Y:S02]  /*3ab0*/  LOP3.LUT R0, R0, 0xffff, RZ, 0xc0, !PT ;  /* 0x0000ffff00007812 */ /* 0x000fe400078ec0ff */
[----:B--2---:R-:W-:Y:S01]  /*3ac0*/  CS2R R8, SRZ ;  /* 0x0000000000087805 */ /* 0x004fe2000001ff00 */
[----:B------:R-:W-:Y:S01]  /*3ad0*/  UMOV UR59, 0x1 ;  /* 0x00000001003b7882 */ /* 0x000fe20000000000 */
[----:B------:R-:W-:Y:S01]  /*3ae0*/  R2UR UR69, R0 ;  /* 0x00000000004572ca */ /* 0x000fe200000e0000 */
[----:B------:R-:W-:Y:S01]  /*3af0*/  UMOV UR7, URZ ;  /* 0x000000ff00077c82 */ /* 0x000fe20008000000 */
[----:B------:R-:W-:Y:S01]  /*3b00*/  UISETP.NE.AND UP3, UPT, UR25, URZ, UPT ;  /* 0x000000ff1900728c */ /* 0x000fe2000bf65270 */
[----:B------:R-:W-:Y:S01]  /*3b10*/  UMOV UR64, URZ ;  /* 0x000000ff00407c82 */ /* 0x000fe20008000000 */
[----:B----4-:R-:W-:Y:S01]  /*3b20*/  ULEA UR38, UR4, UR38, 0x18 ;  /* 0x0000002604267291 */ /* 0x010fe2000f8ec0ff */
[----:B------:R-:W-:Y:S01]  /*3b30*/  UMOV UR62, URZ ;  /* 0x000000ff003e7c82 */ /* 0x000fe20008000000 */
[----:B------:R-:W-:-:S02]  /*3b40*/  UMOV UR60, URZ ;  /* 0x000000ff003c7c82 */ /* 0x000fc40008000000 */
[----:B------:R-:W-:Y:S02]  /*3b50*/  UIADD3 UR6, UPT, UPT, UR38, 0x10800, URZ ;  /* 0x0001080026067890 */ /* 0x000fe4000fffe0ff */
[----:B------:R-:W-:Y:S02]  /*3b60*/  UIADD3 UR5, UPT, UPT, UR38, 0x20800, URZ ;  /* 0x0002080026057890 */ /* 0x000fe4000fffe0ff */
[----:B------:R-:W-:Y:S01]  /*3b70*/  UIADD3 UR4, UPT, UPT, UR38, 0x30800, URZ ;  /* 0x0003080026047890 */ /* 0x000fe2000fffe0ff */
[----:B---3--:R-:W2:Y:S01]  /*3b80*/  LDS R3, [UR38+0x110] ;  /* 0x00011026ff037984 */ /* 0x008ea20008000800 */
[----:B------:R-:W-:Y:S02]  /*3b90*/  UIADD3 UR8, UPT, UPT, UR38, 0x31800, URZ ;  /* 0x0003180026087890 */ /* 0x000fe4000fffe0ff */
[----:B-1----:R-:W-:Y:S02]  /*3ba0*/  UIADD3 UR12, UPT, UPT, UR12, 0xff, URZ ;  /* 0x000000ff0c0c7890 */ /* 0x002fe4000fffe0ff */
[----:B------:R-:W-:-:S02]  /*3bb0*/  USHF.R.U32.HI UR11, URZ, 0x4, UR6 ;  /* 0x00000004ff0b7899 */ /* 0x000fc40008011606 */
[----:B------:R-:W-:Y:S02]  /*3bc0*/  USHF.R.U32.HI UR9, URZ, 0x4, UR5 ;  /* 0x00000004ff097899 */ /* 0x000fe40008011605 */
[----:B------:R-:W-:Y:S02]  /*3bd0*/  USHF.R.U32.HI UR6, URZ, 0x4, UR4 ;  /* 0x00000004ff067899 */ /* 0x000fe40008011604 */
[----:B------:R-:W-:Y:S02]  /*3be0*/  USHF.R.U32.HI UR5, URZ, 0x4, UR8 ;  /* 0x00000004ff057899 */ /* 0x000fe40008011608 */
[----:B------:R-:W-:Y:S02]  /*3bf0*/  USHF.R.S32.HI UR10, URZ, 0x1f, UR12 ;  /* 0x0000001fff0a7899 */ /* 0x000fe4000801140c */
[----:B------:R-:W-:Y:S02]  /*3c00*/  ULOP3.LUT UR9, UR9, 0x3fff, URZ, 0xc0, !UPT ;  /* 0x00003fff09097892 */ /* 0x000fe4000f8ec0ff */
[----:B------:R-:W-:-:S02]  /*3c10*/  ULOP3.LUT UR6, UR6, 0x3fff, URZ, 0xc0, !UPT ;  /* 0x00003fff06067892 */ /* 0x000fc4000f8ec0ff */
[----:B------:R-:W-:Y:S02]  /*3c20*/  ULOP3.LUT UR5, UR5, 0x3fff, URZ, 0xc0, !UPT ;  /* 0x00003fff05057892 */ /* 0x000fe4000f8ec0ff */
[----:B------:R-:W-:Y:S02]  /*3c30*/  ULEA.HI UR4, UR10, UR12, URZ, 0x8 ;  /* 0x0000000c0a047291 */ /* 0x000fe4000f8f40ff */
[----:B------:R-:W-:Y:S02]  /*3c40*/  ULOP3.LUT UR56, UR9, 0x10000, URZ, 0xfc, !UPT ;  /* 0x0001000009387892 */ /* 0x000fe4000f8efcff */
[----:B------:R-:W-:Y:S02]  /*3c50*/  ULOP3.LUT UR11, UR11, 0x3fff, URZ, 0xc0, !UPT ;  /* 0x00003fff0b0b7892 */ /* 0x000fe4000f8ec0ff */
[----:B------:R-:W-:Y:S02]  /*3c60*/  ULOP3.LUT UR57, UR6, 0x10000, URZ, 0xfc, !UPT ;  /* 0x0001000006397892 */ /* 0x000fe4000f8efcff */
[----:B------:R-:W-:-:S02]  /*3c70*/  ULOP3.LUT UR58, UR5, 0x10000, URZ, 0xfc, !UPT ;  /* 0x00010000053a7892 */ /* 0x000fc4000f8efcff */
[----:B------:R-:W-:Y:S02]  /*3c80*/  USHF.R.S32.HI UR68, URZ, 0x8, UR4 ;  /* 0x00000008ff447899 */ /* 0x000fe40008011404 */
[----:B------:R-:W-:Y:S02]  /*3c90*/  ULOP3.LUT UR39, UR11, 0x10000, URZ, 0xfc, !UPT ;  /* 0x000100000b277892 */ /* 0x000fe4000f8efcff */
[----:B------:R-:W-:Y:S02]  /*3ca0*/  UIADD3 UR71, UPT, UPT, UR38, 0xb0, URZ ;  /* 0x000000b026477890 */ /* 0x000fe4000fffe0ff */
[----:B------:R-:W-:Y:S01]  /*3cb0*/  UIADD3 UR70, UPT, UPT, UR68, -0x1, URZ ;  /* 0xffffffff44467890 */ /* 0x000fe2000fffe0ff */
[----:B------:R-:W-:Y:S01]  /*3cc0*/  UMOV UR46, URZ ;  /* 0x000000ff002e7c82 */ /* 0x000fe20008000000 */
[----:B--2---:R-:W-:Y:S01]  /*3cd0*/  R2UR UR32, R3 ;  /* 0x00000000032072ca */ /* 0x004fe200000e0000 */
[----:B------:R-:W-:Y:S01]  /*3ce0*/  IMAD.MOV.U32 R3, RZ, RZ, RZ ;  /* 0x000000ffff037224 */ /* 0x000fe200078e00ff */
[----:B------:R-:W-:Y:S01]  /*3cf0*/  UMOV UR44, URZ ;  /* 0x000000ff002c7c82 */ /* 0x000fe20008000000 */
[----:B------:R-:W-:Y:S01]  /*3d00*/  UMOV UR42, URZ ;  /* 0x000000ff002a7c82 */ /* 0x000fe20008000000 */
[----:B------:R-:W-:-:S09]  /*3d10*/  UMOV UR40, URZ ;  /* 0x000000ff00287c82 */ /* 0x000fd20008000000 */
[----:B------:R-:W-:Y:S02]  /*3d20*/  UIADD3 UR54, UPT, UPT, UR32, 0x1c0, URZ ;  /* 0x000001c020367890 */ /* 0x000fe4000fffe0ff */
[----:B------:R-:W-:Y:S02]  /*3d30*/  UIADD3 UR55, UPT, UPT, UR32, 0x1c8, URZ ;  /* 0x000001c820377890 */ /* 0x000fe4000fffe0ff */
[----:B------:R-:W-:Y:S02]  /*3d40*/  UIADD3 UR50, UPT, UPT, UR32, -0x7ffffe40, URZ ;  /* 0x800001c020327890 */ /* 0x000fe4000fffe0ff */
[----:B------:R-:W-:Y:S02]  /*3d50*/  UIADD3 UR51, UPT, UPT, UR32, -0x7ffffe38, URZ ;  /* 0x800001c820337890 */ /* 0x000fe4000fffe0ff */
[----:B------:R-:W-:Y:S02]  /*3d60*/  UIADD3 UR52, UPT, UPT, UR32, 0x1c4, URZ ;  /* 0x000001c420347890 */ /* 0x000fe4000fffe0ff */
[----:B------:R-:W-:-:S02]  /*3d70*/  UIADD3 UR53, UPT, UPT, UR32, 0x1d0, URZ ;  /* 0x000001d020357890 */ /* 0x000fc4000fffe0ff */
[----:B------:R-:W-:Y:S02]  /*3d80*/  UIADD3 UR48, UPT, UPT, UR32, -0x7ffffe3c, URZ ;  /* 0x800001c420307890 */ /* 0x000fe4000fffe0ff */
[----:B------:R-:W-:Y:S02]  /*3d90*/  UIADD3 UR49, UPT, UPT, UR32, -0x7ffffe30, URZ ;  /* 0x800001d020317890 */ /* 0x000fe4000fffe0ff */
[----:B------:R-:W-:Y:S02]  /*3da0*/  USHF.R.U32.HI UR9, URZ, 0x11, UR54 ;  /* 0x00000011ff097899 */ /* 0x000fe40008011636 */
[----:B------:R-:W-:Y:S02]  /*3db0*/  USHF.R.U32.HI UR8, URZ, 0x1a, UR55 ;  /* 0x0000001aff087899 */ /* 0x000fe40008011637 */
[----:B------:R-:W-:Y:S02]  /*3dc0*/  USHF.R.U32.HI UR6, URZ, 0x11, UR50 ;  /* 0x00000011ff067899 */ /* 0x000fe40008011632 */
[----:B------:R-:W-:-:S02]  /*3dd0*/  USHF.R.U32.HI UR5, URZ, 0x1a, UR51 ;  /* 0x0000001aff057899 */ /* 0x000fc40008011633 */
[----:B------:R-:W-:Y:S02]  /*3de0*/  USHF.R.U32.HI UR4, URZ, 0x11, UR52 ;  /* 0x00000011ff047899 */ /* 0x000fe40008011634 */
[----:B------:R-:W-:Y:S02]  /*3df0*/  USHF.R.U32.HI UR10, URZ, 0x1a, UR53 ;  /* 0x0000001aff0a7899 */ /* 0x000fe40008011635 */
[----:B------:R-:W-:Y:S02]  /*3e00*/  USHF.R.U32.HI UR12, URZ, 0x11, UR48 ;  /* 0x00000011ff0c7899 */ /* 0x000fe40008011630 */
[----:B------:R-:W-:Y:S02]  /*3e10*/  USHF.R.U32.HI UR13, URZ, 0x1a, UR49 ;  /* 0x0000001aff0d7899 */ /* 0x000fe40008011631 */
[----:B------:R-:W-:Y:S02]  /*3e20*/  ULOP3.LUT UR14, UR9, 0x6000, URZ, 0xc0, !UPT ;  /* 0x00006000090e7892 */ /* 0x000fe4000f8ec0ff */
[----:B------:R-:W-:-:S02]  /*3e30*/  ULOP3.LUT UR66, UR8, 0x30, URZ, 0xc0, !UPT ;  /* 0x0000003008427892 */ /* 0x000fc4000f8ec0ff */
[----:B------:R-:W-:Y:S02]  /*3e40*/  ULOP3.LUT UR11, UR6, 0x6000, URZ, 0xc0, !UPT ;  /* 0x00006000060b7892 */ /* 0x000fe4000f8ec0ff */
[----:B------:R-:W-:Y:S02]  /*3e50*/  ULOP3.LUT UR9, UR5, 0x30, URZ, 0xc0, !UPT ;  /* 0x0000003005097892 */ /* 0x000fe4000f8ec0ff */
[----:B------:R-:W-:Y:S02]  /*3e60*/  ULOP3.LUT UR4, UR4, 0x6000, URZ, 0xc0, !UPT ;  /* 0x0000600004047892 */ /* 0x000fe4000f8ec0ff */
[----:B------:R-:W-:Y:S02]  /*3e70*/  ULOP3.LUT UR8, UR10, 0x30, URZ, 0xc0, !UPT ;  /* 0x000000300a087892 */ /* 0x000fe4000f8ec0ff */
        /* <DEDUP_REMOVED lines=10> */
[----:B------:R-:W-:Y:S02]  /*3f20*/  UPRMT UR67, UR66, 0x5410, UR14 ;  /* 0x0000541042437896 */ /* 0x000fe4000800000e */
[----:B------:R-:W-:Y:S02]  /*3f30*/  UPRMT UR65, UR9, 0x5410, UR11 ;  /* 0x0000541009417896 */ /* 0x000fe4000800000b */
[----:B------:R-:W-:Y:S02]  /*3f40*/  UPRMT UR63, UR8, 0x5410, UR4 ;  /* 0x00005410083f7896 */ /* 0x000fe40008000004 */
[----:B------:R-:W-:Y:S01]  /*3f50*/  UPRMT UR61, UR5, 0x5410, UR6 ;  /* 0x00005410053d7896 */ /* 0x000fe20008000006 */
[----:B------:R-:W-:Y:S01]  /*3f60*/  UMOV UR66, URZ ;  /* 0x000000ff00427c82 */ /* 0x000fe20008000000 */
[----:B------:R-:W-:Y:S01]  /*3f70*/  UMOV UR47, UR67 ;  /* 0x00000043002f7c82 */ /* 0x000fe20008000000 */
[----:B------:R-:W-:-:S02]  /*3f80*/  UMOV UR45, UR65 ;  /* 0x00000041002d7c82 */ /* 0x000fc40008000000 */
[----:B------:R-:W-:Y:S02]  /*3f90*/  UMOV UR43, UR63 ;  /* 0x0000003f002b7c82 */ /* 0x000fe40008000000 */
[----:B------:R-:W-:-:S05]  /*3fa0*/  UMOV UR41, UR61 ;  /* 0x0000003d00297c82 */ /* 0x000fca0008000000 */
.L_x_81:
[C---:B------:R-:W-:Y:S02]  /*3fb0*/  LEA R0, R9.reuse, UR38, 0x3 ;  /* 0x0000002609007c11 */ /* 0x040fe4000f8e18ff */
[----:B------:R-:W-:Y:S02]  /*3fc0*/  SHF.L.U32 R5, R8, 0x1f, RZ ;  /* 0x0000001f08057819 */ /* 0x000fe400000006ff */
[----:B------:R-:W-:Y:S02]  /*3fd0*/  LEA R4, R9, UR38, 0x4 ;  /* 0x0000002609047c11 */ /* 0x000fe4000f8e20ff */
[----:B------:R-:W1:Y:S02]  /*3fe0*/  SYNCS.PHASECHK.TRANS64.TRYWAIT P0, [R0+URZ+0x90], R5 ;  /* 0x00009005000075a7 */ /* 0x000e6400080011ff */
[----:B-12---:R-:W-:Y:S05]  /*3ff0*/  @!P0 BRA `(.L_x_71) ;  /* 0x0000008c00348947 */ /* 0x006fea0003800000 */
.L_x_169:
[----:B-1----:R-:W1:Y:S01]  /*4000*/  LDS.128 R4, [R4+0xf0] ;  /* 0x0000f00004047984 */ /* 0x002e620000000c00 */
[----:B------:R-:W-:Y:S02]  /*4010*/  VIADD R0, R0, 0xa0 ;  /* 0x000000a000007836 */ /* 0x000fe40000000000 */
[----:B------:R-:W-:Y:S01]  /*4020*/  VIADD R9, R9, 0x1 ;  /* 0x0000000109097836 */ /* 0x000fe20000000000 */
[----:B------:R-:W-:Y:S01]  /*4030*/  @!PT LDS RZ, [RZ] ;  /* 0x00000000fffff984 */ /* 0x000fe20000000800 */
[----:B------:R-:W-:Y:S01]  /*4040*/  @!PT LDS RZ, [RZ] ;  /* 0x00000000fffff984 */ /* 0x000fe20000000800 */
[----:B------:R-:W-:Y:S01]  /*4050*/  @!PT LDS RZ, [RZ] ;  /* 0x00000000fffff984 */ /* 0x000fe20000000800 */
[----:B------:R-:W-:Y:S01]  /*4060*/  @!PT LDS RZ, [RZ] ;  /* 0x00000000fffff984 */ /* 0x000fe20000000800 */
[----:B------:R2:W-:Y:S06]  /*4070*/  MEMBAR.ALL.CTA ;  /* 0x0000000000007992 */ /* 0x0005ec0000008000 */
[----:B--2---:R-:W2:Y:S01]  /*4080*/  FENCE.VIEW.ASYNC.S ;  /* 0x00000000000073c6 */ /* 0x004ea20000000000 */
[----:B------:R-:W-:-:S04]  /*4090*/  PRMT R0, RZ, 0x654, R0 ;  /* 0x00000654ff007816 */ /* 0x000fc80000000000 */
[----:B--2---:R2:W-:Y:S01]  /*40a0*/  SYNCS.ARRIVE.TRANS64.RED.A1T0 RZ, [R0+URZ], RZ ;  /* 0x000000ff00ff79a7 */ /* 0x0045e200081004ff */
[----:B-1----:R-:W-:Y:S01]  /*40b0*/  LOP3.LUT P2, RZ, R6, 0x1, RZ, 0xc0, !PT ;  /* 0x0000000106ff7812 */ /* 0x002fe2000784c0ff */
[----:B--2---:R-:W-:-:S12]  /*40c0*/  BRA.U UP3, `(.L_x_72) ;  /* 0x0000000903587547 */ /* 0x004fd8000b800000 */
[----:B------:R-:W1:Y:S01]  /*40d0*/  LDCU UR4, c[0x0][0x38c] ;  /* 0x00007180ff0477ac */ /* 0x000e620008000800 */
[----:B------:R-:W-:Y:S01]  /*40e0*/  ULOP3.LUT UR34, UR59, 0x1, URZ, 0x3c, !UPT ;  /* 0x000000013b227892 */ /* 0x000fe2000f8e3cff */
[----:B------:R-:W-:Y:S01]  /*40f0*/  UMOV UR11, URZ ;  /* 0x000000ff000b7c82 */ /* 0x000fe20008000000 */
[----:B------:R-:W-:Y:S02]  /*4100*/  UMOV UR6, 0x1 ;  /* 0x0000000100067882 */ /* 0x000fe40000000000 */
[----:B------:R-:W-:Y:S01]  /*4110*/  UIMAD UR34, UR34, 0xc0, UR32 ;  /* 0x000000c0222278a4 */ /* 0x000fe2000f8e0220 */
[----:B------:R-:W-:Y:S01]  /*4120*/  UMOV UR35, UR7 ;  /* 0x0000000700237c82 */ /* 0x000fe20008000000 */
[----:B------:R-:W-:Y:S01]  /*4130*/  UMOV UR33, UR68 ;  /* 0x0000004400217c82 */ /* 0x000fe20008000000 */
[----:B-1----:R-:W-:-:S09]  /*4140*/  UISETP.GE.AND UP0, UPT, UR4, 0x1, UPT ;  /* 0x000000010400788c */ /* 0x002fd2000bf06270 */
[----:B------:R-:W-:Y:S05]  /*4150*/  BRA.U !UP0, `(.L_x_73) ;  /* 0x0000000508107547 */ /* 0x000fea000b800000 */
[----:B------:R-:W-:Y:S01]  /*4160*/  ULEA UR18, UR7, UR38, 0x3 ;  /* 0x0000002607127291 */ /* 0x000fe2000f8e18ff */
[----:B------:R-:W-:-:S08]  /*4170*/  SHF.L.U32 R5, R3, 0x1f, RZ ;  /* 0x0000001f03057819 */ /* 0x000fd000000006ff */
[----:B------:R-:W1:Y:S02]  /*4180*/  SYNCS.PHASECHK.TRANS64.TRYWAIT P0, [UR18], R5 ;  /* 0x00000005ff0075a7 */ /* 0x000e640008001112 */
[----:B-1----:R-:W-:Y:S05]  /*4190*/  @P0 BRA `(.L_x_74) ;  /* 0x0000000000080947 */ /* 0x002fea0003800000 */
[----:B------:R-:W1:Y:S02]  /*41a0*/  SYNCS.PHASECHK.TRANS64.TRYWAIT P0, [UR18], R5 ;  /* 0x00000005ff0075a7 */ /* 0x000e640008001112 */
[----:B-1----:R-:W-:Y:S05]  /*41b0*/  @!P0 BRA `(.L_x_75) ;  /* 0x0000008800d88947 */ /* 0x002fea0003800000 */
.L_x_74:
[----:B------:R-:W-:Y:S01]  /*41c0*/  UIADD3 UR35, UPT, UPT, UR7, 0x1, URZ ;  /* 0x0000000107237890 */ /* 0x000fe2000fffe0ff */
[----:B-1----:R-:W-:Y:S01]  /*41d0*/  IMAD.U32 R0, RZ, RZ, UR59 ;  /* 0x0000003bff007e24 */ /* 0x002fe2000f8e00ff */
[----:B------:R-:W-:Y:S02]  /*41e0*/  UISETP.GE.U32.AND UP1, UPT, UR4, 0x101, UPT ;  /* 0x000001010400788c */ /* 0x000fe4000bf26070 */
[----:B------:R-:W-:Y:S02]  /*41f0*/  UISETP.NE.AND UP0, UPT, UR35, 0x4, UPT ;  /* 0x000000042300788c */ /* 0x000fe4000bf05270 */
[----:B------:R-:W-:Y:S01]  /*4200*/  ULEA UR8, UR7, UR57, 0x6 ;  /* 0x0000003907087291 */ /* 0x000fe2000f8e30ff */
[----:B------:R-:W-:Y:S01]  /*4210*/  SHF.L.U32 R5, R0, 0x1f, RZ ;  /* 0x0000001f00057819 */ /* 0x000fe200000006ff */
[----:B------:R-:W-:Y:S01]  /*4220*/  USEL UR4, URZ, 0x1, UP0 ;  /* 0x00000001ff047887 */ /* 0x000fe20008000000 */
[----:B------:R-:W-:Y:S01]  /*4230*/  PLOP3.LUT P1, PT, PT, PT, UP1, 0x80, 0x8 ;  /* 0x000000000008781c */ /* 0x000fe20003f2f018 */
[----:B------:R-:W-:-:S02]  /*4240*/  USEL UR35, UR35, URZ, UP0 ;  /* 0x000000ff23237287 */ /* 0x000fc40008000000 */
[----:B------:R-:W-:Y:S02]  /*4250*/  UIADD3 UR16, UPT, UPT, UR8, 0x20, URZ ;  /* 0x0000002008107890 */ /* 0x000fe4000fffe0ff */
[----:B------:R-:W-:Y:S01]  /*4260*/  LOP3.LUT R3, R3, UR4, RZ, 0x3c, !PT ;  /* 0x0000000403037c12 */ /* 0x000fe2000f8e3cff */
[----:B------:R-:W-:Y:S02]  /*4270*/  @UP1 ULEA UR5, UR35, UR38, 0x3 ;  /* 0x0000002623051291 */ /* 0x000fe4000f8e18ff */
[----:B------:R-:W-:Y:S01]  /*4280*/  ULEA UR4, UR7, UR58, 0x7 ;  /* 0x0000003a07047291 */ /* 0x000fe2000f8e38ff */
[----:B------:R-:W-:Y:S01]  /*4290*/  UMOV UR9, 0x4008 ;  /* 0x0000400800097882 */ /* 0x000fe20000000000 */
[----:B------:R-:W-:Y:S02]  /*42a0*/  UMOV UR17, 0x4008 ;  /* 0x0000400800117882 */ /* 0x000fe40000000000 */
[----:B------:R-:W-:Y:S01]  /*42b0*/  UIADD3 UR10, UPT, UPT, UR4, 0x20, URZ ;  /* 0x00000020040a7890 */ /* 0x000fe2000fffe0ff */
[----:B------:R-:W-:Y:S01]  /*42c0*/  @P1 SHF.L.U32 R4, R3, 0x1f, RZ ;  /* 0x0000001f03041819 */ /* 0x000fe200000006ff */
[----:B------:R-:W-:-:S02]  /*42d0*/  UIADD3 UR12, UPT, UPT, UR4, 0x40, URZ ;  /* 0x00000040040c7890 */ /* 0x000fc4000fffe0ff */
[----:B------:R-:W-:Y:S01]  /*42e0*/  UIADD3 UR14, UPT, UPT, UR4, 0x60, URZ ;  /* 0x00000060040e7890 */ /* 0x000fe2000fffe0ff */
[----:B------:R-:W1:Y:S01]  /*42f0*/  @P1 SYNCS.PHASECHK.TRANS64.TRYWAIT P0, [UR5], R4 ;  /* 0x00000004ff0015a7 */ /* 0x000e620008001105 */
[----:B------:R-:W-:Y:S01]  /*4300*/  UMOV UR5, 0x4008 ;  /* 0x0000400800057882 */ /* 0x000fe20000000000 */
[----:B------:R2:W-:Y:S01]  /*4310*/  UTCCP.T.S.2CTA.4x32dp128bit tmem[UR32+0x1c0], gdesc[UR8] ;  /* 0x0001c008200079e7 */ /* 0x0005e20009300000 */
[----:B------:R-:W-:Y:S01]  /*4320*/  UMOV UR11, 0x4008 ;  /* 0x00004008000b7882 */ /* 0x000fe20000000000 */
[----:B------:R2:W-:Y:S01]  /*4330*/  UTCCP.T.S.2CTA.4x32dp128bit tmem[UR32+0x1c4], gdesc[UR16] ;  /* 0x0001c410200079e7 */ /* 0x0005e20009300000 */
[----:B------:R-:W-:Y:S01]  /*4340*/  UMOV UR13, 0x4008 ;  /* 0x00004008000d7882 */ /* 0x000fe20000000000 */
[----:B------:R2:W-:Y:S01]  /*4350*/  UTCCP.T.S.2CTA.4x32dp128bit tmem[UR32+0x1c8], gdesc[UR4] ;  /* 0x0001c804200079e7 */ /* 0x0005e20009300000 */
[----:B------:R-:W-:Y:S01]  /*4360*/  UMOV UR15, 0x4008 ;  /* 0x00004008000f7882 */ /* 0x000fe20000000000 */
[----:B------:R2:W-:Y:S01]  /*4370*/  UTCCP.T.S.2CTA.4x32dp128bit tmem[UR32+0x1cc], gdesc[UR10] ;  /* 0x0001cc0a200079e7 */ /* 0x0005e20009300000 */
[----:B------:R2:W-:Y:S01]  /*4380*/  UTCCP.T.S.2CTA.4x32dp128bit tmem[UR32+0x1d0], gdesc[UR12] ;  /* 0x0001d00c200079e7 */ /* 0x0005e20009300000 */
[----:B------:R2:W-:Y:S01]  /*4390*/  UTCCP.T.S.2CTA.4x32dp128bit tmem[UR32+0x1d4], gdesc[UR14] ;  /* 0x0001d40e200079e7 */ /* 0x0005e20009300000 */
[----:B------:R-:W-:Y:S01]  /*43a0*/  UMOV UR6, 0x1 ;  /* 0x0000000100067882 */ /* 0x000fe20000000000 */
[----:B------:R-:W3:Y:S01]  /*43b0*/  SYNCS.PHASECHK.TRANS64.TRYWAIT P3, [UR38+0xb8], R5 ;  /* 0x0000b805ff0075a7 */ /* 0x000ee20008061126 */
[----:B-1----:R-:W-:Y:S01]  /*43c0*/  @P1 VOTEU.ANY UP0, P0 ;  /* 0x0000000000ff1886 */ /* 0x002fe20000000100 */
[----:B------:R-:W-:Y:S01]  /*43d0*/  @UP1 USEL UR6, URZ, 0x1, !UP0 ;  /* 0x00000001ff061887 */ /* 0x000fe2000c000000 */
[----:B--23--:R-:W-:Y:S11]  /*43e0*/  @!P3 BRA `(.L_x_76) ;  /* 0x000000880064b947 */ /* 0x00cff60003800000 */
.L_x_172:
[----:B------:R-:W-:Y:S01]  /*43f0*/  ELECT P0, URZ, PT ;  /* 0x0000000000ff782f */ /* 0x000fe20003800000 */
[----:B------:R-:W-:Y:S02]  /*4400*/  ULEA UR8, UR7, UR56, 0xa ;  /* 0x0000003807087291 */ /* 0x000fe4000f8e50ff */
[----:B------:R-:W-:Y:S02]  /*4410*/  ULEA UR4, UR7, UR39, 0xa ;  /* 0x0000002707047291 */ /* 0x000fe4000f8e50ff */
[----:B------:R-:W-:Y:S02]  /*4420*/  UIADD3 UR10, UPT, UPT, UR18, 0x20, URZ ;  /* 0x00000020120a7890 */ /* 0x000fe4000fffe0ff */
[----:B------:R-:W-:Y:S02]  /*4430*/  UIADD3 UR22, UPT, UPT, UR8, 0x2, URZ ;  /* 0x0000000208167890 */ /* 0x000fe4000fffe0ff */
[----:B------:R-:W-:Y:S02]  /*4440*/  UIADD3 UR20, UPT, UPT, UR4, 0x2, URZ ;  /* 0x0000000204147890 */ /* 0x000fe4000fffe0ff */
[----:B------:R-:W-:-:S02]  /*4450*/  UIADD3 UR18, UPT, UPT, UR8, 0x4, URZ ;  /* 0x0000000408127890 */ /* 0x000fc4000fffe0ff */
[----:B-1----:R-:W-:Y:S01]  /*4460*/  @P0 LOP3.LUT R0, R2, 0xffff, RZ, 0xc0, !PT ;  /* 0x0000ffff02000812 */ /* 0x002fe200078ec0ff */
[----:B------:R-:W-:Y:S02]  /*4470*/  UIADD3 UR16, UPT, UPT, UR4, 0x4, URZ ;  /* 0x0000000404107890 */ /* 0x000fe4000fffe0ff */
[----:B------:R-:W-:Y:S01]  /*4480*/  UIADD3 UR12, UPT, UPT, UR4, 0x6, URZ ;  /* 0x00000006040c7890 */ /* 0x000fe2000fffe0ff */
[----:B------:R-:W-:Y:S01]  /*4490*/  @P0 R2UR UR7, R0 ;  /* 0x00000000000702ca */ /* 0x000fe200000e0000 */
[----:B------:R-:W-:Y:S01]  /*44a0*/  UIADD3 UR14, UPT, UPT, UR8, 0x6, URZ ;  /* 0x00000006080e7890 */ /* 0x000fe2000fffe0ff */
[----:B------:R-:W-:Y:S01]  /*44b0*/  UMOV UR9, 0x40004040 ;  /* 0x4000404000097882 */ /* 0x000fe20000000000 */
[----:B------:R-:W-:Y:S01]  /*44c0*/  UMOV UR5, 0x40004040 ;  /* 0x4000404000057882 */ /* 0x000fe20000000000 */
[----:B------:R-:W-:Y:S01]  /*44d0*/  UMOV UR23, 0x40004040 ;  /* 0x4000404000177882 */ /* 0x000fe20000000000 */
[----:B------:R-:W-:Y:S01]  /*44e0*/  UMOV UR21, 0x40004040 ;  /* 0x4000404000157882 */ /* 0x000fe20000000000 */
[----:B------:R1:W-:Y:S01]  /*44f0*/  UTCOMMA.2CTA gdesc[UR4], gdesc[UR8], tmem[UR34], tmem[UR66], idesc[UR67], tmem[UR54], !UPT ;  /* 0xc0364208040075ea */ /* 0x0003e2000fa00022 */
[----:B------:R-:W-:Y:S01]  /*4500*/  UMOV UR19, 0x40004040 ;  /* 0x4000404000137882 */ /* 0x000fe20000000000 */
[----:B------:R-:W-:Y:S01]  /*4510*/  UMOV UR17, 0x40004040 ;  /* 0x4000404000117882 */ /* 0x000fe20000000000 */
[----:B------:R-:W-:Y:S01]  /*4520*/  UMOV UR15, 0x40004040 ;  /* 0x40004040000f7882 */ /* 0x000fe20000000000 */
[----:B------:R-:W-:Y:S01]  /*4530*/  UMOV UR13, 0x40004040 ;  /* 0x40004040000d7882 */ /* 0x000fe20000000000 */
[----:B------:R1:W-:Y:S01]  /*4540*/  UTCOMMA.2CTA gdesc[UR20], gdesc[UR22], tmem[UR34], tmem[UR64], idesc[UR65], tmem[UR50], UPT ;  /* 0xc0324016140075ea */ /* 0x0003e2000ba00022 */
[----:B------:R1:W-:Y:S01]  /*4550*/  UTCOMMA.2CTA gdesc[UR16], gdesc[UR18], tmem[UR34], tmem[UR62], idesc[UR63], tmem[UR52], UPT ;  /* 0xc0343e12100075ea */ /* 0x0003e2000ba00022 */
[----:B------:R1:W-:Y:S01]  /*4560*/  UTCOMMA.2CTA gdesc[UR12], gdesc[UR14], tmem[UR34], tmem[UR60], idesc[UR61], tmem[UR48], UPT ;  /* 0xc0303c0e0c0075ea */ /* 0x0003e2000ba00022 */
[----:B------:R1:W-:Y:S01]  /*4570*/  UTCBAR.2CTA.MULTICAST [UR10], URZ, UR7 ;  /* 0x000000ff0a0073e9 */ /* 0x0003e20008200807 */
[----:B------:R-:W-:Y:S01]  /*4580*/  UMOV UR11, 0x1 ;  /* 0x00000001000b7882 */ /* 0x000fe20000000000 */
[----:B------:R-:W-:-:S05]  /*4590*/  UMOV UR33, UR70 ;  /* 0x0000004600217c82 */ /* 0x000fca0008000000 */
.L_x_73:
[----:B------:R-:W-:-:S09]  /*45a0*/  UISETP.GE.AND UP0, UPT, UR33, 0x1, UPT ;  /* 0x000000012100788c */ /* 0x000fd2000bf06270 */
[----:B------:R-:W-:Y:S05]  /*45b0*/  BRA.U !UP0, `(.L_x_77) ;  /* 0x0000000508147547 */ /* 0x000fea000b800000 */
[----:B-1----:R-:W-:-:S05]  /*45c0*/  UMOV UR5, UR35 ;  /* 0x0000002300057c82 */ /* 0x002fca0008000000 */
.L_x_80:
[----:B------:R-:W-:Y:S02]  /*45d0*/  UISETP.NE.AND UP0, UPT, UR6, URZ, UPT ;  /* 0x000000ff0600728c */ /* 0x000fe4000bf05270 */
[----:B------:R-:W-:Y:S07]  /*45e0*/  ULEA UR7, UR5, UR38, 0x3 ;  /* 0x0000002605077291 */ /* 0x000fee000f8e18ff */
[----:B------:R-:W-:Y:S05]  /*45f0*/  BRA.U UP0, `(.L_x_78) ;  /* 0x00000001000c7547 */ /* 0x000fea000b800000 */
[----:B------:R-:W-:Y:S04]  /*4600*/  SHF.L.U32 R5, R3, 0x1f, RZ ;  /* 0x0000001f03057819 */ /* 0x000fe800000006ff */
[----:B------:R-:W1:Y:S02]  /*4610*/  SYNCS.PHASECHK.TRANS64.TRYWAIT P0, [UR7], R5 ;  /* 0x00000005ff0075a7 */ /* 0x000e640008001107 */
[----:B-1----:R-:W-:Y:S05]  /*4620*/  @!P0 BRA `(.L_x_79) ;  /* 0x0000008400ec8947 */ /* 0x002fea0003800000 */
.L_x_78:
[----:B------:R-:W-:Y:S02]  /*4630*/  UISETP.NE.AND UP1, UPT, UR33, 0x1, UPT ;  /* 0x000000012100788c */ /* 0x000fe4000bf25270 */
[----:B------:R-:W-:Y:S01]  /*4640*/  UIADD3 UR4, UPT, UPT, UR5, 0x1, URZ ;  /* 0x0000000105047890 */ /* 0x000fe2000fffe0ff */
[----:B------:R-:W-:Y:S03]  /*4650*/  ELECT P3, URZ, PT ;  /* 0x0000000000ff782f */ /* 0x000fe60003860000 */
[----:B------:R-:W-:Y:S01]  /*4660*/  UISETP.NE.AND UP0, UPT, UR4, 0x4, UPT ;  /* 0x000000040400788c */ /* 0x000fe2000bf05270 */
[----:B------:R-:W-:Y:S01]  /*4670*/  PLOP3.LUT P1, PT, PT, PT, UP1, 0x80, 0x8 ;  /* 0x000000000008781c */ /* 0x000fe20003f2f018 */
[----:B------:R-:W-:Y:S02]  /*4680*/  ULEA UR10, UR5, UR58, 0x7 ;  /* 0x0000003a050a7291 */ /* 0x000fe4000f8e38ff */
[----:B------:R-:W-:Y:S02]  /*4690*/  USEL UR6, URZ, 0x1, UP0 ;  /* 0x00000001ff067887 */ /* 0x000fe40008000000 */
[----:B------:R-:W-:Y:S02]  /*46a0*/  USEL UR35, UR4, URZ, UP0 ;  /* 0x000000ff04237287 */ /* 0x000fe40008000000 */
[----:B------:R-:W-:Y:S02]  /*46b0*/  ULEA UR8, UR5, UR56, 0xa ;  /* 0x0000003805087291 */ /* 0x000fe4000f8e50ff */
[----:B------:R-:W-:Y:S01]  /*46c0*/  @UP1 ULEA UR4, UR35, UR38, 0x3 ;  /* 0x0000002623041291 */ /* 0x000fe2000f8e18ff */
[----:B------:R-:W-:Y:S01]  /*46d0*/  LOP3.LUT R3, R3, UR6, RZ, 0x3c, !PT ;  /* 0x0000000603037c12 */ /* 0x000fe2000f8e3cff */
[----:B------:R-:W-:Y:S01]  /*46e0*/  ULEA UR6, UR5, UR57, 0x6 ;  /* 0x0000003905067291 */ /* 0x000fe2000f8e30ff */
[----:B-1----:R-:W-:Y:S01]  /*46f0*/  @P3 LOP3.LUT R0, R2, 0xffff, RZ, 0xc0, !PT ;  /* 0x0000ffff02003812 */ /* 0x002fe200078ec0ff */
[----:B------:R-:W-:Y:S01]  /*4700*/  UIADD3 UR24, UPT, UPT, UR10, 0x20, URZ ;  /* 0x000000200a187890 */ /* 0x000fe2000fffe0ff */
[----:B------:R-:W-:Y:S01]  /*4710*/  @P1 SHF.L.U32 R4, R3, 0x1f, RZ ;  /* 0x0000001f03041819 */ /* 0x000fe200000006ff */
[----:B------:R-:W-:Y:S01]  /*4720*/  UIADD3 UR30, UPT, UPT, UR6, 0x20, URZ ;  /* 0x00000020061e7890 */ /* 0x000fe2000fffe0ff */
[----:B------:R-:W-:Y:S01]  /*4730*/  @P3 R2UR UR36, R0 ;  /* 0x00000000002432ca */ /* 0x000fe200000e0000 */
[----:B------:R-:W-:Y:S01]  /*4740*/  UISETP.NE.U32.AND UP0, UPT, UR11, URZ, UPT ;  /* 0x000000ff0b00728c */ /* 0x000fe2000bf05070 */
[----:B------:R-:W1:Y:S01]  /*4750*/  @P1 SYNCS.PHASECHK.TRANS64.TRYWAIT P0, [UR4], R4 ;  /* 0x00000004ff0015a7 */ /* 0x000e620008001104 */
[----:B------:R-:W-:Y:S02]  /*4760*/  ULEA UR4, UR5, UR39, 0xa ;  /* 0x0000002705047291 */ /* 0x000fe4000f8e50ff */
[----:B------:R-:W-:Y:S02]  /*4770*/  UIADD3 UR37, UPT, UPT, UR7, 0x20, URZ ;  /* 0x0000002007257890 */ /* 0x000fe4000fffe0ff */
[----:B------:R-:W-:Y:S02]  /*4780*/  UIADD3 UR26, UPT, UPT, UR10, 0x40, URZ ;  /* 0x000000400a1a7890 */ /* 0x000fe4000fffe0ff */
[----:B------:R-:W-:Y:S02]  /*4790*/  UIADD3 UR28, UPT, UPT, UR10, 0x60, URZ ;  /* 0x000000600a1c7890 */ /* 0x000fe4000fffe0ff */
[----:B------:R-:W-:Y:S02]  /*47a0*/  UIADD3 UR22, UPT, UPT, UR8, 0x2, URZ ;  /* 0x0000000208167890 */ /* 0x000fe4000fffe0ff */
[----:B------:R-:W-:Y:S02]  /*47b0*/  UIADD3 UR20, UPT, UPT, UR4, 0x2, URZ ;  /* 0x0000000204147890 */ /* 0x000fe4000fffe0ff */
[----:B------:R-:W-:Y:S02]  /*47c0*/  UIADD3 UR18, UPT, UPT, UR8, 0x4, URZ ;  /* 0x0000000408127890 */ /* 0x000fe4000fffe0ff */
[----:B------:R-:W-:Y:S02]  /*47d0*/  UIADD3 UR16, UPT, UPT, UR4, 0x4, URZ ;  /* 0x0000000404107890 */ /* 0x000fe4000fffe0ff */
[----:B------:R-:W-:Y:S02]  /*47e0*/  UIADD3 UR14, UPT, UPT, UR8, 0x6, URZ ;  /* 0x00000006080e7890 */ /* 0x000fe4000fffe0ff */
[----:B------:R-:W-:Y:S01]  /*47f0*/  UIADD3 UR12, UPT, UPT, UR4, 0x6, URZ ;  /* 0x00000006040c7890 */ /* 0x000fe2000fffe0ff */
[----:B------:R-:W-:Y:S01]  /*4800*/  UMOV UR7, 0x4008 ;  /* 0x0000400800077882 */ /* 0x000fe20000000000 */
[----:B------:R-:W-:Y:S01]  /*4810*/  UMOV UR31, 0x4008 ;  /* 0x00004008001f7882 */ /* 0x000fe20000000000 */
[----:B------:R2:W-:Y:S01]  /*4820*/  UTCCP.T.S.2CTA.4x32dp128bit tmem[UR32+0x1c0], gdesc[UR6] ;  /* 0x0001c006200079e7 */ /* 0x0005e20009300000 */
[----:B------:R-:W-:Y:S01]  /*4830*/  UTCCP.T.S.2CTA.4x32dp128bit tmem[UR32+0x1c4], gdesc[UR30] ;  /* 0x0001c41e200079e7 */ /* 0x000fe20009300000 */
[----:B------:R-:W-:Y:S01]  /*4840*/  UMOV UR11, 0x4008 ;  /* 0x00004008000b7882 */ /* 0x000fe20000000000 */
[----:B------:R-:W-:Y:S01]  /*4850*/  UMOV UR25, 0x4008 ;  /* 0x0000400800197882 */ /* 0x000fe20000000000 */
[----:B------:R3:W-:Y:S01]  /*4860*/  UTCCP.T.S.2CTA.4x32dp128bit tmem[UR32+0x1c8], gdesc[UR10] ;  /* 0x0001c80a200079e7 */ /* 0x0007e20009300000 */
[----:B------:R-:W-:Y:S01]  /*4870*/  UTCCP.T.S.2CTA.4x32dp128bit tmem[UR32+0x1cc], gdesc[UR24] ;  /* 0x0001cc18200079e7 */ /* 0x000fe20009300000 */
[----:B------:R-:W-:Y:S01]  /*4880*/  UMOV UR27, 0x4008 ;  /* 0x00004008001b7882 */ /* 0x000fe20000000000 */
[----:B------:R-:W-:Y:S01]  /*4890*/  UMOV UR29, 0x4008 ;  /* 0x00004008001d7882 */ /* 0x000fe20000000000 */
[----:B------:R-:W-:Y:S01]  /*48a0*/  UTCCP.T.S.2CTA.4x32dp128bit tmem[UR32+0x1d0], gdesc[UR26] ;  /* 0x0001d01a200079e7 */ /* 0x000fe20009300000 */
[----:B------:R-:W-:Y:S01]  /*48b0*/  UTCCP.T.S.2CTA.4x32dp128bit tmem[UR32+0x1d4], gdesc[UR28] ;  /* 0x0001d41c200079e7 */ /* 0x000fe20009300000 */
[----:B------:R-:W-:Y:S01]  /*48c0*/  UMOV UR9, 0x40004040 ;  /* 0x4000404000097882 */ /* 0x000fe20000000000 */
[----:B------:R-:W-:Y:S01]  /*48d0*/  UMOV UR5, 0x40004040 ;  /* 0x4000404000057882 */ /* 0x000fe20000000000 */
[----:B------:R-:W-:Y:S01]  /*48e0*/  UMOV UR23, 0x40004040 ;  /* 0x4000404000177882 */ /* 0x000fe20000000000 */
[----:B------:R4:W-:Y:S01]  /*48f0*/  UTCOMMA.2CTA gdesc[UR4], gdesc[UR8], tmem[UR34], tmem[UR46], idesc[UR47], tmem[UR54], UP0 ;  /* 0xc0362e08040075ea */ /* 0x0009e20008200022 */
[----:B------:R-:W-:Y:S02]  /*4900*/  UISETP.GT.U32.AND UP0, UPT, UR33, 0x1, UPT ;  /* 0x000000012100788c */ /* 0x000fe4000bf04070 */
[----:B------:R-:W-:Y:S01]  /*4910*/  UIADD3 UR33, UPT, UPT, UR33, -0x1, URZ ;  /* 0xffffffff21217890 */ /* 0x000fe2000fffe0ff */
[----:B------:R-:W-:Y:S01]  /*4920*/  UMOV UR21, 0x40004040 ;  /* 0x4000404000157882 */ /* 0x000fe20000000000 */
[----:B------:R-:W-:Y:S01]  /*4930*/  UMOV UR19, 0x40004040 ;  /* 0x4000404000137882 */ /* 0x000fe20000000000 */
[----:B------:R1:W-:Y:S01]  /*4940*/  UTCOMMA.2CTA gdesc[UR20], gdesc[UR22], tmem[UR34], tmem[UR44], idesc[UR45], tmem[UR50], UPT ;  /* 0xc0322c16140075ea */ /* 0x0003e2000ba00022 */
[----:B------:R-:W-:Y:S01]  /*4950*/  UMOV UR17, 0x40004040 ;  /* 0x4000404000117882 */ /* 0x000fe20000000000 */
[----:B------:R-:W-:Y:S01]  /*4960*/  UMOV UR15, 0x40004040 ;  /* 0x40004040000f7882 */ /* 0x000fe20000000000 */
[----:B------:R1:W-:Y:S01]  /*4970*/  UTCOMMA.2CTA gdesc[UR16], gdesc[UR18], tmem[UR34], tmem[UR42], idesc[UR43], tmem[UR52], UPT ;  /* 0xc0342a12100075ea */ /* 0x0003e2000ba00022 */
[----:B------:R-:W-:Y:S01]  /*4980*/  UMOV UR13, 0x40004040 ;  /* 0x40004040000d7882 */ /* 0x000fe20000000000 */
[----:B--2---:R-:W-:Y:S01]  /*4990*/  UMOV UR6, 0x1 ;  /* 0x0000000100067882 */ /* 0x004fe20000000000 */
[----:B------:R2:W-:Y:S01]  /*49a0*/  UTCOMMA.2CTA gdesc[UR12], gdesc[UR14], tmem[UR34], tmem[UR40], idesc[UR41], tmem[UR48], UPT ;  /* 0xc030280e0c0075ea */ /* 0x0005e2000ba00022 */
[----:B------:R2:W-:Y:S01]  /*49b0*/  UTCBAR.2CTA.MULTICAST [UR37], URZ, UR36 ;  /* 0x000000ff250073e9 */ /* 0x0005e20008200824 */
[----:B---3--:R-:W-:Y:S01]  /*49c0*/  UMOV UR11, 0x1 ;  /* 0x00000001000b7882 */ /* 0x008fe20000000000 */
[----:B----4-:R-:W-:Y:S01]  /*49d0*/  UMOV UR5, UR35 ;  /* 0x0000002300057c82 */ /* 0x010fe20008000000 */
[----:B-1----:R-:W-:Y:S01]  /*49e0*/  @P1 VOTEU.ANY UP2, P0 ;  /* 0x0000000000ff1886 */ /* 0x002fe20000040100 */
[----:B------:R-:W-:Y:S01]  /*49f0*/  @UP1 USEL UR6, URZ, 0x1, !UP2 ;  /* 0x00000001ff061887 */ /* 0x000fe2000d000000 */
[----:B--2---:R-:W-:Y:S11]  /*4a00*/  BRA.U UP0, `(.L_x_80) ;  /* 0xfffffff900f07547 */ /* 0x004ff6000b83ffff */
.L_x_77:
[----:B------:R2:W-:Y:S01]  /*4a10*/  UTCBAR.2CTA.MULTICAST [UR71], URZ, UR69 ;  /* 0x000000ff470073e9 */ /* 0x0005e20008200845 */
[----:B-1----:R-:W-:-:S04]  /*4a20*/  UMOV UR7, UR35 ;  /* 0x0000002300077c82 */ /* 0x002fc80008000000 */
.L_x_72:
[----:B------:R-:W-:Y:S01]  /*4a30*/  ISETP.NE.AND P0, PT, R9, 0x2, PT ;  /* 0x000000020900780c */ /* 0x000fe20003f05270 */
[----:B------:R-:W-:-:S03]  /*4a40*/  ULOP3.LUT UR59, UR59, 0x1, URZ, 0x3c, !UPT ;  /* 0x000000013b3b7892 */ /* 0x000fc6000f8e3cff */
[----:B------:R-:W-:Y:S02]  /*4a50*/  SEL R5, RZ, 0x1, P0 ;  /* 0x00000001ff057807 */ /* 0x000fe40000000000 */
[----:B------:R-:W-:Y:S02]  /*4a60*/  SEL R9, R9, RZ, P0 ;  /* 0x000000ff09097207 */ /* 0x000fe40000000000 */
[----:B------:R-:W-:Y:S01]  /*4a70*/  LOP3.LUT R8, R8, R5, RZ, 0x3c, !PT ;  /* 0x0000000508087212 */ /* 0x000fe200078e3cff */
[----:B------:R-:W-:Y:S06]  /*4a80*/  @P2 BRA `(.L_x_81) ;  /* 0xfffffff400482947 */ /* 0x000fec000383ffff */
[----:B------:R-:W1:Y:S01]  /*4a90*/  S2UR UR6, SR_CgaCtaId ;  /* 0x00000000000679c3 */ /* 0x000e620000008800 */
[----:B------:R-:W-:Y:S01]  /*4aa0*/  ELECT P0, URZ, PT ;  /* 0x0000000000ff782f */ /* 0x000fe20003800000 */
[----:B------:R-:W-:Y:S01]  /*4ab0*/  IMAD.MOV.U32 R0, RZ, RZ, 0x1 ;  /* 0x00000001ff007424 */ /* 0x000fe200078e00ff */
[----:B------:R-:W-:Y:S01]  /*4ac0*/  UMOV UR4, 0x40 ;  /* 0x0000004000047882 */ /* 0x000fe20000000000 */
[----:B------:R-:W-:-:S04]  /*4ad0*/  SHF.L.U32 R3, RZ, 0x1f, RZ ;  /* 0x0000001fff037819 */ /* 0x000fc800000006ff */
[----:B------:R-:W-:Y:S01]  /*4ae0*/  UVIRTCOUNT.DEALLOC.SMPOOL 0x80 ;  /* 0x000000800000784c */ /* 0x000fe20000000000 */
[----:B-1----:R-:W-:-:S09]  /*4af0*/  ULEA UR6, UR6, UR4, 0x18 ;  /* 0x0000000406067291 */ /* 0x002fd2000f8ec0ff */
[----:B------:R1:W-:Y:S01]  /*4b00*/  @P0 STS.U8 [UR6+0x1c], R0 ;  /* 0x00001c00ff000988 */ /* 0x0003e20008000006 */
[----:B------:R-:W3:Y:S02]  /*4b10*/  SYNCS.PHASECHK.TRANS64.TRYWAIT P0, [UR38+0xe0], R3 ;  /* 0x0000e003ff0075a7 */ /* 0x000ee40008001126 */
[----:B-1-3--:R-:W-:Y:S05]  /*4b20*/  @!P0 BRA `(.L_x_82) ;  /* 0x0000008000c48947 */ /* 0x00afea0003800000 */
.L_x_175:
[----:B------:R-:W-:Y:S01]  /*4b30*/  NOP ;  /* 0x0000000000007918 */ /* 0x000fe20000000000 */
[----:B-1----:R-:W1:Y:S01]  /*4b40*/  LDS R0, [UR6+0x14] ;  /* 0x00001406ff007984 */ /* 0x002e620008000800 */
[----:B------:R-:W-:Y:S01]  /*4b50*/  ULOP3.LUT UR4, UR32, 0xffff, URZ, 0xc0, !UPT ;  /* 0x0000ffff20047892 */ /* 0x000fe2000f8ec0ff */
[----:B------:R-:W-:Y:S01]  /*4b60*/  UMOV UR5, 0xffff ;  /* 0x0000ffff00057882 */ /* 0x000fe20000000000 */
[----:B------:R-:W-:Y:S02]  /*4b70*/  UMOV UR7, 0x1 ;  /* 0x0000000100077882 */ /* 0x000fe40000000000 */
[----:B------:R-:W-:-:S04]  /*4b80*/  USHF.R.U32.HI UR4, URZ, 0x5, UR4 ;  /* 0x00000005ff047899 */ /* 0x000fc80008011604 */
[----:B------:R-:W-:Y:S02]  /*4b90*/  USHF.L.U32 UR5, UR5, UR4, URZ ;  /* 0x0000000405057299 */ /* 0x000fe400080006ff */
[----:B------:R-:W-:-:S04]  /*4ba0*/  USHF.L.U32 UR4, UR7, UR4, URZ ;  /* 0x0000000407047299 */ /* 0x000fc800080006ff */
[----:B-1----:R-:W-:-:S04]  /*4bb0*/  LOP3.LUT R0, R0, UR5, RZ, 0xc0, !PT ;  /* 0x0000000500007c12 */ /* 0x002fc8000f8ec0ff */
[----:B------:R-:W-:-:S13]  /*4bc0*/  ISETP.NE.AND P0, PT, R0, UR5, PT ;  /* 0x0000000500007c0c */ /* 0x000fda000bf05270 */
[----:B------:R-:W-:Y:S05]  /*4bd0*/  @P0 BRA `(.L_x_83) ;  /* 0x0000000000580947 */ /* 0x000fea0003800000 */
[----:B------:R-:W1:Y:S02]  /*4be0*/  LDS R0, [UR6+0x18] ;  /* 0x00001806ff007984 */ /* 0x000e640008000800 */
[----:B-1----:R-:W-:-:S04]  /*4bf0*/  LOP3.LUT R0, R0, UR4, RZ, 0xc0, !PT ;  /* 0x0000000400007c12 */ /* 0x002fc8000f8ec0ff */
[----:B------:R-:W-:-:S13]  /*4c00*/  ISETP.NE.AND P0, PT, R0, UR4, PT ;  /* 0x0000000400007c0c */ /* 0x000fda000bf05270 */
[----:B------:R-:W-:Y:S05]  /*4c10*/  @P0 BRA `(.L_x_84) ;  /* 0x00000000003c0947 */ /* 0x000fea0003800000 */
[----:B------:R-:W1:Y:S01]  /*4c20*/  S2R R2, SR_LANEID ;  /* 0x0000000000027919 */ /* 0x000e620000000000 */
[----:B------:R-:W-:Y:S01]  /*4c30*/  ULOP3.LUT UR5, URZ, UR5, URZ, 0x33, !UPT ;  /* 0x00000005ff057292 */ /* 0x000fe2000f8e33ff */
[----:B------:R-:W-:Y:S01]  /*4c40*/  LOP3.LUT R4, RZ, UR4, RZ, 0x33, !PT ;  /* 0x00000004ff047c12 */ /* 0x000fe2000f8e33ff */
[----:B------:R-:W-:Y:S02]  /*4c50*/  VOTEU.ANY UR4, UPT, PT ;  /* 0x0000000000047886 */ /* 0x000fe400038e0100 */
[----:B------:R-:W-:Y:S01]  /*4c60*/  UFLO.U32 UR4, UR4 ;  /* 0x00000004000472bd */ /* 0x000fe200080e0000 */
[----:B------:R-:W3:Y:S01]  /*4c70*/  REDUX UR7, R4 ;  /* 0x00000000040773c4 */ /* 0x000ee20000000000 */
[----:B------:R-:W-:-:S06]  /*4c80*/  IMAD.U32 R0, RZ, RZ, UR5 ;  /* 0x00000005ff007e24 */ /* 0x000fcc000f8e00ff */
[----:B------:R4:W-:Y:S01]  /*4c90*/  UTCATOMSWS.AND URZ, UR5 ;  /* 0x0000000500ff79e3 */ /* 0x0009e20008000000 */
[----:B------:R-:W2:Y:S01]  /*4ca0*/  REDUX UR8, R0 ;  /* 0x00000000000873c4 */ /* 0x000ea20000000000 */
[----:B-1----:R-:W-:Y:S01]  /*4cb0*/  ISETP.EQ.U32.AND P0, PT, R2, UR4, PT ;  /* 0x0000000402007c0c */ /* 0x002fe2000bf02070 */
[----:B---3--:R-:W-:Y:S01]  /*4cc0*/  IMAD.U32 R2, RZ, RZ, UR7 ;  /* 0x00000007ff027e24 */ /* 0x008fe2000f8e00ff */
[----:B--2---:R-:W-:-:S11]  /*4cd0*/  MOV R3, UR8 ;  /* 0x0000000800037c02 */ /* 0x004fd60008000f00 */
[----:B------:R4:W-:Y:S04]  /*4ce0*/  @P0 ATOMS.AND RZ, [UR6+0x14], R3 ;  /* 0x00001403ffff098c */ /* 0x0009e8000a800006 */
[----:B------:R4:W-:Y:S01]  /*4cf0*/  @P0 ATOMS.AND RZ, [UR6+0x18], R2 ;  /* 0x00001802ffff098c */ /* 0x0009e2000a800006 */
[----:B------:R-:W-:Y:S05]  /*4d00*/  BRA `(.L_x_85) ;  /* 0x0000000000147947 */ /* 0x000fea0003800000 */
.L_x_84:
[----:B------:R-:W-:Y:S02]  /*4d10*/  MOV R2, 0x4d30 ;  /* 0x00004d3000027802 */ /* 0x000fe40000000f00 */
[----:B--2--5:R-:W-:Y:S05]  /*4d20*/  CALL.REL.NOINC `($__internal_0_$__cuda_sm10x_tcgen05_guardrail_trap_col_being_dealloced_not_returned_by_alloc) ;  /* 0x0000008400b07944 */ /* 0x024fea0003c00000 */
[----:B------:R-:W-:Y:S05]  /*4d30*/  BRA `(.L_x_85) ;  /* 0x0000000000087947 */ /* 0x000fea0003800000 */
.L_x_83:
[----:B------:R-:W-:Y:S02]  /*4d40*/  MOV R2, 0x4d60 ;  /* 0x00004d6000027802 */ /* 0x000fe40000000f00 */
[----:B--2--5:R-:W-:Y:S05]  /*4d50*/  CALL.REL.NOINC `($__internal_2_$__cuda_sm10x_tcgen05_guardrail_trap_unallocated_columns_being_dealloced) ;  /* 0x0000008400bc7944 */ /* 0x024fea0003c00000 */
.L_x_85:
[----:B------:R-:W-:Y:S01]  /*4d60*/  NOP ;  /* 0x0000000000007918 */ /* 0x000fe20000000000 */
[----:B----4-:R-:W-:Y:S05]  /*4d70*/  EXIT ;  /* 0x000000000000794d */ /* 0x010fea0003800000 */
.L_x_59:
[----:B------:R-:W-:-:S09]  /*4d80*/  UISETP.NE.OR UP0, UPT, UR21, 0x3, !UP4 ;  /* 0x000000031500788c */ /* 0x000fd2000e705670 */
[----:B------:R-:W-:Y:S05]  /*4d90*/  BRA.U UP0, `(.L_x_86) ;  /* 0x0000001100c47547 */ /* 0x000fea000b800000 */
[----:B------:R-:W2:Y:S01]  /*4da0*/  LDCU.64 UR4, c[0x0][0xc88] ;  /* 0x00019100ff0477ac */ /* 0x000ea20008000a00 */
[----:B------:R-:W3:Y:S01]  /*4db0*/  S2UR UR8, SR_CgaCtaId ;  /* 0x00000000000879c3 */ /* 0x000ee20000008800 */
[----:B------:R-:W-:Y:S02]  /*4dc0*/  HFMA2 R9, -RZ, RZ, 0, 0 ;  /* 0x00000000ff097431 */ /* 0x000fe400000001ff */
[----:B------:R-:W-:Y:S01]  /*4dd0*/  IMAD.MOV.U32 R11, RZ, RZ, 0x1 ;  /* 0x00000001ff0b7424 */ /* 0x000fe200078e00ff */
[----:B------:R-:W4:Y:S01]  /*4de0*/  LDCU UR37, c[0x0][0x370] ;  /* 0x00006e00ff2577ac */ /* 0x000f220008000800 */
[----:B------:R-:W-:Y:S01]  /*4df0*/  IMAD.MOV.U32 R10, RZ, RZ, RZ ;  /* 0x000000ffff0a7224 */ /* 0x000fe200078e00ff */
[----:B------:R-:W-:Y:S01]  /*4e00*/  MOV R3, 0x4000 ;  /* 0x0000400000037802 */ /* 0x000fe20000000f00 */
[----:B------:R-:W4:Y:S01]  /*4e10*/  LDCU.128 UR40, c[0x0][0xf10] ;  /* 0x0001e200ff2877ac */ /* 0x000f220008000c00 */
[----:B------:R-:W1:Y:S01]  /*4e20*/  LDC.64 R12, c[0x0][0x348] ;  /* 0x0000d200ff0c7b82 */ /* 0x000e620000000a00 */
[----:B------:R-:W3:Y:S01]  /*4e30*/  LDCU UR31, c[0x0][0x374] ;  /* 0x00006e80ff1f77ac */ /* 0x000ee20008000800 */
[----:B------:R-:W3:Y:S01]  /*4e40*/  LDCU.64 UR38, c[0x0][0xc90] ;  /* 0x00019200ff2677ac */ /* 0x000ee20008000a00 */
[----:B------:R-:W3:Y:S01]  /*4e50*/  LDCU UR15, c[0x0][0xf0c] ;  /* 0x0001e180ff0f77ac */ /* 0x000ee20008000800 */
[----:B--2---:R-:W-:Y:S01]  /*4e60*/  UISETP.NE.U32.AND UP0, UPT, UR4, URZ, UPT ;  /* 0x000000ff0400728c */ /* 0x004fe2000bf05070 */
[----:B------:R-:W2:Y:S01]  /*4e70*/  LDCU UR53, c[0x0][0xf20] ;  /* 0x0001e400ff3577ac */ /* 0x000ea20008000800 */
[----:B------:R-:W2:Y:S01]  /*4e80*/  LDCU UR4, c[0x0][0xf30] ;  /* 0x0001e600ff0477ac */ /* 0x000ea20008000800 */
[----:B------:R-:W-:Y:S01]  /*4e90*/  UMOV UR21, 0x400 ;  /* 0x0000040000157882 */ /* 0x000fe20000000000 */
[----:B----4-:R-:W-:-:S02]  /*4ea0*/  UIMAD.WIDE.U32 UR50, UR37, UR40, URZ ;  /* 0x00000028253272a5 */ /* 0x010fc4000f8e00ff */
[----:B---3--:R-:W-:Y:S02]  /*4eb0*/  UIMAD.WIDE.U32 UR6, UR31, UR43, URZ ;  /* 0x0000002b1f0672a5 */ /* 0x008fe4000f8e00ff */
[----:B------:R-:W-:Y:S02]  /*4ec0*/  ULEA UR21, UR8, UR21, 0x18 ;  /* 0x0000001508157291 */ /* 0x000fe4000f8ec0ff */
[----:B------:R-:W-:Y:S02]  /*4ed0*/  UISETP.NE.U32.AND UP6, UPT, UR38, URZ, UPT ;  /* 0x000000ff2600728c */ /* 0x000fe4000bfc5070 */
[----:B------:R-:W-:Y:S02]  /*4ee0*/  UIADD3 UR45, UPT, UPT, UR21, 0x58, URZ ;  /* 0x00000058152d7890 */ /* 0x000fe4000fffe0ff */
[----:B------:R-:W-:Y:S02]  /*4ef0*/  UIADD3 UR33, UPT, UPT, UR21, 0x40, URZ ;  /* 0x0000004015217890 */ /* 0x000fe4000fffe0ff */
[----:B------:R-:W-:-:S02]  /*4f00*/  UIADD3 UR25, UPT, UPT, UR21, 0x48, URZ ;  /* 0x0000004815197890 */ /* 0x000fc4000fffe0ff */
[----:B------:R-:W-:Y:S02]  /*4f10*/  UIADD3 UR17, UPT, UPT, UR21, 0x50, URZ ;  /* 0x0000005015117890 */ /* 0x000fe4000fffe0ff */
[----:B------:R-:W-:Y:S02]  /*4f20*/  UISETP.NE.AND.EX UP5, UPT, UR5, URZ, UPT, UP0 ;  /* 0x000000ff0500728c */ /* 0x000fe4000bfa5300 */
[----:B------:R-:W-:Y:S01]  /*4f30*/  UISETP.NE.AND UP0, UPT, UR44, 0x1, UPT ;  /* 0x000000012c00788c */ /* 0x000fe2000bf05270 */
[----:B------:R-:W-:Y:S01]  /*4f40*/  UMOV UR50, UR51 ;  /* 0x0000003300327c82 */ /* 0x000fe20008000000 */
[----:B------:R-:W-:Y:S01]  /*4f50*/  UMOV UR49, UR7 ;  /* 0x0000000700317c82 */ /* 0x000fe20008000000 */
[----:B------:R-:W-:Y:S01]  /*4f60*/  UISETP.NE.AND UP0, UPT, UR15, 0x1, UPT ;  /* 0x000000010f00788c */ /* 0x000fe2000bf05270 */
[----:B------:R-:W-:Y:S01]  /*4f70*/  UMOV UR29, URZ ;  /* 0x000000ff001d7c82 */ /* 0x000fe20008000000 */
[----:B------:R-:W-:Y:S02]  /*4f80*/  UPLOP3.LUT UP4, UPT, UPT, UPT, UPT, 0x40, 0x4 ;  /* 0x000000000004789c */ /* 0x000fe40003f8e870 */
[----:B------:R-:W-:Y:S01]  /*4f90*/  UISETP.GE.AND UP2, UPT, UR44, 0x1, UPT ;  /* 0x000000012c00788c */ /* 0x000fe2000bf46270 */
[----:B------:R-:W3:Y:S01]  /*4fa0*/  LDCU.64 UR22, c[0x0][0xf28] ;  /* 0x0001e500ff1677ac */ /* 0x000ee20008000a00 */
[----:B------:R-:W-:-:S02]  /*4fb0*/  UISETP.NE.AND.EX UP6, UPT, UR39, URZ, UPT, UP6 ;  /* 0x000000ff2700728c */ /* 0x000fc4000bfc5360 */
[----:B------:R-:W-:Y:S02]  /*4fc0*/  UPRMT UR45, UR8, 0x654, UR45 ;  /* 0x00000654082d7896 */ /* 0x000fe4000800002d */
[----:B------:R-:W-:Y:S02]  /*4fd0*/  UPRMT UR48, UR8, 0x654, UR33 ;  /* 0x0000065408307896 */ /* 0x000fe40008000021 */
[----:B------:R-:W-:Y:S02]  /*4fe0*/  UPRMT UR47, UR8, 0x654, UR25 ;  /* 0x00000654082f7896 */ /* 0x000fe40008000019 */
[----:B------:R-:W-:Y:S02]  /*4ff0*/  UPRMT UR46, UR8, 0x654, UR17 ;  /* 0x00000654082e7896 */ /* 0x000fe40008000011 */
[----:B------:R-:W-:Y:S02]  /*5000*/  USHF.R.U32.HI UR50, URZ, UR41, UR50 ;  /* 0x00000029ff327299 */ /* 0x000fe40008011632 */
[----:B--2---:R-:W-:-:S02]  /*5010*/  USHF.R.U32.HI UR49, URZ, UR53, UR49 ;  /* 0x00000035ff317299 */ /* 0x004fc40008011631 */
[----:B------:R-:W-:Y:S02]  /*5020*/  UISETP.NE.AND UP0, UPT, UR42, 0x1, UPT ;  /* 0x000000012a00788c */ /* 0x000fe4000bf05270 */
[----:B-1----:R-:W-:-:S11]  /*5030*/  UISETP.NE.AND UP3, UPT, UR4, 0x1, UPT ;  /* 0x000000010400788c */ /* 0x002fd6000bf65270 */
.L_x_97:
[C---:B------:R-:W-:Y:S02]  /*5040*/  LEA R8, R10.reuse, UR21, 0x3 ;  /* 0x000000150a087c11 */ /* 0x040fe4000f8e18ff */
[----:B------:R-:W-:Y:S02]  /*5050*/  SHF.L.U32 R5, R9, 0x1f, RZ ;  /* 0x0000001f09057819 */ /* 0x000fe400000006ff */
[----:B------:R-:W-:Y:S02]  /*5060*/  LEA R6, R10, UR21, 0x4 ;  /* 0x000000150a067c11 */ /* 0x000fe4000f8e20ff */
[----:B-1----:R-:W1:Y:S02]  /*5070*/  SYNCS.PHASECHK.TRANS64.TRYWAIT P0, [R8+URZ+0x90], R5 ;  /* 0x00009005080075a7 */ /* 0x002e6400080011ff */
[----:B-1----:R-:W-:Y:S05]  /*5080*/  @!P0 BRA `(.L_x_87) ;  /* 0x0000007c00848947 */ /* 0x002fea0003800000 */
.L_x_176:
[----:B-1----:R-:W1:Y:S01]  /*5090*/  LDS.128 R4, [R6+0xf0] ;  /* 0x0000f00006047984 */ /* 0x002e620000000c00 */
[----:B------:R-:W-:Y:S01]  /*50a0*/  UISETP.GE.AND UP0, UPT, UR44, 0x1, UPT ;  /* 0x000000012c00788c */ /* 0x000fe2000bf06270 */
[----:B------:R-:W-:Y:S01]  /*50b0*/  @!PT LDS RZ, [RZ] ;  /* 0x00000000fffff984 */ /* 0x000fe20000000800 */
[----:B------:R-:W-:Y:S01]  /*50c0*/  @!PT LDS RZ, [RZ] ;  /* 0x00000000fffff984 */ /* 0x000fe20000000800 */
[----:B------:R-:W-:Y:S01]  /*50d0*/  @!PT LDS RZ, [RZ] ;  /* 0x00000000fffff984 */ /* 0x000fe20000000800 */
[----:B------:R-:W-:Y:S01]  /*50e0*/  @!PT LDS RZ, [RZ] ;  /* 0x00000000fffff984 */ /* 0x000fe20000000800 */
[----:B------:R2:W-:Y:S06]  /*50f0*/  MEMBAR.ALL.CTA ;  /* 0x0000000000007992 */ /* 0x0005ec0000008000 */
[----:B--2---:R-:W2:Y:S01]  /*5100*/  FENCE.VIEW.ASYNC.S ;  /* 0x00000000000073c6 */ /* 0x004ea20000000000 */
[----:B-1----:R-:W-:Y:S11]  /*5110*/  LOP3.LUT P0, RZ, R6, 0x1, RZ, 0xc0, !PT ;  /* 0x0000000106ff7812 */ /* 0x002ff6000780c0ff */
[----:B------:R-:W-:Y:S02]  /*5120*/  @!UPT UIADD3 URZ, UPT, UPT, URZ, URZ, URZ ;  /* 0x000000fffffff290 */ /* 0x000fe4000fffe0ff */
[----:B--2---:R-:W-:Y:S01]  /*5130*/  VOTEU.ANY UP2, P0 ;  /* 0x0000000000ff7886 */ /* 0x004fe20000040100 */
[----:B------:R-:W-:Y:S11]  /*5140*/  PLOP3.LUT P0, PT, PT, PT, UP2, 0x80, 0x8 ;  /* 0x000000000008781c */ /* 0x000ff60003f0f028 */
[----:B------:R-:W-:Y:S02]  /*5150*/  @!UPT UIADD3 URZ, UPT, UPT, URZ, URZ, URZ ;  /* 0x000000fffffff290 */ /* 0x000fe4000fffe0ff */
[----:B------:R-:W-:Y:S02]  /*5160*/  @P0 SHF.R.U32.HI R0, RZ, 0x10, R5 ;  /* 0x00000010ff000819 */ /* 0x000fe40000011605 */
[----:B------:R-:W-:Y:S02]  /*5170*/  @P0 MOV R2, R4 ;  /* 0x0000000400020202 */ /* 0x000fe40000000f00 */
[----:B------:R-:W-:Y:S01]  /*5180*/  @P0 R2UR UR4, R0 ;  /* 0x00000000000402ca */ /* 0x000fe200000e0000 */
[----:B------:R-:W-:Y:S01]  /*5190*/  VIADD R0, R8, 0xa0 ;  /* 0x000000a008007836 */ /* 0x000fe20000000000 */
[----:B------:R-:W-:Y:S02]  /*51a0*/  @P0 LOP3.LUT R4, R5, 0xffff, RZ, 0xc0, !PT ;  /* 0x0000ffff05040812 */ /* 0x000fe400078ec0ff */
[----:B------:R-:W-:Y:S02]  /*51b0*/  @P0 R2UR UR6, R2 ;  /* 0x00000000020602ca */ /* 0x000fe400000e0000 */
[----:B------:R-:W-:Y:S02]  /*51c0*/  PRMT R0, RZ, 0x654, R0 ;  /* 0x00000654ff007816 */ /* 0x000fe40000000000 */
[----:B------:R-:W-:Y:S02]  /*51d0*/  @P0 R2UR UR5, R4 ;  /* 0x00000000040502ca */ /* 0x000fe400000e0000 */
[----:B------:R1:W-:Y:S03]  /*51e0*/  SYNCS.ARRIVE.TRANS64.RED.A1T0 RZ, [R0+URZ], RZ ;  /* 0x000000ff00ff79a7 */ /* 0x0003e600081004ff */
[----:B------:R-:W-:Y:S04]  /*51f0*/  @UP2 UMOV UR30, UR4 ;  /* 0x00000004001e2c82 */ /* 0x000fe80008000000 */
[----:B------:R-:W-:Y:S04]  /*5200*/  @UP2 UMOV UR14, UR6 ;  /* 0x00000006000e2c82 */ /* 0x000fe80008000000 */
[----:B------:R-:W-:Y:S01]  /*5210*/  @UP2 UMOV UR13, UR5 ;  /* 0x00000005000d2c82 */ /* 0x000fe20008000000 */
[----:B------:R-:W-:Y:S05]  /*5220*/  BRA.U !UP0, `(.L_x_88) ;  /* 0x0000000108c07547 */ /* 0x000fea000b800000 */
[----:B------:R-:W-:Y:S02]  /*5230*/  UIMAD.WIDE.U32 UR18, UR13, UR43, URZ ;  /* 0x0000002b0d1272a5 */ /* 0x000fe4000f8e00ff */
[----:B------:R-:W-:Y:S02]  /*5240*/  UP2UR UR16, UPR, URZ, 0x4 ;  /* 0x00000004ff107883 */ /* 0x000fe40008000000 */
[----:B------:R-:W-:Y:S02]  /*5250*/  UISETP.NE.AND UP2, UPT, UR42, 0x1, UPT ;  /* 0x000000012a00788c */ /* 0x000fe4000bf45270 */
[----:B------:R-:W-:Y:S02]  /*5260*/  UIMAD.WIDE.U32 UR26, UR14, UR40, URZ ;  /* 0x000000280e1a72a5 */ /* 0x000fe4000f8e00ff */
[----:B------:R-:W-:Y:S02]  /*5270*/  USEL UR4, UR31, UR49, !UP2 ;  /* 0x000000311f047287 */ /* 0x000fe4000d000000 */
[----:B------:R-:W-:Y:S02]  /*5280*/  UISETP.NE.AND UP0, UPT, UR15, 0x1, UPT ;  /* 0x000000010f00788c */ /* 0x000fe4000bf05270 */
[----:B------:R-:W-:Y:S02]  /*5290*/  UP2UR UR24, UPR, URZ, 0x2 ;  /* 0x00000002ff187883 */ /* 0x000fe40008000000 */
[----:B------:R-:W-:Y:S02]  /*52a0*/  UISETP.NE.AND UP1, UPT, UR44, 0x1, UPT ;  /* 0x000000012c00788c */ /* 0x000fe4000bf25270 */
[----:B---3--:R-:W-:Y:S02]  /*52b0*/  UIMAD.WIDE.U32 UR8, UR4, UR22, URZ ;  /* 0x00000016040872a5 */ /* 0x008fe4000f8e00ff */
[----:B------:R-:W-:Y:S01]  /*52c0*/  USEL UR7, UR37, UR50, !UP0 ;  /* 0x0000003225077287 */ /* 0x000fe2000c000000 */
[----:B------:R-:W-:Y:S02]  /*52d0*/  UMOV UR5, UR19 ;  /* 0x0000001300057c82 */ /* 0x000fe40008000000 */
[----:B------:R-:W-:Y:S02]  /*52e0*/  USHF.R.U32.HI UR6, URZ, UR53, UR5 ;  /* 0x00000035ff067299 */ /* 0x000fe40008011605 */
[----:B------:R-:W-:Y:S02]  /*52f0*/  UIMAD.WIDE.U32 UR10, UR7, UR22, URZ ;  /* 0x00000016070a72a5 */ /* 0x000fe4000f8e00ff */
[----:B------:R-:W-:Y:S02]  /*5300*/  USEL UR6, UR13, UR6, !UP2 ;  /* 0x000000060d067287 */ /* 0x000fe4000d000000 */
[----:B------:R-:W-:Y:S01]  /*5310*/  UISETP.NE.AND UP2, UPT, UR16, URZ, UPT ;  /* 0x000000ff1000728c */ /* 0x000fe2000bf45270 */
[----:B------:R-:W-:Y:S02]  /*5320*/  UMOV UR5, UR27 ;  /* 0x0000001b00057c82 */ /* 0x000fe40008000000 */
[----:B------:R-:W-:Y:S03]  /*5330*/  USHF.R.U32.HI UR12, URZ, UR41, UR5 ;  /* 0x00000029ff0c7299 */ /* 0x000fe60008011605 */
[----:B------:R-:W-:Y:S02]  /*5340*/  UMOV UR5, UR9 ;  /* 0x0000000900057c82 */ /* 0x000fe40008000000 */
[----:B------:R-:W-:Y:S03]  /*5350*/  @UP1 USHF.R.U32.HI UR4, URZ, UR23, UR5 ;  /* 0x00000017ff041299 */ /* 0x000fe60008011605 */
[----:B------:R-:W-:Y:S01]  /*5360*/  UMOV UR5, UR11 ;  /* 0x0000000b00057c82 */ /* 0x000fe20008000000 */
[----:B------:R-:W-:Y:S02]  /*5370*/  UIMAD UR4, UR44, UR4, URZ ;  /* 0x000000042c0472a4 */ /* 0x000fe4000f8e02ff */
[----:B------:R-:W-:Y:S02]  /*5380*/  @UP1 USHF.R.U32.HI UR7, URZ, UR23, UR5 ;  /* 0x00000017ff071299 */ /* 0x000fe40008011605 */
[----:B------:R-:W-:Y:S02]  /*5390*/  USEL UR5, UR14, UR12, !UP0 ;  /* 0x0000000c0e057287 */ /* 0x000fe4000c000000 */
[----:B------:R-:W-:Y:S02]  /*53a0*/  UIMAD.WIDE.U32 UR10, UR6, UR22, URZ ;  /* 0x00000016060a72a5 */ /* 0x000fe4000f8e00ff */
[----:B------:R-:W-:Y:S02]  /*53b0*/  UIMAD UR8, UR44, UR7, URZ ;  /* 0x000000072c0872a4 */ /* 0x000fe4000f8e02ff */
[----:B------:R-:W-:Y:S03]  /*53c0*/  UISETP.GE.AND UP0, UPT, UR6, UR4, UPT ;  /* 0x000000040600728c */ /* 0x000fe6000bf06270 */
[----:B------:R-:W-:Y:S01]  /*53d0*/  UMOV UR4, UR11 ;  /* 0x0000000b00047c82 */ /* 0x000fe20008000000 */
[----:B------:R-:W-:Y:S02]  /*53e0*/  UISETP.GE.OR UP0, UPT, UR5, UR8, UP0 ;  /* 0x000000080500728c */ /* 0x000fe40008706670 */
[----:B------:R-:W-:Y:S02]  /*53f0*/  USHF.R.U32.HI UR4, URZ, UR23, UR4 ;  /* 0x00000017ff047299 */ /* 0x000fe40008011604 */
[----:B------:R-:W-:Y:S02]  /*5400*/  UIMAD.WIDE.U32 UR8, UR5, UR22, URZ ;  /* 0x00000016050872a5 */ /* 0x000fe4000f8e00ff */
[----:B------:R-:W-:Y:S04]  /*5410*/  USEL UR10, UR6, UR4, !UP1 ;  /* 0x00000004060a7287 */ /* 0x000fe8000c800000 */
[----:B------:R-:W-:Y:S01]  /*5420*/  UIADD3 UR11, UPT, UPT, -UR10, URZ, URZ ;  /* 0x000000ff0a0b7290 */ /* 0x000fe2000fffe1ff */
[----:B------:R-:W-:Y:S02]  /*5430*/  @!UP0 UMOV UR4, UR9 ;  /* 0x0000000900048c82 */ /* 0x000fe40008000000 */
[----:B------:R-:W-:Y:S02]  /*5440*/  @!UP0 USHF.R.U32.HI UR4, URZ, UR23, UR4 ;  /* 0x00000017ff048299 */ /* 0x000fe40008011604 */
[----:B------:R-:W-:Y:S02]  /*5450*/  UIMAD UR8, UR44, UR11, UR6 ;  /* 0x0000000b2c0872a4 */ /* 0x000fe4000f8e0206 */
[----:B------:R-:W-:Y:S02]  /*5460*/  @!UP0 USEL UR4, UR5, UR4, !UP1 ;  /* 0x0000000405048287 */ /* 0x000fe4000c800000 */
[----:B------:R-:W-:Y:S02]  /*5470*/  UISETP.NE.AND UP1, UPT, UR24, URZ, UPT ;  /* 0x000000ff1800728c */ /* 0x000fe4000bf25270 */
[----:B------:R-:W-:Y:S02]  /*5480*/  @!UP0 UIMAD UR8, UR7, UR8, UR4 ;  /* 0x00000008070882a4 */ /* 0x000fe4000f8e0204 */
[----:B------:R-:W-:Y:S02]  /*5490*/  @!UP0 UIADD3 UR9, UPT, UPT, UR10, -UR4, URZ ;  /* 0x800000040a098290 */ /* 0x000fe4000fffe0ff */
[----:B------:R-:W-:Y:S02]  /*54a0*/  UIADD3 UR4, UPT, UPT, -UR5, URZ, URZ ;  /* 0x000000ff05047290 */ /* 0x000fe4000fffe1ff */
[----:B------:R-:W-:Y:S02]  /*54b0*/  UIADD3 UR7, UPT, UPT, -UR6, URZ, URZ ;  /* 0x000000ff06077290 */ /* 0x000fe4000fffe1ff */
[----:B------:R-:W-:Y:S02]  /*54c0*/  @!UP0 UIMAD UR6, UR9, UR44, UR5 ;  /* 0x0000002c090682a4 */ /* 0x000fe4000f8e0205 */
[----:B------:R-:W-:Y:S02]  /*54d0*/  UIMAD UR14, UR15, UR4, UR14 ;  /* 0x000000040f0e72a4 */ /* 0x000fe4000f8e020e */
[----:B------:R-:W-:Y:S01]  /*54e0*/  UIMAD UR13, UR42, UR7, UR13 ;  /* 0x000000072a0d72a4 */ /* 0x000fe2000f8e020d */
[----:B------:R-:W-:Y:S02]  /*54f0*/  @!UP0 UMOV UR5, UR8 ;  /* 0x0000000800058c82 */ /* 0x000fe40008000000 */
[----:B------:R-:W-:Y:S02]  /*5500*/  UIMAD UR14, UR5, UR15, UR14 ;  /* 0x0000000f050e72a4 */ /* 0x000fe4000f8e020e */
[----:B------:R-:W-:Y:S11]  /*5510*/  UIMAD UR13, UR6, UR42, UR13 ;  /* 0x0000002a060d72a4 */ /* 0x000ff6000f8e020d */
[----:B------:R-:W-:Y:S01]  /*5520*/  @!UPT UIADD3 URZ, UPT, UPT, URZ, URZ, URZ ;  /* 0x000000fffffff290 */ /* 0x000fe2000fffe0ff */
.L_x_88:
[----:B------:R-:W2:Y:S01]  /*5530*/  @!UP3 LDCU.128 UR8, c[0x0][0xf10] ;  /* 0x0001e200ff08b7ac */ /* 0x000ea20008000c00 */
[----:B------:R-:W-:Y:S02]  /*5540*/  ISETP.NE.U32.AND P0, PT, RZ, UR38, PT ;  /* 0x00000026ff007c0c */ /* 0x000fe4000bf05070 */
[----:B------:R-:W-:Y:S02]  /*5550*/  SHF.L.U32 R4, R11, 0x1f, RZ ;  /* 0x0000001f0b047819 */ /* 0x000fe400000006ff */
[----:B------:R-:W-:Y:S01]  /*5560*/  ISETP.NE.AND.EX P0, PT, RZ, UR39, PT, P0 ;  /* 0x00000027ff007c0c */ /* 0x000fe2000bf05300 */
[----:B------:R-:W4:Y:S01]  /*5570*/  @!UP3 LDCU UR5, c[0x0][0xf0c] ;  /* 0x0001e180ff05b7ac */ /* 0x000f220008000800 */
[----:B------:R-:W-:Y:S02]  /*5580*/  USHF.L.U32 UR35, UR28, 0x7, URZ ;  /* 0x000000071c237899 */ /* 0x000fe400080006ff */
[----:B--2---:R-:W-:Y:S07]  /*5590*/  UIMAD.WIDE.U32 UR6, UR14, UR8, URZ ;  /* 0x000000080e0672a5 */ /* 0x004fee000f8e00ff */
[----:B------:R-:W-:Y:S01]  /*55a0*/  @!UP3 UMOV UR4, UR7 ;  /* 0x000000070004bc82 */ /* 0x000fe20008000000 */
[----:B----4-:R-:W-:Y:S02]  /*55b0*/  @!UP3 UISETP.NE.AND UP0, UPT, UR5, 0x1, UPT ;  /* 0x000000010500b88c */ /* 0x010fe4000bf05270 */
[----:B------:R-:W-:Y:S02]  /*55c0*/  @!UP3 USHF.R.U32.HI UR4, URZ, UR9, UR4 ;  /* 0x00000009ff04b299 */ /* 0x000fe40008011604 */
[----:B------:R-:W-:Y:S02]  /*55d0*/  UIMAD.WIDE.U32 UR6, UR13, UR11, URZ ;  /* 0x0000000b0d0672a5 */ /* 0x000fe4000f8e00ff */
[----:B------:R-:W-:Y:S02]  /*55e0*/  @!UP3 USEL UR8, UR14, UR4, !UP0 ;  /* 0x000000040e08b287 */ /* 0x000fe4000c000000 */
[----:B------:R-:W-:Y:S03]  /*55f0*/  @!UP3 UISETP.NE.AND UP0, UPT, UR10, 0x1, UPT ;  /* 0x000000010a00b88c */ /* 0x000fe6000bf05270 */
[----:B------:R-:W-:Y:S01]  /*5600*/  @!UP3 UMOV UR6, UR7 ;  /* 0x000000070006bc82 */ /* 0x000fe20008000000 */
[----:B------:R-:W-:Y:S01]  /*5610*/  USHF.L.U32 UR7, UR20, 0x8, URZ ;  /* 0x0000000814077899 */ /* 0x000fe200080006ff */
[----:B------:R-:W2:Y:S02]  /*5620*/  @!UP3 LDCU UR4, c[0x0][0xf20] ;  /* 0x0001e400ff04b7ac */ /* 0x000ea40008000800 */
[----:B--2---:R-:W-:Y:S04]  /*5630*/  @!UP3 USHF.R.U32.HI UR6, URZ, UR4, UR6 ;  /* 0x00000004ff06b299 */ /* 0x004fe80008011606 */
[----:B------:R-:W-:Y:S04]  /*5640*/  @!UP3 USEL UR6, UR13, UR6, !UP0 ;  /* 0x000000060d06b287 */ /* 0x000fe8000c000000 */
[----:B------:R-:W-:Y:S02]  /*5650*/  @!UP3 UIADD3 UR4, UPT, UPT, -UR8, UR6, URZ ;  /* 0x000000060804b290 */ /* 0x000fe4000fffe1ff */
[----:B------:R-:W-:Y:S02]  /*5660*/  @!UP3 UIADD3 UR6, UPT, UPT, UR8, -UR6, URZ ;  /* 0x800000060806b290 */ /* 0x000fe4000fffe0ff */
[----:B------:R-:W-:Y:S02]  /*5670*/  @!UP3 UIMAD UR14, UR4, UR5, UR14 ;  /* 0x00000005040eb2a4 */ /* 0x000fe4000f8e020e */
[----:B------:R-:W-:Y:S01]  /*5680*/  @!UP3 UIMAD UR13, UR6, UR10, UR13 ;  /* 0x0000000a060db2a4 */ /* 0x000fe2000f8e020d */
[----:B------:R-:W-:Y:S11]  /*5690*/  BRA.U UP4, `(.L_x_89) ;  /* 0x0000000104107547 */ /* 0x000ff6000b800000 */
[----:B-1----:R-:W-:Y:S04]  /*56a0*/  MOV R0, UR52 ;  /* 0x0000003400007c02 */ /* 0x002fe80008000f00 */
[----:B------:R-:W-:Y:S04]  /*56b0*/  SHF.L.U32 R5, R0, 0x1f, RZ ;  /* 0x0000001f00057819 */ /* 0x000fe800000006ff */
[----:B------:R-:W1:Y:S02]  /*56c0*/  SYNCS.PHASECHK.TRANS64.TRYWAIT P1, [UR21+0x88], R5 ;  /* 0x00008805ff0075a7 */ /* 0x000e640008021115 */
[----:B-1----:R-:W-:Y:S05]  /*56d0*/  @!P1 BRA `(.L_x_90) ;  /* 0x0000007800049947 */ /* 0x002fea0003800000 */
.L_x_89:
[----:B------:R-:W-:Y:S05]  /*56e0*/  BRA.U !UP6, `(.L_x_91) ;  /* 0x000000010e387547 */ /* 0x000fea000b800000 */
[----:B------:R-:W-:Y:S01]  /*56f0*/  UPLOP3.LUT UP1, UPT, UPT, UPT, UP5, 0x80, 0x8 ;  /* 0x000000000008789c */ /* 0x000fe20003f2f050 */
[----:B-1----:R-:W-:Y:S01]  /*5700*/  HFMA2 R0, -RZ, RZ, 0, 5.9604644775390625e-08 ;  /* 0x00000001ff007431 */ /* 0x002fe200000001ff */
[----:B------:R-:W1:Y:S01]  /*5710*/  LDCU.64 UR8, c[0x0][0x358] ;  /* 0x00006b00ff0877ac */ /* 0x000e620008000a00 */
[----:B------:R-:W-:Y:S03]  /*5720*/  IMAD.MOV.U32 R139, RZ, RZ, 0x1 ;  /* 0x00000001ff8b7424 */ /* 0x000fe600078e00ff */
[----:B------:R-:W-:Y:S05]  /*5730*/  PLOP3.LUT P1, PT, PT, PT, UP1, 0x80, 0x8 ;  /* 0x000000000008781c */ /* 0x000fea0003f2f018 */
[----:B------:R-:W2:Y:S01]  /*5740*/  @UP1 LDCU.64 UR4, c[0x0][0xc88] ;  /* 0x00019100ff0417ac */ /* 0x000ea20008000a00 */
[----:B------:R-:W-:Y:S07]  /*5750*/  @UP1 UIMAD UR6, UR36, UR38, URZ ;  /* 0x00000026240612a4 */ /* 0x000fee000f8e02ff */
[----:B------:R-:W-:Y:S01]  /*5760*/  @!P1 PRMT R139, R0, 0x7610, R139 ;  /* 0x00007610008b9816 */ /* 0x000fe2000000008b */
[----:B--2---:R-:W-:Y:S06]  /*5770*/  @UP1 UIMAD.WIDE UR4, UR6, 0x4, UR4 ;  /* 0x00000004060418a5 */ /* 0x004fec000f8e0204 */
[----:B------:R-:W-:Y:S01]  /*5780*/  IMAD.U32 R6, RZ, RZ, UR4 ;  /* 0x00000004ff067e24 */ /* 0x000fe2000f8e00ff */
[----:B------:R-:W-:Y:S04]  /*5790*/  MOV R7, UR5 ;  /* 0x0000000500077c02 */ /* 0x000fe80008000f00 */
[----:B------:R-:W2:Y:S01]  /*57a0*/  @!UP1 LDCU UR4, c[0x0][0xc80] ;  /* 0x00019000ff0497ac */ /* 0x000ea20008000800 */
[----:B-1---5:R4:W5:Y:S02]  /*57b0*/  @P1 LDG.E R71, desc[UR8][R6.64] ;  /* 0x0000000806471981 */ /* 0x022964000c1e1900 */
[----:B--2-4-:R-:W-:Y:S07]  /*57c0*/  @!P1 IMAD.U32 R71, RZ, RZ, UR4 ;  /* 0x00000004ff479e24 */ /* 0x014fee000f8e00ff */
.L_x_91:
[----:B-----5:R-:W-:Y:S01]  /*57d0*/  @!P0 FSETP.EQ.AND P2, PT, R71, RZ, PT ;  /* 0x000000ff4700820b */ /* 0x020fe20003f42000 */
[----:B------:R-:W-:Y:S01]  /*57e0*/  @!UPT UIADD3 URZ, UPT, UPT, URZ, URZ, URZ ;  /* 0x000000fffffff290 */ /* 0x000fe2000fffe0ff */
[----:B------:R-:W-:Y:S11]  /*57f0*/  @!P0 BRA `(.L_x_92) ;  /* 0x0000000000148947 */ /* 0x000ff60003800000 */
[----:B------:R-:W-:Y:S02]  /*5800*/  LOP3.LUT P0, RZ, R139, 0xff, RZ, 0xc0, !PT ;  /* 0x000000ff8bff7812 */ /* 0x000fe4000780c0ff */
[----:B------:R-:W-:Y:S04]  /*5810*/  PLOP3.LUT P2, PT, PT, PT, UP1, 0x80, 0x8 ;  /* 0x000000000008781c */ /* 0x000fe80003f4f018 */
[----:B------:R-:W-:Y:S07]  /*5820*/  PLOP3.LUT P2, PT, P2, PT, PT, 0x8, 0x80 ;  /* 0x000000000080781c */ /* 0x000fee000174e170 */
[----:B------:R-:W-:Y:S11]  /*5830*/  @P0 FSETP.EQ.AND P2, PT, R71, RZ, PT ;  /* 0x000000ff4700020b */ /* 0x000ff60003f42000 */
[----:B------:R-:W-:Y:S02]  /*5840*/  @!UPT UIADD3 URZ, UPT, UPT, URZ, URZ, URZ ;  /* 0x000000fffffff290 */ /* 0x000fe4000fffe0ff */
.L_x_92:
[----:B------:R-:W2:Y:S01]  /*5850*/  SYNCS.PHASECHK.TRANS64.TRYWAIT P0, [UR21+0x60], R4 ;  /* 0x00006004ff0075a7 */ /* 0x000ea20008001115 */
[----:B------:R-:W-:Y:S04]  /*5860*/  ELECT P1, URZ, PT ;  /* 0x0000000000ff782f */ /* 0x000fe80003820000 */
[----:B------:R-:W-:Y:S01]  /*5870*/  PLOP3.LUT P1, PT, P2, P1, PT, 0xf2, 0x2f ;  /* 0x00000000002f781c */ /* 0x000fe20001723e72 */
[----:B------:R-:W-:Y:S01]  /*5880*/  @!UPT UIADD3 URZ, UPT, UPT, URZ, URZ, URZ ;  /* 0x000000fffffff290 */ /* 0x000fe2000fffe0ff */
[----:B--2---:R-:W-:Y:S11]  /*5890*/  @!P0 BRA `(.L_x_93) ;  /* 0x0000007400ac8947 */ /* 0x004ff60003800000 */
.L_x_179:
[----:B------:R-:W-:Y:S01]  /*58a0*/  @!P1 IADD3 R2, P0, PT, R12, 0x980, RZ ;  /* 0x000009800c029810 */ /* 0x000fe20007f1e0ff */
[----:B------:R-:W-:Y:S01]  /*58b0*/  ULOP3.LUT UR4, UR29, 0x1, URZ, 0xc0, !UPT ;  /* 0x000000011d047892 */ /* 0x000fe2000f8ec0ff */
[----:B------:R-:W-:Y:S02]  /*58c0*/  VOTEU.ALL UP0, P1 ;  /* 0x0000000000ff7886 */ /* 0x000fe40000800000 */
[----:B------:R-:W-:Y:S01]  /*58d0*/  @!P1 R2UR UR6, R2 ;  /* 0x00000000020692ca */ /* 0x000fe200000e0000 */
[----:B-1----:R-:W-:Y:S01]  /*58e0*/  @!P1 IMAD.X R0, RZ, RZ, R13, P0 ;  /* 0x000000ffff009224 */ /* 0x002fe200000e060d */
[----:B------:R-:W-:Y:S01]  /*58f0*/  UMOV UR10, 0x0 ;  /* 0x00000000000a7882 */ /* 0x000fe20000000000 */
[----:B------:R-:W-:Y:S01]  /*5900*/  ISETP.NE.AND P0, PT, RZ, UR4, !P1 ;  /* 0x00000004ff007c0c */ /* 0x000fe2000cf05270 */
[----:B------:R-:W-:Y:S02]  /*5910*/  @!UP0 UIADD3 UR8, UPT, UPT, UR7, 0xc0, URZ ;  /* 0x000000c007088890 */ /* 0x000fe4000fffe0ff */
[----:B------:R-:W-:Y:S01]  /*5920*/  @!P1 R2UR UR5, R0 ;  /* 0x00000000000592ca */ /* 0x000fe200000e0000 */
[----:B------:R-:W-:Y:S01]  /*5930*/  @!UP0 UIADD3 UR32, UPT, UPT, UR21, 0x400, URZ ;  /* 0x0000040015208890 */ /* 0x000fe2000fffe0ff */
[----:B------:R-:W-:Y:S02]  /*5940*/  VOTEU.ALL UP0, P1 ;  /* 0x0000000000ff7886 */ /* 0x000fe40000800000 */
[----:B------:R-:W-:Y:S01]  /*5950*/  @!P1 IMAD.U32 R0, RZ, RZ, UR8 ;  /* 0x00000008ff009e24 */ /* 0x000fe2000f8e00ff */
[----:B------:R-:W-:Y:S02]  /*5960*/  UMOV UR11, 0x10000000 ;  /* 0x10000000000b7882 */ /* 0x000fe40000000000 */
[----:B------:R-:W-:Y:S03]  /*5970*/  IMAD.U32 R6, RZ, RZ, UR6 ;  /* 0x00000006ff067e24 */ /* 0x000fe6000f8e00ff */
[----:B------:R-:W-:Y:S01]  /*5980*/  @P0 IMAD R0, RZ, RZ, UR7 ;  /* 0x00000007ff000e24 */ /* 0x000fe2000f8e02ff */
[----:B------:R-:W-:Y:S02]  /*5990*/  PLOP3.LUT P0, PT, P1, PT, PT, 0x8, 0x80 ;  /* 0x000000000080781c */ /* 0x000fe40000f0e170 */
[----:B------:R-:W-:Y:S01]  /*59a0*/  IMAD.U32 R7, RZ, RZ, UR5 ;  /* 0x00000005ff077e24 */ /* 0x000fe2000f8e00ff */
[----:B------:R-:W-:Y:S10]  /*59b0*/  @!P1 R2UR UR8, R6 ;  /* 0x00000000060892ca */ /* 0x000ff400000e0000 */
[----:B------:R-:W-:Y:S01]  /*59c0*/  @P0 R2UR.BROADCAST UR34, R0 ;  /* 0x00000000002202ca */ /* 0x000fe200008e0000 */
[----:B------:R-:W-:Y:S01]  /*59d0*/  @!P1 IMAD.MOV.U32 R0, RZ, RZ, 0x4000 ;  /* 0x00004000ff009424 */ /* 0x000fe200078e00ff */
[----:B------:R-:W-:Y:S11]  /*59e0*/  @!P1 R2UR UR9, R7 ;  /* 0x00000000070992ca */ /* 0x000ff600000e0000 */
[----:B------:R-:W-:Y:S02]  /*59f0*/  @!UPT UIADD3 URZ, UPT, UPT, URZ, URZ, URZ ;  /* 0x000000fffffff290 */ /* 0x000fe4000fffe0ff */
[----:B------:R1:W-:Y:S01]  /*5a00*/  @!UP0 UTMALDG.3D [UR32], [UR8], desc[UR10] ;  /* 0x00000a20080085b4 */ /* 0x0003e20008011000 */
[----:B------:R1:W-:Y:S01]  /*5a10*/  @!P1 SYNCS.ARRIVE.TRANS64.RED.A0TR RZ, [UR21+0x40], R0 ;  /* 0x00004000ffff99a7 */ /* 0x0003e20008300415 */
[----:B------:R-:W-:Y:S01]  /*5a20*/  SYNCS.ARRIVE.TRANS64.RED.A1T0 RZ, [UR48], RZ ;  /* 0x000000ffffff79a7 */ /* 0x000fe20008100430 */
[----:B------:R-:W2:Y:S02]  /*5a30*/  SYNCS.PHASECHK.TRANS64.TRYWAIT P0, [UR21+0x68], R4 ;  /* 0x00006804ff0075a7 */ /* 0x000ea40008001115 */
[----:B-12---:R-:W-:Y:S05]  /*5a40*/  @!P0 BRA `(.L_x_94) ;  /* 0x0000007400588947 */ /* 0x006fea0003800000 */
.L_x_181:
[----:B------:R-:W-:Y:S01]  /*5a50*/  VOTEU.ALL UP0, P1 ;  /* 0x0000000000ff7886 */ /* 0x000fe20000800000 */
[----:B------:R-:W-:Y:S01]  /*5a60*/  @!P1 IADD3 R2, P0, PT, R12, 0x980, RZ ;  /* 0x000009800c029810 */ /* 0x000fe20007f1e0ff */
[----:B------:R-:W-:Y:S01]  /*5a70*/  UMOV UR10, 0x0 ;  /* 0x00000000000a7882 */ /* 0x000fe20000000000 */
[----:B------:R-:W-:Y:S01]  /*5a80*/  UMOV UR11, 0x10000000 ;  /* 0x10000000000b7882 */ /* 0x000fe20000000000 */
[----:B------:R-:W-:Y:S01]  /*5a90*/  UMOV UR27, UR35 ;  /* 0x00000023001b7c82 */ /* 0x000fe20008000000 */
[----:B------:R-:W-:Y:S01]  /*5aa0*/  @!UP0 UIMAD UR5, UR4, -0x40, UR7 ;  /* 0xffffffc0040588a4 */ /* 0x000fe2000f8e0207 */
[----:B------:R-:W-:Y:S01]  /*5ab0*/  @!P1 IMAD.X R0, RZ, RZ, R13, P0 ;  /* 0x000000ffff009224 */ /* 0x000fe200000e060d */
[----:B------:R-:W-:Y:S01]  /*5ac0*/  @!P1 R2UR UR6, R2 ;  /* 0x00000000020692ca */ /* 0x000fe200000e0000 */
[----:B------:R-:W-:Y:S02]  /*5ad0*/  @!UP0 UIADD3 UR24, UPT, UPT, UR21, 0x4400, URZ ;  /* 0x0000440015188890 */ /* 0x000fe4000fffe0ff */
[----:B------:R-:W-:Y:S02]  /*5ae0*/  @!UP0 UIADD3 UR26, UPT, UPT, UR5, 0x80, URZ ;  /* 0x00000080051a8890 */ /* 0x000fe4000fffe0ff */
[----:B------:R-:W-:Y:S01]  /*5af0*/  @!P1 R2UR UR5, R0 ;  /* 0x00000000000592ca */ /* 0x000fe200000e0000 */
[----:B------:R-:W-:Y:S01]  /*5b00*/  VOTEU.ALL UP0, P1 ;  /* 0x0000000000ff7886 */ /* 0x000fe20000800000 */
[----:B------:R-:W-:Y:S01]  /*5b10*/  @!P1 IMAD.MOV.U32 R0, RZ, RZ, 0x4000 ;  /* 0x00004000ff009424 */ /* 0x000fe200078e00ff */
[----:B------:R-:W-:Y:S05]  /*5b20*/  UMOV UR28, UR36 ;  /* 0x00000024001c7c82 */ /* 0x000fea0008000000 */
[----:B------:R-:W-:Y:S05]  /*5b30*/  IMAD.U32 R6, RZ, RZ, UR6 ;  /* 0x00000006ff067e24 */ /* 0x000fea000f8e00ff */
[----:B------:R-:W-:Y:S01]  /*5b40*/  IMAD.U32 R7, RZ, RZ, UR5 ;  /* 0x00000005ff077e24 */ /* 0x000fe2000f8e00ff */
[----:B------:R-:W-:Y:S04]  /*5b50*/  @!P1 R2UR UR8, R6 ;  /* 0x00000000060892ca */ /* 0x000fe800000e0000 */
[----:B------:R-:W-:Y:S11]  /*5b60*/  @!P1 R2UR UR9, R7 ;  /* 0x00000000070992ca */ /* 0x000ff600000e0000 */
[----:B------:R-:W-:Y:S02]  /*5b70*/  @!UPT UIADD3 URZ, UPT, UPT, URZ, URZ, URZ ;  /* 0x000000fffffff290 */ /* 0x000fe4000fffe0ff */
[----:B------:R2:W-:Y:S01]  /*5b80*/  @!UP0 UTMALDG.3D [UR24], [UR8], desc[UR10] ;  /* 0x00000a18080085b4 */ /* 0x0005e20008011000 */
[----:B------:R2:W-:Y:S01]  /*5b90*/  @!P1 SYNCS.ARRIVE.TRANS64.RED.A0TR RZ, [UR21+0x48], R0 ;  /* 0x00004800ffff99a7 */ /* 0x0005e20008300415 */
[----:B------:R-:W-:Y:S01]  /*5ba0*/  SYNCS.ARRIVE.TRANS64.RED.A1T0 RZ, [UR47], RZ ;  /* 0x000000ffffff79a7 */ /* 0x000fe2000810042f */
[----:B------:R-:W4:Y:S02]  /*5bb0*/  SYNCS.PHASECHK.TRANS64.TRYWAIT P0, [UR21+0x70], R4 ;  /* 0x00007004ff0075a7 */ /* 0x000f240008001115 */
[----:B--2-4-:R-:W-:Y:S05]  /*5bc0*/  @!P0 BRA `(.L_x_95) ;  /* 0x0000007400108947 */ /* 0x014fea0003800000 */
.L_x_183:
[----:B------:R-:W-:Y:S01]  /*5bd0*/  VOTEU.ALL UP0, P1 ;  /* 0x0000000000ff7886 */ /* 0x000fe20000800000 */
[----:B------:R-:W-:Y:S01]  /*5be0*/  @!P1 IADD3 R2, P0, PT, R12, 0x980, RZ ;  /* 0x000009800c029810 */ /* 0x000fe20007f1e0ff */
[----:B------:R-:W-:Y:S01]  /*5bf0*/  UMOV UR10, 0x0 ;  /* 0x00000000000a7882 */ /* 0x000fe20000000000 */
[----:B------:R-:W-:Y:S01]  /*5c00*/  UMOV UR11, 0x10000000 ;  /* 0x10000000000b7882 */ /* 0x000fe20000000000 */
[----:B------:R-:W-:Y:S01]  /*5c10*/  UMOV UR19, UR35 ;  /* 0x0000002300137c82 */ /* 0x000fe20008000000 */
[----:B------:R-:W-:Y:S01]  /*5c20*/  @!UP0 ULEA UR5, UR4, UR7, 0x6 ;  /* 0x0000000704058291 */ /* 0x000fe2000f8e30ff */
        /* <DEDUP_REMOVED lines=18> */
.L_x_185:
[----:B------:R-:W-:Y:S01]  /*5d50*/  @!P1 IADD3 R2, P0, PT, R12, 0x980, RZ ;  /* 0x000009800c029810 */ /* 0x000fe20007f1e0ff */
[----:B------:R-:W-:Y:S01]  /*5d60*/  UMOV UR11, UR35 ;  /* 0x00000023000b7c82 */ /* 0x000fe20008000000 */
[----:B------:R-:W-:Y:S01]  /*5d70*/  R2UR UR18, R141 ;  /* 0x000000008d1272ca */ /* 0x000fe200000e0000 */
[----:B------:R-:W-:Y:S01]  /*5d80*/  UMOV UR12, UR36 ;  /* 0x00000024000c7c82 */ /* 0x000fe20008000000 */
[----:B------:R-:W-:Y:S01]  /*5d90*/  @!P1 R2UR UR6, R2 ;  /* 0x00000000020692ca */ /* 0x000fe200000e0000 */
[----:B------:R-:W-:Y:S01]  /*5da0*/  @!P1 IMAD.X R0, RZ, RZ, R13, P0 ;  /* 0x000000ffff009224 */ /* 0x000fe200000e060d */
[----:B------:R-:W-:Y:S01]  /*5db0*/  ISETP.NE.OR P0, PT, RZ, UR4, P1 ;  /* 0x00000004ff007c0c */ /* 0x000fe20008f05670 */
[----:B------:R-:W-:Y:S01]  /*5dc0*/  VOTEU.ALL UP0, P1 ;  /* 0x0000000000ff7886 */ /* 0x000fe20000800000 */
[----:B------:R-:W-:Y:S01]  /*5dd0*/  VIADD R10, R10, 0x1 ;  /* 0x000000010a0a7836 */ /* 0x000fe20000000000 */
[----:B------:R-:W-:Y:S01]  /*5de0*/  R2UR UR16, R142 ;  /* 0x000000008e1072ca */ /* 0x000fe200000e0000 */
[----:B------:R-:W-:Y:S01]  /*5df0*/  UIADD3 UR29, UPT, UPT, UR29, 0x1, URZ ;  /* 0x000000011d1d7890 */ /* 0x000fe2000fffe0ff */
[----:B------:R-:W-:Y:S01]  /*5e00*/  @!P1 R2UR UR5, R0 ;  /* 0x00000000000592ca */ /* 0x000fe200000e0000 */
[----:B------:R-:W-:Y:S01]  /*5e10*/  @!UP0 UIADD3 UR10, UPT, UPT, UR7, 0xc0, URZ ;  /* 0x000000c0070a8890 */ /* 0x000fe2000fffe0ff */
[----:B------:R-:W-:Y:S01]  /*5e20*/  LOP3.LUT R11, R11, 0x1, RZ, 0x3c, !PT ;  /* 0x000000010b0b7812 */ /* 0x000fe200078e3cff */
[----:B------:R-:W-:Y:S02]  /*5e30*/  @!UP0 UIADD3 UR8, UPT, UPT, UR21, 0xc400, URZ ;  /* 0x0000c40015088890 */ /* 0x000fe4000fffe0ff */
[----:B------:R-:W-:Y:S01]  /*5e40*/  @!UP0 UIADD3 UR9, UPT, UPT, UR21, 0x58, URZ ;  /* 0x0000005815098890 */ /* 0x000fe2000fffe0ff */
[----:B-1----:R-:W-:Y:S01]  /*5e50*/  IMAD.U32 R4, RZ, RZ, UR6 ;  /* 0x00000006ff047e24 */ /* 0x002fe2000f8e00ff */
[----:B------:R-:W-:Y:S01]  /*5e60*/  VOTEU.ALL UP0, P1 ;  /* 0x0000000000ff7886 */ /* 0x000fe20000800000 */
[----:B------:R-:W-:Y:S01]  /*5e70*/  @!P1 IMAD.U32 R0, RZ, RZ, UR10 ;  /* 0x0000000aff009e24 */ /* 0x000fe2000f8e00ff */
[----:B------:R-:W-:Y:S01]  /*5e80*/  UMOV UR6, 0x0 ;  /* 0x0000000000067882 */ /* 0x000fe20000000000 */
[----:B------:R-:W-:Y:S01]  /*5e90*/  @!P0 IMAD R0, RZ, RZ, UR7 ;  /* 0x00000007ff008e24 */ /* 0x000fe2000f8e02ff */
[----:B------:R-:W-:Y:S01]  /*5ea0*/  @!P1 R2UR UR4, R4 ;  /* 0x00000000040492ca */ /* 0x000fe200000e0000 */
[----:B------:R-:W-:Y:S01]  /*5eb0*/  UMOV UR7, 0x10000000 ;  /* 0x1000000000077882 */ /* 0x000fe20000000000 */
[----:B------:R-:W-:Y:S01]  /*5ec0*/  IMAD.U32 R5, RZ, RZ, UR5 ;  /* 0x00000005ff057e24 */ /* 0x000fe2000f8e00ff */
[----:B------:R-:W-:Y:S01]  /*5ed0*/  PLOP3.LUT P0, PT, P1, PT, PT, 0x8, 0x80 ;  /* 0x000000000080781c */ /* 0x000fe20000f0e170 */
[----:B------:R-:W-:Y:S11]  /*5ee0*/  UIADD3 UR20, UPT, UPT, UR13, UR18, URZ ;  /* 0x000000120d147290 */ /* 0x000ff6000fffe0ff */
[----:B------:R-:W-:Y:S01]  /*5ef0*/  @!UPT UIADD3 URZ, UPT, UPT, URZ, URZ, URZ ;  /* 0x000000fffffff290 */ /* 0x000fe2000fffe0ff */
[----:B------:R-:W-:Y:S01]  /*5f00*/  @P0 R2UR.BROADCAST UR10, R0 ;  /* 0x00000000000a02ca */ /* 0x000fe200008e0000 */
[----:B------:R-:W-:Y:S01]  /*5f10*/  UIADD3 UR28, UPT, UPT, UR14, UR16, URZ ;  /* 0x000000100e1c7290 */ /* 0x000fe2000fffe0ff */
[----:B------:R-:W-:Y:S01]  /*5f20*/  @!P1 R2UR UR5, R5 ;  /* 0x00000000050592ca */ /* 0x000fe200000e0000 */
[----:B------:R-:W-:Y:S01]  /*5f30*/  UMOV UR36, UR30 ;  /* 0x0000001e00247c82 */ /* 0x000fe20008000000 */
[C---:B------:R-:W-:Y:S01]  /*5f40*/  ISETP.NE.AND P0, PT, R10.reuse, 0x2, PT ;  /* 0x000000020a00780c */ /* 0x040fe20003f05270 */
[----:B------:R-:W-:Y:S03]  /*5f50*/  UPLOP3.LUT UP4, UPT, UPT, UPT, UPT, 0x80, 0x8 ;  /* 0x000000000008789c */ /* 0x000fe60003f8f070 */
[----:B------:R-:W-:Y:S02]  /*5f60*/  SEL R0, RZ, 0x1, P0 ;  /* 0x00000001ff007807 */ /* 0x000fe40000000000 */
[----:B------:R-:W-:Y:S02]  /*5f70*/  SEL R10, R10, RZ, P0 ;  /* 0x000000ff0a0a7207 */ /* 0x000fe40000000000 */
[----:B------:R-:W-:Y:S03]  /*5f80*/  LOP3.LUT R9, R9, R0, RZ, 0x3c, !PT ;  /* 0x0000000009097212 */ /* 0x000fe600078e3cff */
[----:B------:R1:W-:Y:S01]  /*5f90*/  @!UP0 UTMALDG.3D [UR8], [UR4], desc[UR6] ;  /* 0x00000608040085b4 */ /* 0x0003e20008011000 */
[----:B------:R1:W-:Y:S01]  /*5fa0*/  @!P1 SYNCS.ARRIVE.TRANS64.RED.A0TR RZ, [UR21+0x58], R3 ;  /* 0x00005803ffff99a7 */ /* 0x0003e20008300415 */
[----:B------:R-:W-:Y:S01]  /*5fb0*/  SYNCS.ARRIVE.TRANS64.RED.A1T0 RZ, [UR45], RZ ;  /* 0x000000ffffff79a7 */ /* 0x000fe2000810042d */
[----:B------:R-:W-:Y:S05]  /*5fc0*/  BRA.U UP2, `(.L_x_97) ;  /* 0xfffffff1021c7547 */ /* 0x000fea000b83ffff */
[----:B-1----:R-:W-:-:S04]  /*5fd0*/  SHF.L.U32 R3, R11, 0x1f, RZ ;  /* 0x0000001f0b037819 */ /* 0x002fc800000006ff */
[----:B------:R-:W1:Y:S02]  /*5fe0*/  SYNCS.PHASECHK.TRANS64.TRYWAIT P0, [UR21+0x60], R3 ;  /* 0x00006003ff0075a7 */ /* 0x000e640008001115 */
[----:B-1----:R-:W-:Y:S05]  /*5ff0*/  @!P0 BRA `(.L_x_98) ;  /* 0x0000007000348947 */ /* 0x002fea0003800000 */
.L_x_187:
[----:B------:R-:W2:Y:S02]  /*6000*/  SYNCS.PHASECHK.TRANS64.TRYWAIT P0, [UR21+0x68], R3 ;  /* 0x00006803ff0075a7 */ /* 0x000ea40008001115 */
[----:B--2---:R-:W-:Y:S05]  /*6010*/  @!P0 BRA `(.L_x_99) ;  /* 0x0000007000448947 */ /* 0x004fea0003800000 */
.L_x_189:
[----:B------:R-:W2:Y:S02]  /*6020*/  SYNCS.PHASECHK.TRANS64.TRYWAIT P0, [UR21+0x70], R3 ;  /* 0x00007003ff0075a7 */ /* 0x000ea40008001115 */
[----:B--2---:R-:W-:Y:S05]  /*6030*/  @!P0 BRA `(.L_x_100) ;  /* 0x0000007000548947 */ /* 0x004fea0003800000 */
.L_x_191:
[----:B-1----:R-:W-:-:S07]  /*6040*/  MOV R0, UR21 ;  /* 0x0000001500007c02 */ /* 0x002fce0008000f00 */
.L_x_101:
[----:B-1----:R-:W-:-:S04]  /*6050*/  SHF.L.U32 R3, R11, 0x1f, RZ ;  /* 0x0000001f0b037819 */ /* 0x002fc800000006ff */
[----:B------:R1:W2:Y:S03]  /*6060*/  SYNCS.PHASECHK.TRANS64.TRYWAIT P0, [R0+URZ+0x78], R3 ;  /* 0x00007803000075a7 */ /* 0x0002a600080011ff */
[----:B--2---:R-:W-:Y:S05]  /*6070*/  @!P0 NANOSLEEP.SYNCS 0x989680 ;  /* 0x009896800000895d */ /* 0x004fea0003900000 */
[----:B------:R-:W2:Y:S02]  /*6080*/  @!P0 SYNCS.PHASECHK.TRANS64 P0, [R0+URZ+0x78], R3 ;  /* 0x00007803000085a7 */ /* 0x000ea400080010ff */
[----:B--23--:R-:W-:Y:S05]  /*6090*/  @P0 EXIT ;  /* 0x000000000000094d */ /* 0x00cfea0003800000 */
[----:B------:R-:W-:Y:S05]  /*60a0*/  BRA `(.L_x_101) ;  /* 0xfffffffc00e87947 */ /* 0x000fea000383ffff */
.L_x_86:
[----:B------:R-:W-:-:S06]  /*60b0*/  UISETP.GE.AND UP0, UPT, UR21, 0x4, UPT ;  /* 0x000000041500788c */ /* 0x000fcc000bf06270 */
[----:B------:R-:W-:-:S13]  /*60c0*/  PLOP3.LUT P0, PT, PT, PT, UP0, 0x80, 0x8 ;  /* 0x000000000008781c */ /* 0x000fda0003f0f008 */
[----:B-1----:R-:W-:Y:S05]  /*60d0*/  @!P0 EXIT ;  /* 0x000000000000894d */ /* 0x002fea0003800000 */
[----:B------:R-:W1:Y:S08]  /*60e0*/  S2UR UR4, SR_CgaCtaId ;  /* 0x00000000000479c3 */ /* 0x000e700000008800 */
[----:B------:R-:W-:Y:S01]  /*60f0*/  BAR.SYNC.DEFER_BLOCKING 0x6, 0xa0 ;  /* 0x0182800000007b1d */ /* 0x000fe20000010000 */
[C---:B------:R-:W-:Y:S01]  /*6100*/  IMAD.SHL.U32 R0, R152.reuse, 0x40, RZ ;  /* 0x0000004098007824 */ /* 0x040fe200078e00ff */
[C---:B------:R-:W-:Y:S01]  /*6110*/  LOP3.LUT R138, R152.reuse, 0x1, RZ, 0xc0, !PT ;  /* 0x00000001988a7812 */ /* 0x040fe200078ec0ff */
[----:B------:R-:W-:-:S02]  /*6120*/  IMAD.SHL.U32 R133, R152, 0x8, RZ ;  /* 0x0000000898857824 */ /* 0x000fc400078e00ff */
[----:B------:R-:W-:Y:S02]  /*6130*/  HFMA2 R151, -RZ, RZ, 0, 1.1920928955078125e-07 ;  /* 0x00000002ff977431 */ /* 0x000fe400000001ff */
[----:B------:R-:W-:Y:S01]  /*6140*/  IMAD.U32 R2, R152, 0x10000, RZ ;  /* 0x0001000098027824 */ /* 0x000fe200078e00ff */
[----:B------:R-:W-:Y:S01]  /*6150*/  UMOV UR46, 0x400 ;  /* 0x00000400002e7882 */ /* 0x000fe20000000000 */
[----:B------:R-:W2:Y:S01]  /*6160*/  LDC.64 R136, c[0x0][0xcb0] ;  /* 0x00032c00ff887b82 */ /* 0x000ea20000000a00 */
[----:B------:R-:W-:Y:S01]  /*6170*/  LOP3.LUT R4, R0, 0x1c0, RZ, 0xc0, !PT ;  /* 0x000001c000047812 */ /* 0x000fe200078ec0ff */
[----:B------:R-:W-:Y:S01]  /*6180*/  IMAD.MOV.U32 R150, RZ, RZ, 0x4 ;  /* 0x00000004ff967424 */ /* 0x000fe200078e00ff */
[----:B------:R-:W-:Y:S01]  /*6190*/  ISETP.NE.U32.AND P0, PT, R138, 0x1, PT ;  /* 0x000000018a00780c */ /* 0x000fe20003f05070 */
[----:B------:R-:W-:Y:S01]  /*61a0*/  IMAD.MOV.U32 R149, RZ, RZ, 0x1 ;  /* 0x00000001ff957424 */ /* 0x000fe200078e00ff */
[----:B------:R-:W-:Y:S01]  /*61b0*/  LOP3.LUT R133, R4, 0x38, R133, 0xf8, !PT ;  /* 0x0000003804857812 */ /* 0x000fe200078ef885 */
[----:B------:R-:W-:Y:S01]  /*61c0*/  IMAD.MOV.U32 R146, RZ, RZ, RZ ;  /* 0x000000ffff927224 */ /* 0x000fe200078e00ff */
[----:B------:R-:W-:Y:S01]  /*61d0*/  LOP3.LUT R2, R2, 0x600000, RZ, 0xc0, !PT ;  /* 0x0060000002027812 */ /* 0x000fe200078ec0ff */
[----:B------:R-:W3:Y:S01]  /*61e0*/  LDC.64 R134, c[0x0][0xca8] ;  /* 0x00032a00ff867b82 */ /* 0x000ee20000000a00 */
[----:B------:R-:W-:Y:S01]  /*61f0*/  R2P PR, R152, 0x6 ;  /* 0x0000000698007804 */ /* 0x000fe20000000000 */
[----:B------:R-:W4:Y:S01]  /*6200*/  LDCU UR62, c[0x0][0x370] ;  /* 0x00006e00ff3e77ac */ /* 0x000f220008000800 */
[----:B------:R-:W-:-:S02]  /*6210*/  LOP3.LUT R133, R133, 0x1e00, R0, 0xf8, !PT ;  /* 0x00001e0085857812 */ /* 0x000fc400078ef800 */
[----:B------:R-:W-:Y:S01]  /*6220*/  P2R R0, PR, RZ, 0x1 ;  /* 0x00000001ff007803 */ /* 0x000fe20000000000 */
[----:B------:R-:W-:Y:S01]  /*6230*/  UMOV UR39, URZ ;  /* 0x000000ff00277c82 */ /* 0x000fe20008000000 */
[----:B------:R-:W-:Y:S01]  /*6240*/  LOP3.LUT R152, R152, 0x60, RZ, 0xc0, !PT ;  /* 0x0000006098987812 */ /* 0x000fe200078ec0ff */
[----:B-1----:R-:W-:Y:S01]  /*6250*/  ULEA UR46, UR4, UR46, 0x18 ;  /* 0x0000002e042e7291 */ /* 0x002fe2000f8ec0ff */
[----:B------:R-:W-:Y:S01]  /*6260*/  MOV R148, RZ ;  /* 0x000000ff00947202 */ /* 0x000fe20000000f00 */
[----:B------:R-:W1:Y:S01]  /*6270*/  LDCU.64 UR4, c[0x0][0xc90] ;  /* 0x00019200ff0477ac */ /* 0x000e620008000a00 */
[----:B------:R-:W-:Y:S02]  /*6280*/  SEL R151, R151, 0xfffffffe, !P1 ;  /* 0xfffffffe97977807 */ /* 0x000fe40004800000 */
[----:B------:R-:W-:Y:S01]  /*6290*/  SEL R150, R150, 0xfffffffc, !P2 ;  /* 0xfffffffc96967807 */ /* 0x000fe20005000000 */
[----:B------:R-:W2:Y:S03]  /*62a0*/  LDCU UR45, c[0x0][0xf0c] ;  /* 0x0001e180ff2d77ac */ /* 0x000ea60008000800 */
[----:B------:R-:W4:Y:S01]  /*62b0*/  LDS R3, [UR46+0x110] ;  /* 0x0001102eff037984 */ /* 0x000f220008000800 */
[----:B------:R-:W2:Y:S01]  /*62c0*/  LDCU UR41, c[0x0][0xf30] ;  /* 0x0001e600ff2977ac */ /* 0x000ea20008000800 */
[----:B------:R-:W2:Y:S01]  /*62d0*/  LDCU.64 UR60, c[0x0][0xc88] ;  /* 0x00019100ff3c77ac */ /* 0x000ea20008000a00 */
[----:B------:R-:W2:Y:S01]  /*62e0*/  LDCU.64 UR42, c[0x0][0xf28] ;  /* 0x0001e500ff2a77ac */ /* 0x000ea20008000a00 */
[----:B-1----:R-:W-:Y:S01]  /*62f0*/  IMAD.U32 R153, RZ, RZ, UR5 ;  /* 0x00000005ff997e24 */ /* 0x002fe2000f8e00ff */
[----:B------:R-:W-:Y:S01]  /*6300*/  UIADD3 UR5, UPT, UPT, UR46, 0xb8, URZ ;  /* 0x000000b82e057890 */ /* 0x000fe2000fffe0ff */
[----:B------:R-:W-:Y:S01]  /*6310*/  IMAD.U32 R154, RZ, RZ, UR4 ;  /* 0x00000004ff9a7e24 */ /* 0x000fe2000f8e00ff */
[----:B------:R-:W-:-:S02]  /*6320*/  UIADD3 UR4, UPT, UPT, UR46, 0x400, URZ ;  /* 0x000004002e047890 */ /* 0x000fc4000fffe0ff */
[----:B------:R-:W-:Y:S01]  /*6330*/  ULOP3.LUT UR5, UR5, 0xfefffff8, URZ, 0xc0, !UPT ;  /* 0xfefffff805057892 */ /* 0x000fe2000f8ec0ff */
[----:B------:R-:W1:Y:S03]  /*6340*/  LDCU.128 UR56, c[0x0][0xf10] ;  /* 0x0001e200ff3877ac */ /* 0x000e660008000c00 */
[----:B------:R-:W-:Y:S02]  /*6350*/  IMAD.U32 R144, RZ, RZ, UR4 ;  /* 0x00000004ff907e24 */ /* 0x000fe4000f8e00ff */
[----:B------:R-:W-:Y:S01]  /*6360*/  IMAD.U32 R155, RZ, RZ, UR5 ;  /* 0x00000005ff9b7e24 */ /* 0x000fe2000f8e00ff */
[----:B------:R-:W1:Y:S01]  /*6370*/  LDCU UR55, c[0x0][0x374] ;  /* 0x00006e80ff3777ac */ /* 0x000e620008000800 */
[----:B------:R-:W-:Y:S01]  /*6380*/  UMOV UR54, URZ ;  /* 0x000000ff00367c82 */ /* 0x000fe20008000000 */
[----:B------:R-:W-:Y:S01]  /*6390*/  UMOV UR52, URZ ;  /* 0x000000ff00347c82 */ /* 0x000fe20008000000 */
[----:B--234-:R-:W-:-:S07]  /*63a0*/  IMAD.IADD R2, R3, 0x1, R2 ;  /* 0x0000000103027824 */ /* 0x01cfce00078e0202 */
.L_x_146:
[----:B-1----:R-:W-:Y:S02]  /*63b0*/  LEA R8, R146, UR46, 0x3 ;  /* 0x0000002e92087c11 */ /* 0x002fe4000f8e18ff */
[----:B------:R-:W-:Y:S02]  /*63c0*/  SHF.L.U32 R3, R148, 0x1f, RZ ;  /* 0x0000001f94037819 */ /* 0x000fe400000006ff */
[----:B------:R-:W-:Y:S02]  /*63d0*/  LEA R5, R146, UR46, 0x4 ;  /* 0x0000002e92057c11 */ /* 0x000fe4000f8e20ff */
[----:B--2---:R-:W2:Y:S02]  /*63e0*/  SYNCS.PHASECHK.TRANS64.TRYWAIT P0, [R8+URZ+0x90], R3 ;  /* 0x00009003080075a7 */ /* 0x004ea400080011ff */
[----:B--2---:R-:W-:Y:S05]  /*63f0*/  @!P0 BRA `(.L_x_102) ;  /* 0x0000006c007c8947 */ /* 0x004fea0003800000 */
.L_x_192:
[----:B------:R-:W3:Y:S01]  /*6400*/  LDS.128 R4, [R5+0xf0] ;  /* 0x0000f00005047984 */ /* 0x000ee20000000c00 */
[----:B------:R-:W-:Y:S01]  /*6410*/  UISETP.GE.AND UP0, UPT, UR44, 0x1, UPT ;  /* 0x000000012c00788c */ /* 0x000fe2000bf06270 */
[----:B------:R-:W-:Y:S01]  /*6420*/  @!PT LDS RZ, [RZ] ;  /* 0x00000000fffff984 */ /* 0x000fe20000000800 */
[----:B------:R-:W-:Y:S01]  /*6430*/  @!PT LDS RZ, [RZ] ;  /* 0x00000000fffff984 */ /* 0x000fe20000000800 */
[----:B------:R-:W-:Y:S01]  /*6440*/  @!PT LDS RZ, [RZ] ;  /* 0x00000000fffff984 */ /* 0x000fe20000000800 */
[----:B------:R-:W-:Y:S01]  /*6450*/  @!PT LDS RZ, [RZ] ;  /* 0x00000000fffff984 */ /* 0x000fe20000000800 */
[----:B------:R4:W-:Y:S06]  /*6460*/  MEMBAR.ALL.CTA ;  /* 0x0000000000007992 */ /* 0x0009ec0000008000 */
[----:B----4-:R-:W4:Y:S01]  /*6470*/  FENCE.VIEW.ASYNC.S ;  /* 0x00000000000073c6 */ /* 0x010f220000000000 */
[----:B---3--:R-:W-:Y:S11]  /*6480*/  LOP3.LUT P0, RZ, R6, 0x1, RZ, 0xc0, !PT ;  /* 0x0000000106ff7812 */ /* 0x008ff6000780c0ff */
[----:B------:R-:W-:Y:S02]  /*6490*/  @!UPT UIADD3 URZ, UPT, UPT, URZ, URZ, URZ ;  /* 0x000000fffffff290 */ /* 0x000fe4000fffe0ff */
[----:B----4-:R-:W-:Y:S01]  /*64a0*/  VOTEU.ANY UP1, P0 ;  /* 0x0000000000ff7886 */ /* 0x010fe20000020100 */
[----:B------:R-:W-:Y:S01]  /*64b0*/  PLOP3.LUT P0, PT, PT, PT, UP1, 0x80, 0x8 ;  /* 0x000000000008781c */ /* 0x000fe20003f0f018 */
[----:B------:R-:W-:Y:S06]  /*64c0*/  UP2UR UR4, UPR, URZ, 0x2 ;  /* 0x00000002ff047883 */ /* 0x000fec0008000000 */
[----:B------:R-:W-:Y:S06]  /*64d0*/  IMAD.U32 R156, RZ, RZ, UR4 ;  /* 0x00000004ff9c7e24 */ /* 0x000fec000f8e00ff */
[----:B------:R-:W-:Y:S02]  /*64e0*/  @P0 SHF.R.U32.HI R0, RZ, 0x10, R5 ;  /* 0x00000010ff000819 */ /* 0x000fe40000011605 */
[----:B--2---:R-:W-:Y:S02]  /*64f0*/  @P0 MOV R3, R4 ;  /* 0x0000000400030202 */ /* 0x004fe40000000f00 */
        /* <DEDUP_REMOVED lines=11> */
[----:B------:R-:W3:Y:S01]  /*65b0*/  LDCU UR12, c[0x0][0xf20] ;  /* 0x0001e400ff0c77ac */ /* 0x000ee20008000800 */
[----:B-1----:R-:W-:Y:S02]  /*65c0*/  UIMAD.WIDE.U32 UR4, UR55, UR59, URZ ;  /* 0x0000003b370472a5 */ /* 0x002fe4000f8e00ff */
[----:B------:R-:W-:Y:S02]  /*65d0*/  UIMAD.WIDE.U32 UR6, UR62, UR56, URZ ;  /* 0x000000383e0672a5 */ /* 0x000fe4000f8e00ff */
[----:B------:R-:W-:Y:S02]  /*65e0*/  UISETP.NE.AND UP0, UPT, UR58, 0x1, UPT ;  /* 0x000000013a00788c */ /* 0x000fe4000bf05270 */
[----:B------:R-:W-:Y:S02]  /*65f0*/  UIMAD.WIDE.U32 UR8, UR37, UR59, URZ ;  /* 0x0000003b250872a5 */ /* 0x000fe4000f8e00ff */
[----:B------:R-:W-:Y:S02]  /*6600*/  UISETP.NE.AND UP1, UPT, UR45, 0x1, UPT ;  /* 0x000000012d00788c */ /* 0x000fe4000bf25270 */
[----:B------:R-:W-:Y:S02]  /*6610*/  UIMAD.WIDE.U32 UR10, UR38, UR56, URZ ;  /* 0x00000038260a72a5 */ /* 0x000fe4000f8e00ff */
[----:B------:R-:W-:Y:S01]  /*6620*/  UISETP.NE.AND UP2, UPT, UR44, 0x1, UPT ;  /* 0x000000012c00788c */ /* 0x000fe2000bf45270 */
[----:B------:R-:W-:Y:S02]  /*6630*/  UMOV UR4, UR5 ;  /* 0x0000000500047c82 */ /* 0x000fe40008000000 */
[----:B---3--:R-:W-:Y:S03]  /*6640*/  USHF.R.U32.HI UR5, URZ, UR12, UR4 ;  /* 0x0000000cff057299 */ /* 0x008fe60008011604 */
[----:B------:R-:W-:Y:S02]  /*6650*/  UMOV UR4, UR7 ;  /* 0x0000000700047c82 */ /* 0x000fe40008000000 */
[----:B------:R-:W-:Y:S02]  /*6660*/  USHF.R.U32.HI UR7, URZ, UR57, UR4 ;  /* 0x00000039ff077299 */ /* 0x000fe40008011604 */
[----:B------:R-:W-:Y:S02]  /*6670*/  USEL UR4, UR55, UR5, !UP0 ;  /* 0x0000000537047287 */ /* 0x000fe4000c000000 */
[----:B------:R-:W-:Y:S01]  /*6680*/  USEL UR7, UR62, UR7, !UP1 ;  /* 0x000000073e077287 */ /* 0x000fe2000c800000 */
[----:B------:R-:W-:Y:S01]  /*6690*/  UMOV UR5, UR9 ;  /* 0x0000000900057c82 */ /* 0x000fe20008000000 */
[----:B------:R-:W-:Y:S02]  /*66a0*/  UIMAD.WIDE.U32 UR8, UR4, UR42, URZ ;  /* 0x0000002a040872a5 */ /* 0x000fe4000f8e00ff */
[----:B------:R-:W-:Y:S03]  /*66b0*/  USHF.R.U32.HI UR6, URZ, UR12, UR5 ;  /* 0x0000000cff067299 */ /* 0x000fe60008011605 */
[----:B------:R-:W-:Y:S01]  /*66c0*/  UMOV UR5, UR11 ;  /* 0x0000000b00057c82 */ /* 0x000fe20008000000 */
[----:B------:R-:W-:Y:S02]  /*66d0*/  UIMAD.WIDE.U32 UR10, UR7, UR42, URZ ;  /* 0x0000002a070a72a5 */ /* 0x000fe4000f8e00ff */
[----:B------:R-:W-:Y:S02]  /*66e0*/  USEL UR6, UR37, UR6, !UP0 ;  /* 0x0000000625067287 */ /* 0x000fe4000c000000 */
[----:B------:R-:W-:Y:S01]  /*66f0*/  USHF.R.U32.HI UR5, URZ, UR57, UR5 ;  /* 0x00000039ff057299 */ /* 0x000fe20008011605 */
[----:B------:R-:W-:Y:S02]  /*6700*/  UMOV UR8, UR9 ;  /* 0x0000000900087c82 */ /* 0x000fe40008000000 */
[----:B------:R-:W-:Y:S01]  /*6710*/  UMOV UR10, UR11 ;  /* 0x0000000b000a7c82 */ /* 0x000fe20008000000 */
[----:B------:R-:W-:Y:S02]  /*6720*/  @UP2 USHF.R.U32.HI UR4, URZ, UR43, UR8 ;  /* 0x0000002bff042299 */ /* 0x000fe40008011608 */
[----:B------:R-:W-:Y:S02]  /*6730*/  @UP2 USHF.R.U32.HI UR7, URZ, UR43, UR10 ;  /* 0x0000002bff072299 */ /* 0x000fe4000801160a */
[----:B------:R-:W-:Y:S02]  /*6740*/  UIMAD UR4, UR44, UR4, URZ ;  /* 0x000000042c0472a4 */ /* 0x000fe4000f8e02ff */
[----:B------:R-:W-:Y:S02]  /*6750*/  UIMAD.WIDE.U32 UR10, UR6, UR42, URZ ;  /* 0x0000002a060a72a5 */ /* 0x000fe4000f8e00ff */
[----:B------:R-:W-:Y:S02]  /*6760*/  USEL UR5, UR38, UR5, !UP1 ;  /* 0x0000000526057287 */ /* 0x000fe4000c800000 */
[----:B------:R-:W-:Y:S02]  /*6770*/  UIMAD UR8, UR44, UR7, URZ ;  /* 0x000000072c0872a4 */ /* 0x000fe4000f8e02ff */
[----:B------:R-:W-:Y:S03]  /*6780*/  UISETP.GE.AND UP0, UPT, UR6, UR4, UPT ;  /* 0x000000040600728c */ /* 0x000fe6000bf06270 */
[----:B------:R-:W-:Y:S01]  /*6790*/  UMOV UR4, UR11 ;  /* 0x0000000b00047c82 */ /* 0x000fe20008000000 */
[----:B------:R-:W-:Y:S02]  /*67a0*/  UISETP.GE.OR UP0, UPT, UR5, UR8, UP0 ;  /* 0x000000080500728c */ /* 0x000fe40008706670 */
[----:B------:R-:W-:Y:S02]  /*67b0*/  USHF.R.U32.HI UR4, URZ, UR43, UR4 ;  /* 0x0000002bff047299 */ /* 0x000fe40008011604 */
[----:B------:R-:W-:Y:S02]  /*67c0*/  UIMAD.WIDE.U32 UR8, UR5, UR42, URZ ;  /* 0x0000002a050872a5 */ /* 0x000fe4000f8e00ff */
[----:B------:R-:W-:Y:S02]  /*67d0*/  USEL UR11, UR6, UR4, !UP2 ;  /* 0x00000004060b7287 */ /* 0x000fe4000d000000 */
[----:B------:R-:W-:Y:S02]  /*67e0*/  UIADD3 UR8, UPT, UPT, -UR5, URZ, URZ ;  /* 0x000000ff05087290 */ /* 0x000fe4000fffe1ff */
[----:B------:R-:W-:Y:S01]  /*67f0*/  UIADD3 UR10, UPT, UPT, -UR11, URZ, URZ ;  /* 0x000000ff0b0a7290 */ /* 0x000fe2000fffe1ff */
[----:B------:R-:W-:Y:S01]  /*6800*/  @!UP0 UMOV UR4, UR9 ;  /* 0x0000000900048c82 */ /* 0x000fe20008000000 */
[----:B------:R-:W-:Y:S02]  /*6810*/  UIADD3 UR9, UPT, UPT, -UR6, URZ, URZ ;  /* 0x000000ff06097290 */ /* 0x000fe4000fffe1ff */
[----:B------:R-:W-:Y:S02]  /*6820*/  @!UP0 USHF.R.U32.HI UR4, URZ, UR43, UR4 ;  /* 0x0000002bff048299 */ /* 0x000fe40008011604 */
[----:B------:R-:W-:Y:S02]  /*6830*/  UIMAD UR10, UR44, UR10, UR6 ;  /* 0x0000000a2c0a72a4 */ /* 0x000fe4000f8e0206 */
[----:B------:R-:W-:Y:S04]  /*6840*/  @!UP0 USEL UR4, UR5, UR4, !UP2 ;  /* 0x0000000405048287 */ /* 0x000fe8000d000000 */
[----:B------:R-:W-:Y:S02]  /*6850*/  @!UP0 UIMAD UR10, UR7, UR10, UR4 ;  /* 0x0000000a070a82a4 */ /* 0x000fe4000f8e0204 */
[----:B------:R-:W-:Y:S02]  /*6860*/  @!UP0 UIADD3 UR11, UPT, UPT, UR11, -UR4, URZ ;  /* 0x800000040b0b8290 */ /* 0x000fe4000fffe0ff */
[----:B------:R-:W-:Y:S02]  /*6870*/  UIMAD UR7, UR45, UR8, UR38 ;  /* 0x000000082d0772a4 */ /* 0x000fe4000f8e0226 */
[----:B------:R-:W-:Y:S02]  /*6880*/  @!UP0 UIMAD UR6, UR11, UR44, UR5 ;  /* 0x0000002c0b0682a4 */ /* 0x000fe4000f8e0205 */
[----:B------:R-:W-:Y:S01]  /*6890*/  UIMAD UR4, UR58, UR9, UR37 ;  /* 0x000000093a0472a4 */ /* 0x000fe2000f8e0225 */
[----:B------:R-:W-:Y:S02]  /*68a0*/  @!UP0 UMOV UR5, UR10 ;  /* 0x0000000a00058c82 */ /* 0x000fe40008000000 */
[----:B------:R-:W-:Y:S02]  /*68b0*/  UIMAD UR38, UR5, UR45, UR7 ;  /* 0x0000002d052672a4 */ /* 0x000fe4000f8e0207 */
[----:B------:R-:W-:Y:S11]  /*68c0*/  UIMAD UR37, UR6, UR58, UR4 ;  /* 0x0000003a062572a4 */ /* 0x000ff6000f8e0204 */
[----:B------:R-:W-:Y:S01]  /*68d0*/  @!UPT UIADD3 URZ, UPT, UPT, URZ, URZ, URZ ;  /* 0x000000fffffff290 */ /* 0x000fe2000fffe0ff */
.L_x_103:
[----:B------:R-:W-:Y:S01]  /*68e0*/  UISETP.NE.AND UP0, UPT, UR41, 0x1, UPT ;  /* 0x000000012900788c */ /* 0x000fe2000bf05270 */
[----:B------:R-:W-:Y:S01]  /*68f0*/  LOP3.LUT P0, RZ, R144, 0x3f0, RZ, 0xc0, !PT ;  /* 0x000003f090ff7812 */ /* 0x000fe2000780c0ff */
[----:B------:R-:W-:Y:S01]  /*6900*/  USHF.L.U32 UR53, UR20, 0x8, URZ ;  /* 0x0000000814357899 */ /* 0x000fe200080006ff */
[----:B------:R-:W-:Y:S01]  /*6910*/  BSSY.RECONVERGENT B6, `(.L_x_104) ;  /* 0x0000034000067945 */ /* 0x000fe20003800200 */
[----:B------:R-:W-:Y:S01]  /*6920*/  USHF.L.U32 UR50, UR28, 0x7, URZ ;  /* 0x000000071c327899 */ /* 0x000fe200080006ff */
[----:B------:R-:W-:Y:S06]  /*6930*/  IADD3 R146, PT, PT, R146, 0x1, RZ ;  /* 0x0000000192927810 */ /* 0x000fec0007ffe0ff */
[----:B------:R-:W3:Y:S01]  /*6940*/  @!UP0 LDCU.128 UR12, c[0x0][0xf10] ;  /* 0x0001e200ff0c87ac */ /* 0x000ee20008000c00 */
[----:B------:R-:W4:Y:S01]  /*6950*/  @!UP0 LDCU UR5, c[0x0][0xf0c] ;  /* 0x0001e180ff0587ac */ /* 0x000f220008000800 */
[----:B------:R-:W1:Y:S01]  /*6960*/  @!UP0 LDCU UR10, c[0x0][0xf20] ;  /* 0x0001e400ff0a87ac */ /* 0x000e620008000800 */
[----:B---3--:R-:W-:Y:S02]  /*6970*/  UIMAD.WIDE.U32 UR8, UR38, UR12, URZ ;  /* 0x0000000c260872a5 */ /* 0x008fe4000f8e00ff */
[----:B------:R-:W-:Y:S02]  /*6980*/  UIMAD.WIDE.U32 UR6, UR37, UR15, URZ ;  /* 0x0000000f250672a5 */ /* 0x000fe4000f8e00ff */
[----:B------:R-:W-:Y:S03]  /*6990*/  @!UP0 UISETP.NE.AND UP1, UPT, UR14, 0x1, UPT ;  /* 0x000000010e00888c */ /* 0x000fe6000bf25270 */
[----:B------:R-:W-:Y:S01]  /*69a0*/  @!UP0 UMOV UR4, UR9 ;  /* 0x0000000900048c82 */ /* 0x000fe20008000000 */
[----:B----4-:R-:W-:Y:S02]  /*69b0*/  @!UP0 UISETP.NE.AND UP2, UPT, UR5, 0x1, UPT ;  /* 0x000000010500888c */ /* 0x010fe4000bf45270 */
[----:B------:R-:W-:Y:S01]  /*69c0*/  @!UP0 USHF.R.U32.HI UR4, URZ, UR13, UR4 ;  /* 0x0000000dff048299 */ /* 0x000fe20008011604 */
[----:B------:R-:W-:Y:S02]  /*69d0*/  @!UP0 UMOV UR6, UR7 ;  /* 0x0000000700068c82 */ /* 0x000fe40008000000 */
[----:B-1----:R-:W-:Y:S02]  /*69e0*/  @!UP0 USHF.R.U32.HI UR6, URZ, UR10, UR6 ;  /* 0x0000000aff068299 */ /* 0x002fe40008011606 */
[----:B------:R-:W-:Y:S02]  /*69f0*/  @!UP0 USEL UR7, UR38, UR4, !UP2 ;  /* 0x0000000426078287 */ /* 0x000fe4000d000000 */
[----:B------:R-:W-:Y:S04]  /*6a00*/  @!UP0 USEL UR6, UR37, UR6, !UP1 ;  /* 0x0000000625068287 */ /* 0x000fe8000c800000 */
[----:B------:R-:W-:Y:S02]  /*6a10*/  @!UP0 UIADD3 UR4, UPT, UPT, -UR7, UR6, URZ ;  /* 0x0000000607048290 */ /* 0x000fe4000fffe1ff */
[----:B------:R-:W-:Y:S02]  /*6a20*/  @!UP0 UIADD3 UR6, UPT, UPT, UR7, -UR6, URZ ;  /* 0x8000000607068290 */ /* 0x000fe4000fffe0ff */
[----:B------:R-:W-:Y:S02]  /*6a30*/  @!UP0 UIMAD UR38, UR4, UR5, UR38 ;  /* 0x00000005042682a4 */ /* 0x000fe4000f8e0226 */
[----:B------:R-:W-:Y:S01]  /*6a40*/  @!UP0 UIMAD UR37, UR6, UR14, UR37 ;  /* 0x0000000e062582a4 */ /* 0x000fe2000f8e0225 */
[----:B------:R-:W-:Y:S11]  /*6a50*/  @!P0 BRA `(.L_x_105) ;  /* 0x00000000007c8947 */ /* 0x000ff60003800000 */
[----:B------:R-:W1:Y:S01]  /*6a60*/  LDCU.64 UR8, c[0x4][0x80] ;  /* 0x01001000ff0877ac */ /* 0x000e620008000a00 */
[----:B------:R-:W-:Y:S01]  /*6a70*/  MOV R16, 0x0 ;  /* 0x0000000000107802 */ /* 0x000fe20000000f00 */
[----:B------:R-:W-:Y:S02]  /*6a80*/  HFMA2 R12, -RZ, RZ, 0, 5.9604644775390625e-08 ;  /* 0x00000001ff0c7431 */ /* 0x000fe400000001ff */
[----:B------:R-:W-:Y:S01]  /*6a90*/  IMAD.MOV.U32 R8, RZ, RZ, 0x70 ;  /* 0x00000070ff087424 */ /* 0x000fe200078e00ff */
[----:B------:R3:W4:Y:S01]  /*6aa0*/  LDC.64 R14, c[0x4][R16] ;  /* 0x01000000100e7b82 */ /* 0x0007220000000a00 */
[----:B------:R-:W2:Y:S01]  /*6ab0*/  LDCU.64 UR6, c[0x4][0x88] ;  /* 0x01001100ff0677ac */ /* 0x000ea20008000a00 */
[----:B------:R-:W-:Y:S01]  /*6ac0*/  IMAD.MOV.U32 R13, RZ, RZ, RZ ;  /* 0x000000ffff0d7224 */ /* 0x000fe200078e00ff */
[----:B------:R-:W2:Y:S01]  /*6ad0*/  LDCU.64 UR4, c[0x4][0x8] ;  /* 0x01000100ff0477ac */ /* 0x000ea20008000a00 */
[----:B-1----:R-:W-:Y:S01]  /*6ae0*/  MOV R5, UR9 ;  /* 0x0000000900057c02 */ /* 0x002fe20008000f00 */
[----:B------:R-:W-:Y:S01]  /*6af0*/  IMAD.U32 R4, RZ, RZ, UR8 ;  /* 0x00000008ff047e24 */ /* 0x000fe2000f8e00ff */
[----:B--2---:R-:W-:Y:S01]  /*6b00*/  MOV R7, UR7 ;  /* 0x0000000700077c02 */ /* 0x004fe20008000f00 */
[----:B------:R-:W-:Y:S01]  /*6b10*/  IMAD.U32 R6, RZ, RZ, UR6 ;  /* 0x00000006ff067e24 */ /* 0x000fe2000f8e00ff */
[----:B------:R-:W-:Y:S01]  /*6b20*/  MOV R11, UR5 ;  /* 0x00000005000b7c02 */ /* 0x000fe20008000f00 */
[----:B------:R-:W-:Y:S02]  /*6b30*/  IMAD.U32 R10, RZ, RZ, UR4 ;  /* 0x00000004ff0a7e24 */ /* 0x000fe4000f8e00ff */
[----:B------:R-:W-:Y:S07]  /*6b40*/  LEPC R20, `(.L_x_106) ;  /* 0x000000001014794e */ /* 0x000fee0000000000 */
[----:B---345:R-:W-:Y:S05]  /*6b50*/  CALL.ABS.NOINC R14 ;  /* 0x000000000e007343 */ /* 0x038fea0003c00000 */
.L_x_106:
[----:B------:R-:W1:Y:S01]  /*6b60*/  LDCU.64 UR8, c[0x4][0x80] ;  /* 0x01001000ff0877ac */ /* 0x000e620008000a00 */
[----:B------:R-:W2:Y:S01]  /*6b70*/  LDC.64 R16, c[0x4][R16] ;  /* 0x0100000010107b82 */ /* 0x000ea20000000a00 */
[----:B------:R-:W-:Y:S02]  /*6b80*/  HFMA2 R12, -RZ, RZ, 0, 5.9604644775390625e-08 ;  /* 0x00000001ff0c7431 */ /* 0x000fe400000001ff */
[----:B------:R-:W-:Y:S02]  /*6b90*/  IMAD.MOV.U32 R8, RZ, RZ, 0x70 ;  /* 0x00000070ff087424 */ /* 0x000fe400078e00ff */
[----:B------:R-:W-:Y:S01]  /*6ba0*/  IMAD.MOV.U32 R13, RZ, RZ, RZ ;  /* 0x000000ffff0d7224 */ /* 0x000fe200078e00ff */
[----:B------:R-:W3:Y:S01]  /*6bb0*/  LDCU.64 UR6, c[0x4][0x88] ;  /* 0x01001100ff0677ac */ /* 0x000ee20008000a00 */
[----:B------:R-:W4:Y:S01]  /*6bc0*/  LDCU.64 UR4, c[0x4][0x8] ;  /* 0x01000100ff0477ac */ /* 0x000f220008000a00 */
[----:B-1----:R-:W-:Y:S02]  /*6bd0*/  MOV R4, UR8 ;  /* 0x0000000800047c02 */ /* 0x002fe40008000f00 */
[----:B------:R-:W-:Y:S02]  /*6be0*/  MOV R5, UR9 ;  /* 0x0000000900057c02 */ /* 0x000fe40008000f00 */
[----:B---3--:R-:W-:Y:S01]  /*6bf0*/  MOV R7, UR7 ;  /* 0x0000000700077c02 */ /* 0x008fe20008000f00 */
[----:B------:R-:W-:Y:S01]  /*6c00*/  IMAD.U32 R6, RZ, RZ, UR6 ;  /* 0x00000006ff067e24 */ /* 0x000fe2000f8e00ff */
[----:B----4-:R-:W-:Y:S01]  /*6c10*/  MOV R11, UR5 ;  /* 0x00000005000b7c02 */ /* 0x010fe20008000f00 */
[----:B------:R-:W-:Y:S02]  /*6c20*/  IMAD.U32 R10, RZ, RZ, UR4 ;  /* 0x00000004ff0a7e24 */ /* 0x000fe4000f8e00ff */
[----:B------:R-:W-:Y:S07]  /*6c30*/  LEPC R20, `(.L_x_105) ;  /* 0x000000001014794e */ /* 0x000fee0000000000 */
[----:B--2---:R-:W-:Y:S05]  /*6c40*/  CALL.ABS.NOINC R16 ;  /* 0x0000000010007343 */ /* 0x004fea0003c00000 */
.L_x_105:
[----:B------:R-:W-:Y:S05]  /*6c50*/  BSYNC.RECONVERGENT B6 ;  /* 0x0000000000067941 */ /* 0x000fea0003800200 */
.L_x_104:
[----:B------:R-:W-:Y:S02]  /*6c60*/  R2UR UR6, R143 ;  /* 0x000000008f0672ca */ /* 0x000fe400000e0000 */
[----:B------:R-:W-:Y:S02]  /*6c70*/  R2UR UR5, R154 ;  /* 0x000000009a0572ca */ /* 0x000fe400000e0000 */
[----:B------:R-:W-:Y:S02]  /*6c80*/  R2UR UR4, R153 ;  /* 0x00000000990472ca */ /* 0x000fe400000e0000 */
[----:B------:R-:W-:Y:S02]  /*6c90*/  ISETP.NE.U32.AND P4, PT, R136, RZ, PT ;  /* 0x000000ff8800720c */ /* 0x000fe40003f85070 */
[----:B------:R-:W-:Y:S02]  /*6ca0*/  ISETP.NE.U32.AND P2, PT, RZ, UR60, PT ;  /* 0x0000003cff007c0c */ /* 0x000fe4000bf45070 */
[----:B------:R-:W-:Y:S02]  /*6cb0*/  ISETP.NE.AND.EX P4, PT, R137, RZ, PT, P4 ;  /* 0x000000ff8900720c */ /* 0x000fe40003f85340 */
[----:B------:R-:W-:Y:S01]  /*6cc0*/  ISETP.NE.AND.EX P2, PT, RZ, UR61, PT, P2 ;  /* 0x0000003dff007c0c */ /* 0x000fe2000bf45320 */
[----:B------:R-:W-:Y:S02]  /*6cd0*/  UISETP.NE.AND UP2, UPT, UR6, URZ, UPT ;  /* 0x000000ff0600728c */ /* 0x000fe4000bf45270 */
[----:B------:R-:W-:Y:S04]  /*6ce0*/  UISETP.NE.U32.AND UP0, UPT, UR5, URZ, UPT ;  /* 0x000000ff0500728c */ /* 0x000fe8000bf05070 */
[----:B------:R-:W-:Y:S01]  /*6cf0*/  UISETP.NE.AND.EX UP1, UPT, UR4, URZ, UPT, UP0 ;  /* 0x000000ff0400728c */ /* 0x000fe2000bf25300 */
[----:B------:R-:W-:Y:S01]  /*6d00*/  PLOP3.LUT P1, PT, PT, PT, UP2, 0x80, 0x8 ;  /* 0x000000000008781c */ /* 0x000fe20003f2f028 */
[----:B------:R-:W-:Y:S03]  /*6d10*/  UPLOP3.LUT UP0, UPT, UPT, UPT, UPT, 0x40, 0x4 ;  /* 0x000000000004789c */ /* 0x000fe60003f0e870 */
[----:B------:R-:W-:Y:S06]  /*6d20*/  @UP2 UPLOP3.LUT UP0, UPT, UPT, UPT, UP1, 0x80, 0x8 ;  /* 0x000000000008289c */ /* 0x000fec0003f0f010 */
[----:B------:R-:W-:Y:S01]  /*6d30*/  PLOP3.LUT P0, PT, PT, PT, UP0, 0x80, 0x8 ;  /* 0x000000000008781c */ /* 0x000fe20003f0f008 */
[----:B------:R-:W-:Y:S01]  /*6d40*/  @!UPT UIADD3 URZ, UPT, UPT, URZ, URZ, URZ ;  /* 0x000000fffffff290 */ /* 0x000fe2000fffe0ff */
[----:B------:R-:W-:Y:S11]  /*6d50*/  BRA.U !UP1, `(.L_x_107) ;  /* 0x0000000109407547 */ /* 0x000ff6000b800000 */
[----:B------:R-:W-:Y:S01]  /*6d60*/  UISETP.NE.U32.AND UP0, UPT, UR60, URZ, UPT ;  /* 0x000000ff3c00728c */ /* 0x000fe2000bf05070 */
[----:B------:R-:W-:Y:S01]  /*6d70*/  R2UR UR6, R154 ;  /* 0x000000009a0672ca */ /* 0x000fe200000e0000 */
[----:B------:R-:W1:Y:S01]  /*6d80*/  LDCU.64 UR8, c[0x0][0x358] ;  /* 0x00006b00ff0877ac */ /* 0x000e620008000a00 */
[----:B------:R-:W-:Y:S02]  /*6d90*/  HFMA2 R139, -RZ, RZ, 0, 5.9604644775390625e-08 ;  /* 0x00000001ff8b7431 */ /* 0x000fe400000001ff */
[----:B--2---:R-:W-:Y:S01]  /*6da0*/  IMAD.MOV.U32 R0, RZ, RZ, 0x1 ;  /* 0x00000001ff007424 */ /* 0x004fe200078e00ff */
[----:B------:R-:W-:Y:S06]  /*6db0*/  UISETP.NE.AND.EX UP0, UPT, UR61, URZ, UPT, UP0 ;  /* 0x000000ff3d00728c */ /* 0x000fec000bf05300 */
[----:B------:R-:W-:Y:S05]  /*6dc0*/  PLOP3.LUT P3, PT, PT, PT, UP0, 0x80, 0x8 ;  /* 0x000000000008781c */ /* 0x000fea0003f6f008 */
[----:B------:R-:W2:Y:S01]  /*6dd0*/  @UP0 LDCU.64 UR4, c[0x0][0xc88] ;  /* 0x00019100ff0407ac */ /* 0x000ea20008000a00 */
[----:B------:R-:W-:Y:S07]  /*6de0*/  @UP0 UIMAD UR6, UR36, UR6, URZ ;  /* 0x00000006240602a4 */ /* 0x000fee000f8e02ff */
[----:B------:R-:W-:Y:S01]  /*6df0*/  @!P3 PRMT R139, R0, 0x7610, R139 ;  /* 0x00007610008bb816 */ /* 0x000fe2000000008b */
[----:B--2---:R-:W-:Y:S06]  /*6e00*/  @UP0 UIMAD.WIDE UR4, UR6, 0x4, UR4 ;  /* 0x00000004060408a5 */ /* 0x004fec000f8e0204 */
[----:B------:R-:W-:Y:S02]  /*6e10*/  IMAD.U32 R4, RZ, RZ, UR4 ;  /* 0x00000004ff047e24 */ /* 0x000fe4000f8e00ff */
[----:B------:R-:W-:Y:S03]  /*6e20*/  IMAD.U32 R5, RZ, RZ, UR5 ;  /* 0x00000005ff057e24 */ /* 0x000fe6000f8e00ff */
[----:B------:R-:W2:Y:S02]  /*6e30*/  @!UP0 LDCU UR4, c[0x0][0xc80] ;  /* 0x00019000ff0487ac */ /* 0x000ea40008000800 */
[----:B-1---5:R1:W5:Y:S02]  /*6e40*/  @P3 LDG.E R71, desc[UR8][R4.64] ;  /* 0x0000000804473981 */ /* 0x022364000c1e1900 */
[----:B-12---:R-:W-:Y:S02]  /*6e50*/  @!P3 MOV R71, UR4 ;  /* 0x000000040047bc02 */ /* 0x006fe40008000f00 */
.L_x_107:
[----:B------:R-:W-:Y:S05]  /*6e60*/  @!P4 BRA `(.L_x_108) ;  /* 0x000000000024c947 */ /* 0x000fea0003800000 */
[----:B------:R-:W-:Y:S01]  /*6e70*/  ISETP.NE.U32.AND P3, PT, R134, RZ, PT ;  /* 0x000000ff8600720c */ /* 0x000fe20003f65070 */
[----:B------:R-:W1:Y:S03]  /*6e80*/  LDCU.64 UR4, c[0x0][0x358] ;  /* 0x00006b00ff0477ac */ /* 0x000e660008000a00 */
[----:B------:R-:W-:Y:S11]  /*6e90*/  ISETP.NE.AND.EX P3, PT, R135, RZ, PT, P3 ;  /* 0x000000ff8700720c */ /* 0x000ff60003f65330 */
[----:B------:R-:W-:Y:S02]  /*6ea0*/  @!UPT UIADD3 URZ, UPT, UPT, URZ, URZ, URZ ;  /* 0x000000fffffff290 */ /* 0x000fe4000fffe0ff */
[----:B------:R-:W3:Y:S01]  /*6eb0*/  @P3 LDC.64 R4, c[0x0][0xca8] ;  /* 0x00032a00ff043b82 */ /* 0x000ee20000000a00 */
[----:B--2---:R-:W-:Y:S04]  /*6ec0*/  @P3 IMAD R0, R136, UR36, RZ ;  /* 0x0000002488003c24 */ /* 0x004fe8000f8e02ff */
[----:B---3--:R-:W-:Y:S05]  /*6ed0*/  @P3 IMAD.WIDE R4, R0, 0x4, R4 ;  /* 0x0000000400043825 */ /* 0x008fea00078e0204 */
[----:B-1---5:R1:W5:Y:S02]  /*6ee0*/  @P3 LDG.E R68, desc[UR4][R4.64] ;  /* 0x0000000404443981 */ /* 0x022364000c1e1900 */
[----:B-1----:R-:W3:Y:S02]  /*6ef0*/  @!P3 LDC R68, c[0x0][0xca0] ;  /* 0x00032800ff44bb82 */ /* 0x002ee40000000800 */
.L_x_108:
[----:B-----5:R-:W-:Y:S01]  /*6f00*/  FSETP.NEU.AND P3, PT, R71, RZ, PT ;  /* 0x000000ff4700720b */ /* 0x020fe20003f6d000 */
[----:B------:R-:W-:Y:S01]  /*6f10*/  IMAD.SHL.U32 R164, R133, 0x2, RZ ;  /* 0x0000000285a47824 */ /* 0x000fe200078e00ff */
[----:B------:R-:W-:Y:S01]  /*6f20*/  SEL R5, RZ, 0xffffffff, P2 ;  /* 0xffffffffff057807 */ /* 0x000fe20001000000 */
[----:B------:R-:W-:Y:S01]  /*6f30*/  IMAD.SHL.U32 R78, R150, 0x10, RZ ;  /* 0x00000010964e7824 */ /* 0x000fe200078e00ff */
[----:B------:R-:W-:Y:S01]  /*6f40*/  @P1 LOP3.LUT P2, RZ, R139, 0xff, RZ, 0xc0, !PT ;  /* 0x000000ff8bff1812 */ /* 0x000fe2000784c0ff */
[----:B------:R-:W-:Y:S01]  /*6f50*/  VIADD R163, R164, UR46 ;  /* 0x0000002ea4a37c36 */ /* 0x000fe20008000000 */
[----:B------:R-:W-:Y:S01]  /*6f60*/  @P1 SEL R4, RZ, 0xffffffff, P3 ;  /* 0xffffffffff041807 */ /* 0x000fe20001800000 */
[----:B------:R-:W-:Y:S01]  /*6f70*/  IMAD.MOV.U32 R94, RZ, RZ, -0x10 ;  /* 0xfffffff0ff5e7424 */ /* 0x000fe200078e00ff */
[----:B------:R-:W-:Y:S01]  /*6f80*/  LOP3.LUT R149, R149, 0x1, RZ, 0x3c, !PT ;  /* 0x0000000195957812 */ /* 0x000fe200078e3cff */
[----:B------:R-:W-:Y:S01]  /*6f90*/  IMAD.SHL.U32 R92, R151, 0x10, RZ ;  /* 0x00000010975c7824 */ /* 0x000fe200078e00ff */
[----:B------:R-:W-:Y:S01]  /*6fa0*/  @P0 SEL R4, R5, R4, !P2 ;  /* 0x0000000405040207 */ /* 0x000fe20005000000 */
[C---:B------:R-:W-:Y:S01]  /*6fb0*/  IMAD.IADD R147, R163.reuse, 0x1, R78 ;  /* 0x00000001a3937824 */ /* 0x040fe200078e024e */
[----:B------:R-:W-:Y:S01]  /*6fc0*/  PLOP3.LUT P0, PT, PT, PT, UP1, 0x80, 0x8 ;  /* 0x000000000008781c */ /* 0x000fe20003f0f018 */
[----:B------:R-:W-:Y:S01]  /*6fd0*/  IMAD.U32 R3, RZ, RZ, UR39 ;  /* 0x00000027ff037e24 */ /* 0x000fe2000f8e00ff */
[----:B------:R-:W-:Y:S01]  /*6fe0*/  @P1 LOP3.LUT R4, R4, 0x1, RZ, 0xc0, !PT ;  /* 0x0000000104041812 */ /* 0x000fe200078ec0ff */
[----:B------:R-:W-:Y:S01]  /*6ff0*/  IMAD.IADD R162, R163, 0x1, R92 ;  /* 0x00000001a3a27824 */ /* 0x000fe200078e025c */
[----:B------:R-:W-:Y:S01]  /*7000*/  LOP3.LUT P4, R145, R139, 0xff, RZ, 0xc0, !PT ;  /* 0x000000ff8b917812 */ /* 0x000fe2000788c0ff */
[--C-:B------:R-:W-:Y:S01]  /*7010*/  IMAD.IADD R159, R92, 0x1, R147.reuse ;  /* 0x000000015c9f7824 */ /* 0x100fe200078e0293 */
[----:B------:R-:W-:Y:S01]  /*7020*/  ISETP.NE.U32.OR P5, PT, R4, 0x1, !P1 ;  /* 0x000000010400780c */ /* 0x000fe20004fa5470 */
[----:B------:R-:W-:Y:S01]  /*7030*/  IMAD.U32 R4, RZ, RZ, UR39 ;  /* 0x00000027ff047e24 */ /* 0x000fe2000f8e00ff */
[----:B------:R-:W-:Y:S01]  /*7040*/  BSSY B1, `(.L_x_109) ;  /* 0x000004a000017945 */ /* 0x000fe20003800000 */
[----:B------:R-:W-:Y:S01]  /*7050*/  IMAD.MOV.U32 R79, RZ, RZ, 0x1 ;  /* 0x00000001ff4f7424 */ /* 0x000fe200078e00ff */
[----:B------:R-:W-:Y:S01]  /*7060*/  P2R R157, PR, RZ, 0x20 ;  /* 0x00000020ff9d7803 */ /* 0x000fe20000000000 */
[----:B------:R-:W-:Y:S01]  /*7070*/  IMAD.MOV.U32 R77, RZ, RZ, RZ ;  /* 0x000000ffff4d7224 */ /* 0x000fe200078e00ff */
[----:B--2---:R-:W-:Y:S02]  /*7080*/  SHF.L.U32 R0, R4, 0x1f, RZ ;  /* 0x0000001f04007819 */ /* 0x004fe400000006ff */
[----:B------:R-:W-:Y:S02]  /*7090*/  CS2R R130, SRZ ;  /* 0x0000000000827805 */ /* 0x000fe4000001ff00 */
[----:B------:R-:W-:Y:S02]  /*70a0*/  SEL R4, RZ, 0xffffffff, P3 ;  /* 0xffffffffff047807 */ /* 0x000fe40001800000 */
[----:B------:R-:W-:Y:S02]  /*70b0*/  CS2R R128, SRZ ;  /* 0x0000000000807805 */ /* 0x000fe4000001ff00 */
[----:B------:R-:W-:Y:S02]  /*70c0*/  CS2R R122, SRZ ;  /* 0x00000000007a7805 */ /* 0x000fe4000001ff00 */
[----:B------:R-:W-:Y:S02]  /*70d0*/  CS2R R120, SRZ ;  /* 0x0000000000787805 */ /* 0x000fe4000001ff00 */
[----:B------:R-:W-:Y:S02]  /*70e0*/  @P0 SEL R4, R5, R4, !P4 ;  /* 0x0000000405040207 */ /* 0x000fe40006000000 */
[----:B------:R-:W-:Y:S02]  /*70f0*/  CS2R R114, SRZ ;  /* 0x0000000000727805 */ /* 0x000fe4000001ff00 */
[----:B------:R-:W-:Y:S02]  /*7100*/  @P5 SHF.L.U32 R6, R149, 0x1f, RZ ;  /* 0x0000001f95065819 */ /* 0x000fe400000006ff */
[----:B------:R-:W-:Y:S02]  /*7110*/  CS2R R112, SRZ ;  /* 0x0000000000707805 */ /* 0x000fe4000001ff00 */
[----:B------:R-:W-:Y:S02]  /*7120*/  LOP3.LUT R4, R4, 0x1, RZ, 0xc0, !PT ;  /* 0x0000000104047812 */ /* 0x000fe400078ec0ff */
[----:B------:R-:W-:Y:S01]  /*7130*/  CS2R R106, SRZ ;  /* 0x00000000006a7805 */ /* 0x000fe2000001ff00 */
[----:B------:R-:W1:Y:S01]  /*7140*/  @P5 SYNCS.PHASECHK.TRANS64.TRYWAIT P2, [UR46+0x40], R6 ;  /* 0x00004006ff0055a7 */ /* 0x000e62000804112e */
[----:B------:R-:W-:Y:S02]  /*7150*/  ISETP.NE.AND P0, PT, RZ, UR39, PT ;  /* 0x00000027ff007c0c */ /* 0x000fe4000bf05270 */
[----:B------:R-:W-:Y:S02]  /*7160*/  CS2R R104, SRZ ;  /* 0x0000000000687805 */ /* 0x000fe4000001ff00 */
[----:B------:R-:W-:Y:S02]  /*7170*/  ISETP.NE.U32.AND P3, PT, R4, 0x1, PT ;  /* 0x000000010400780c */ /* 0x000fe40003f65070 */
[----:B------:R-:W-:Y:S02]  /*7180*/  CS2R R98, SRZ ;  /* 0x0000000000627805 */ /* 0x000fe4000001ff00 */
[----:B------:R-:W-:Y:S02]  /*7190*/  CS2R R96, SRZ ;  /* 0x0000000000607805 */ /* 0x000fe4000001ff00 */
[----:B------:R-:W-:Y:S02]  /*71a0*/  CS2R R90, SRZ ;  /* 0x00000000005a7805 */ /* 0x000fe4000001ff00 */
[----:B------:R-:W-:Y:S02]  /*71b0*/  P2R R93, PR, RZ, 0x8 ;  /* 0x00000008ff5d7803 */ /* 0x000fe40000000000 */
[----:B------:R-:W-:Y:S02]  /*71c0*/  CS2R R88, SRZ ;  /* 0x0000000000587805 */ /* 0x000fe4000001ff00 */
[----:B------:R-:W-:Y:S02]  /*71d0*/  ISETP.NE.U32.AND P3, PT, R138, 0x1, PT ;  /* 0x000000018a00780c */ /* 0x000fe40003f65070 */
[----:B------:R-:W-:Y:S02]  /*71e0*/  CS2R R82, SRZ ;  /* 0x0000000000527805 */ /* 0x000fe4000001ff00 */
[----:B------:R-:W-:Y:S02]  /*71f0*/  CS2R R80, SRZ ;  /* 0x0000000000507805 */ /* 0x000fe4000001ff00 */
[----:B------:R-:W-:Y:S02]  /*7200*/  CS2R R86, SRZ ;  /* 0x0000000000567805 */ /* 0x000fe4000001ff00 */
[----:B------:R-:W-:Y:S02]  /*7210*/  SEL R94, R94, 0x10, !P3 ;  /* 0x000000105e5e7807 */ /* 0x000fe40005800000 */
[----:B------:R-:W-:Y:S01]  /*7220*/  CS2R R84, SRZ ;  /* 0x0000000000547805 */ /* 0x000fe2000001ff00 */
[----:B------:R-:W-:Y:S01]  /*7230*/  IMAD R69, R3, 0xc0, R2 ;  /* 0x000000c003457824 */ /* 0x000fe200078e0202 */
[----:B------:R2:W4:Y:S01]  /*7240*/  SYNCS.PHASECHK.TRANS64.TRYWAIT P1, [UR46+0xb0], R0 ;  /* 0x0000b000ff0075a7 */ /* 0x000522000802112e */
[----:B------:R-:W-:Y:S01]  /*7250*/  SEL R70, RZ, 0xc0, P0 ;  /* 0x000000c0ff467807 */ /* 0x000fe20000000000 */
[----:B------:R-:W-:Y:S02]  /*7260*/  IMAD.IADD R163, R163, 0x1, R94 ;  /* 0x00000001a3a37824 */ /* 0x000fe400078e025e */
[C---:B------:R-:W-:Y:S02]  /*7270*/  IMAD.IADD R161, R94.reuse, 0x1, R162 ;  /* 0x000000015ea17824 */ /* 0x040fe400078e02a2 */
[C---:B------:R-:W-:Y:S02]  /*7280*/  IMAD.IADD R160, R94.reuse, 0x1, R147 ;  /* 0x000000015ea07824 */ /* 0x040fe400078e0293 */
[----:B------:R-:W-:Y:S01]  /*7290*/  IMAD.IADD R158, R94, 0x1, R159 ;  /* 0x000000015e9e7824 */ /* 0x000fe200078e029f */
[----:B-1----:R-:W-:Y:S01]  /*72a0*/  @P5 SEL R79, RZ, 0x1, !P2 ;  /* 0x00000001ff4f5807 */ /* 0x002fe20005000000 */
[----:B--2---:R-:W-:Y:S06]  /*72b0*/  @!P5 BRA `(.L_x_110) ;  /* 0x000000000088d947 */ /* 0x004fec0003800000 */
[----:B------:R-:W-:Y:S01]  /*72c0*/  IMAD.MOV.U32 R131, RZ, RZ, RZ ;  /* 0x000000ffff837224 */ /* 0x000fe200078e00ff */
[----:B------:R-:W-:Y:S01]  /*72d0*/  ISETP.NE.AND P0, PT, R79, RZ, PT ;  /* 0x000000ff4f00720c */ /* 0x000fe20003f05270 */
[----:B------:R-:W-:Y:S01]  /*72e0*/  BSSY B0, `(.L_x_111) ;  /* 0x0000014000007945 */ /* 0x000fe20003800000 */
[----:B------:R-:W-:Y:S02]  /*72f0*/  CS2R R86, SRZ ;  /* 0x0000000000567805 */ /* 0x000fe4000001ff00 */
        /* <DEDUP_REMOVED lines=13> */
[----:B------:R-:W-:Y:S01]  /*73d0*/  CS2R R128, SRZ ;  /* 0x0000000000807805 */ /* 0x000fe2000001ff00 */
[----:B------:R-:W-:Y:S06]  /*73e0*/  @P0 BRA `(.L_x_112) ;  /* 0x00000000000c0947 */ /* 0x000fec0003800000 */
[----:B------:R-:W-:Y:S04]  /*73f0*/  SHF.L.U32 R4, R149, 0x1f, RZ ;  /* 0x0000001f95047819 */ /* 0x000fe800000006ff */
[----:B------:R-:W1:Y:S02]  /*7400*/  SYNCS.PHASECHK.TRANS64.TRYWAIT P0, [UR46+0x40], R4 ;  /* 0x00004004ff0075a7 */ /* 0x000e64000800112e */
[----:B-1----:R-:W-:Y:S05]  /*7410*/  @!P0 BRA `(.L_x_113) ;  /* 0x0000005c00888947 */ /* 0x002fea0003800000 */
.L_x_112:
[----:B------:R-:W-:Y:S05]  /*7420*/  BSYNC B0 ;  /* 0x0000000000007941 */ /* 0x000fea0003800000 */
.L_x_111:
[----:B------:R-:W-:Y:S01]  /*7430*/  ISETP.NE.AND P0, PT, R93, RZ, PT ;  /* 0x000000ff5d00720c */ /* 0x000fe20003f05270 */
[----:B------:R-:W-:Y:S11]  /*7440*/  HFMA2 R77, -RZ, RZ, 0, 5.9604644775390625e-08 ;  /* 0x00000001ff4d7431 */ /* 0x000ff600000001ff */
[----:B------:R-:W-:Y:S01]  /*7450*/  @!UPT UIADD3 URZ, UPT, UPT, URZ, URZ, URZ ;  /* 0x000000fffffff290 */ /* 0x000fe2000fffe0ff */
[----:B------:R2:W1:Y:S04]  /*7460*/  @P0 LDS.128 R84, [R164+UR46+0x400] ;  /* 0x0004002ea4540984 */ /* 0x0004680008000c00 */
[----:B------:R2:W1:Y:S04]  /*7470*/  @P0 LDS.128 R80, [R163+0x400] ;  /* 0x00040000a3500984 */ /* 0x0004680000000c00 */
[----:B------:R2:W1:Y:S04]  /*7480*/  @P0 LDS.128 R88, [R162+0x400] ;  /* 0x00040000a2580984 */ /* 0x0004680000000c00 */
[----:B------:R2:W1:Y:S04]  /*7490*/  @P0 LDS.128 R96, [R161+0x400] ;  /* 0x00040000a1600984 */ /* 0x0004680000000c00 */
[----:B------:R2:W1:Y:S04]  /*74a0*/  @P0 LDS.128 R104, [R147+0x400] ;  /* 0x0004000093680984 */ /* 0x0004680000000c00 */
[----:B------:R2:W1:Y:S04]  /*74b0*/  @P0 LDS.128 R112, [R160+0x400] ;  /* 0x00040000a0700984 */ /* 0x0004680000000c00 */
[----:B------:R2:W1:Y:S04]  /*74c0*/  @P0 LDS.128 R120, [R159+0x400] ;  /* 0x000400009f780984 */ /* 0x0004680000000c00 */
[----:B------:R2:W1:Y:S02]  /*74d0*/  @P0 LDS.128 R128, [R158+0x400] ;  /* 0x000400009e800984 */ /* 0x0004640000000c00 */
.L_x_110:
[----:B------:R-:W-:Y:S05]  /*74e0*/  BSYNC B1 ;  /* 0x0000000000017941 */ /* 0x000fea0003800000 */
.L_x_109:
[----:B------:R-:W-:Y:S05]  /*74f0*/  IMAD.IADD R64, R69, 0x1, R70 ;  /* 0x0000000145407824 */ /* 0x000fea00078e0246 */
[----:B-1----:R-:W-:Y:S04]  /*7500*/  SHF.R.U32.HI R3, RZ, 0x15, R64 ;  /* 0x00000015ff037819 */ /* 0x002fe80000011640 */
[----:B------:R-:W-:Y:S01]  /*7510*/  LOP3.LUT P0, RZ, R3, 0x3, R140, 0x48, !PT ;  /* 0x0000000303ff7812 */ /* 0x000fe2000780488c */
[----:B------:R-:W-:Y:S01]  /*7520*/  @!UPT UIADD3 URZ, UPT, UPT, URZ, URZ, URZ ;  /* 0x000000fffffff290 */ /* 0x000fe2000fffe0ff */
[----:B----4-:R-:W-:Y:S11]  /*7530*/  @P1 BRA `(.L_x_114) ;  /* 0x0000000000081947 */ /* 0x010ff60003800000 */
[----:B------:R-:W1:Y:S02]  /*7540*/  SYNCS.PHASECHK.TRANS64.TRYWAIT P1, [UR46+0xb0], R0 ;  /* 0x0000b000ff0075a7 */ /* 0x000e64000802112e */
[----:B-1----:R-:W-:Y:S05]  /*7550*/  @!P1 BRA `(.L_x_115) ;  /* 0x0000005c00509947 */ /* 0x002fea0003800000 */
.L_x_114:
[----:B------:R-:W-:Y:S05]  /*7560*/  @!P0 BRA `(.L_x_116) ;  /* 0x0000000000408947 */ /* 0x000fea0003800000 */
[----:B------:R-:W4:Y:S01]  /*7570*/  LDCU.64 UR8, c[0x4][0x70] ;  /* 0x01000e00ff0877ac */ /* 0x000f220008000a00 */
[----:B------:R-:W-:Y:S01]  /*7580*/  MOV R15, 0x0 ;  /* 0x00000000000f7802 */ /* 0x000fe20000000f00 */
[----:B------:R-:W-:Y:S02]  /*7590*/  HFMA2 R12, -RZ, RZ, 0, 5.9604644775390625e-08 ;  /* 0x00000001ff0c7431 */ /* 0x000fe400000001ff */
[----:B------:R-:W-:Y:S02]  /*75a0*/  IMAD.MOV.U32 R8, RZ, RZ, 0x192 ;  /* 0x00000192ff087424 */ /* 0x000fe400078e00ff */
[----:B------:R-:W-:Y:S01]  /*75b0*/  IMAD.MOV.U32 R13, RZ, RZ, RZ ;  /* 0x000000ffff0d7224 */ /* 0x000fe200078e00ff */
[----:B------:R-:W5:Y:S01]  /*75c0*/  LDCU.64 UR6, c[0x4][0x78] ;  /* 0x01000f00ff0677ac */ /* 0x000f620008000a00 */
[----:B------:R-:W1:Y:S01]  /*75d0*/  LDC.64 R14, c[0x4][R15] ;  /* 0x010000000f0e7b82 */ /* 0x000e620000000a00 */
[----:B------:R-:W2:Y:S01]  /*75e0*/  LDCU.64 UR4, c[0x4][0x10] ;  /* 0x01000200ff0477ac */ /* 0x000ea20008000a00 */
[----:B----4-:R-:W-:Y:S01]  /*75f0*/  MOV R5, UR9 ;  /* 0x0000000900057c02 */ /* 0x010fe20008000f00 */
[----:B------:R-:W-:Y:S01]  /*7600*/  IMAD.U32 R4, RZ, RZ, UR8 ;  /* 0x00000008ff047e24 */ /* 0x000fe2000f8e00ff */
[----:B-----5:R-:W-:Y:S01]  /*7610*/  MOV R7, UR7 ;  /* 0x0000000700077c02 */ /* 0x020fe20008000f00 */
[----:B------:R-:W-:Y:S01]  /*7620*/  IMAD.U32 R6, RZ, RZ, UR6 ;  /* 0x00000006ff067e24 */ /* 0x000fe2000f8e00ff */
[----:B--2---:R-:W-:Y:S01]  /*7630*/  MOV R11, UR5 ;  /* 0x00000005000b7c02 */ /* 0x004fe20008000f00 */
[----:B------:R-:W-:Y:S02]  /*7640*/  IMAD.U32 R10, RZ, RZ, UR4 ;  /* 0x00000004ff0a7e24 */ /* 0x000fe4000f8e00ff */
[----:B------:R-:W-:Y:S07]  /*7650*/  LEPC R20, `(.L_x_116) ;  /* 0x000000001014794e */ /* 0x000fee0000000000 */
[----:B-1-3--:R-:W-:Y:S05]  /*7660*/  CALL.ABS.NOINC R14 ;  /* 0x000000000e007343 */ /* 0x00afea0003c00000 */
.L_x_116:
[----:B------:R-:W-:Y:S01]  /*7670*/  SHF.L.U32 R72, R84, 0x10, RZ ;  /* 0x0000001054487819 */ /* 0x000fe200000006ff */
[----:B------:R-:W-:Y:S05]  /*7680*/  WARPSYNC.ALL ;  /* 0x0000000000007948 */ /* 0x000fea0003800000 */
[----:B------:R-:W-:Y:S01]  /*7690*/  R2UR UR4, R64 ;  /* 0x00000000400472ca */ /* 0x000fe200000e0000 */
[----:B------:R-:W-:Y:S01]  /*76a0*/  BSSY.RECONVERGENT B0, `(.L_x_117) ;  /* 0x0000101000007945 */ /* 0x000fe20003800200 */
[----:B------:R-:W-:Y:S02]  /*76b0*/  LOP3.LUT R74, R84, 0xffff0000, RZ, 0xc0, !PT ;  /* 0xffff0000544a7812 */ /* 0x000fe400078ec0ff */
[----:B------:R-:W-:Y:S02]  /*76c0*/  LOP3.LUT R76, R85, 0xffff0000, RZ, 0xc0, !PT ;  /* 0xffff0000554c7812 */ /* 0x000fe400078ec0ff */
[----:B------:R-:W-:Y:S02]  /*76d0*/  SHF.L.U32 R73, R86, 0x10, RZ ;  /* 0x0000001056497819 */ /* 0x000fe400000006ff */
[----:B------:R-:W-:Y:S02]  /*76e0*/  SHF.L.U32 R75, R80, 0x10, RZ ;  /* 0x00000010504b7819 */ /* 0x000fe400000006ff */
[----:B------:R-:W-:Y:S02]  /*76f0*/  R2UR UR5, R155 ;  /* 0x000000009b0572ca */ /* 0x000fe400000e0000 */
[----:B------:R-:W-:Y:S01]  /*7700*/  ISETP.NE.AND P0, PT, R152, RZ, PT ;  /* 0x000000ff9800720c */ /* 0x000fe20003f05270 */
[----:B------:R-:W4:Y:S01]  /*7710*/  LDTM.x64 R4, tmem[UR4] ;  /* 0x00000004000479ee */ /* 0x000f220008340000 */
[----:B------:R-:W-:Y:S09]  /*7720*/  NOP ;  /* 0x0000000000007918 */ /* 0x000ff20000000000 */
[----:B----4-:R-:W-:Y:S01]  /*7730*/  SYNCS.ARRIVE.TRANS64.RED.A1T0 RZ, [UR5], RZ ;  /* 0x000000ffffff79a7 */ /* 0x010fe20008100405 */
[C---:B-1-3--:R-:W-:Y:S01]  /*7740*/  FMUL R0, R68.reuse, R4 ;  /* 0x0000000444007220 */ /* 0x04afe20000400000 */
[C---:B------:R-:W-:Y:S01]  /*7750*/  FMUL R3, R68.reuse, R5 ;  /* 0x0000000544037220 */ /* 0x040fe20000400000 */
[C---:B------:R-:W-:Y:S01]  /*7760*/  FMUL R6, R68.reuse, R6 ;  /* 0x0000000644067220 */ /* 0x040fe20000400000 */
[C---:B------:R-:W-:Y:S01]  /*7770*/  FMUL R7, R68.reuse, R7 ;  /* 0x0000000744077220 */ /* 0x040fe20000400000 */
[----:B------:R-:W-:Y:S01]  /*7780*/  FFMA R0, R71, R72, R0 ;  /* 0x0000004847007223 */ /* 0x000fe20000000000 */
[----:B------:R-:W-:Y:S01]  /*7790*/  SHF.L.U32 R72, R85, 0x10, RZ ;  /* 0x0000001055487819 */ /* 0x000fe200000006ff */
[C---:B------:R-:W-:Y:S01]  /*77a0*/  FMUL R4, R68.reuse, R8 ;  /* 0x0000000844047220 */ /* 0x040fe20000400000 */
[----:B------:R-:W-:Y:S01]  /*77b0*/  FFMA R3, R71, R74, R3 ;  /* 0x0000004a47037223 */ /* 0x000fe20000000003 */
[----:B------:R-:W-:Y:S01]  /*77c0*/  LOP3.LUT R74, R87, 0xffff0000, RZ, 0xc0, !PT ;  /* 0xffff0000574a7812 */ /* 0x000fe200078ec0ff */
[----:B------:R-:W-:Y:S01]  /*77d0*/  FMUL R5, R68, R9 ;  /* 0x0000000944057220 */ /* 0x000fe20000400000 */
[C---:B------:R-:W-:Y:S01]  /*77e0*/  FFMA R6, R71.reuse, R72, R6 ;  /* 0x0000004847067223 */ /* 0x040fe20000000006 */
[----:B------:R-:W-:Y:S01]  /*77f0*/  LOP3.LUT R72, R86, 0xffff0000, RZ, 0xc0, !PT ;  /* 0xffff000056487812 */ /* 0x000fe200078ec0ff */
[----:B------:R-:W-:Y:S01]  /*7800*/  FFMA R7, R71, R76, R7 ;  /* 0x0000004c47077223 */ /* 0x000fe20000000007 */
[----:B------:R-:W-:Y:S01]  /*7810*/  LOP3.LUT R76, R83, 0xffff0000, RZ, 0xc0, !PT ;  /* 0xffff0000534c7812 */ /* 0x000fe200078ec0ff */
[----:B------:R-:W-:Y:S01]  /*7820*/  FFMA R4, R71, R73, R4 ;  /* 0x0000004947047223 */ /* 0x000fe20000000004 */
[----:B------:R-:W-:Y:S01]  /*7830*/  SHF.L.U32 R73, R87, 0x10, RZ ;  /* 0x0000001057497819 */ /* 0x000fe200000006ff */
[----:B------:R-:W-:Y:S01]  /*7840*/  FMUL R10, R68, R10 ;  /* 0x0000000a440a7220 */ /* 0x000fe20000400000 */
[----:B------:R-:W-:Y:S01]  /*7850*/  F2FP.BF16.F32.PACK_AB R100, R3, R0 ;  /* 0x000000000364723e */ /* 0x000fe200000010ff */
[----:B------:R-:W-:Y:S01]  /*7860*/  FFMA R5, R71, R72, R5 ;  /* 0x0000004847057223 */ /* 0x000fe20000000005 */
[----:B------:R-:W-:Y:S01]  /*7870*/  LOP3.LUT R72, R80, 0xffff0000, RZ, 0xc0, !PT ;  /* 0xffff000050487812 */ /* 0x000fe200078ec0ff */
[C---:B------:R-:W-:Y:S01]  /*7880*/  FMUL R11, R68.reuse, R11 ;  /* 0x0000000b440b7220 */ /* 0x040fe20000400000 */
[----:B------:R-:W-:Y:S01]  /*7890*/  F2FP.BF16.F32.PACK_AB R101, R7, R6 ;  /* 0x000000060765723e */ /* 0x000fe200000010ff */
[C---:B------:R-:W-:Y:S01]  /*78a0*/  FMUL R8, R68.reuse, R12 ;  /* 0x0000000c44087220 */ /* 0x040fe20000400000 */
[----:B------:R-:W-:Y:S01]  /*78b0*/  F2FP.BF16.F32.PACK_AB R102, R5, R4 ;  /* 0x000000040566723e */ /* 0x000fe200000010ff */
[----:B------:R-:W-:Y:S01]  /*78c0*/  FFMA R10, R71, R73, R10 ;  /* 0x00000049470a7223 */ /* 0x000fe2000000000a */
[----:B------:R-:W-:Y:S01]  /*78d0*/  SHF.L.U32 R73, R81, 0x10, RZ ;  /* 0x0000001051497819 */ /* 0x000fe200000006ff */
[----:B------:R-:W-:Y:S01]  /*78e0*/  FMUL R9, R68, R13 ;  /* 0x0000000d44097220 */ /* 0x000fe20000400000 */
[C---:B------:R-:W-:Y:S01]  /*78f0*/  FFMA R11, R71.reuse, R74, R11 ;  /* 0x0000004a470b7223 */ /* 0x040fe2000000000b */
[----:B------:R-:W-:Y:S01]  /*7900*/  LOP3.LUT R74, R82, 0xffff0000, RZ, 0xc0, !PT ;  /* 0xffff0000524a7812 */ /* 0x000fe200078ec0ff */
[----:B------:R-:W-:Y:S01]  /*7910*/  FMUL R14, R68, R14 ;  /* 0x0000000e440e7220 */ /* 0x000fe20000400000 */
[----:B------:R-:W-:Y:S01]  /*7920*/  FFMA R8, R71, R75, R8 ;  /* 0x0000004b47087223 */ /* 0x000fe20000000008 */
[----:B------:R-:W-:Y:S01]  /*7930*/  SHF.L.U32 R75, R83, 0x10, RZ ;  /* 0x00000010534b7819 */ /* 0x000fe200000006ff */
[----:B------:R-:W-:Y:S01]  /*7940*/  FFMA R9, R71, R72, R9 ;  /* 0x0000004847097223 */ /* 0x000fe20000000009 */
[----:B------:R-:W-:Y:S01]  /*7950*/  LOP3.LUT R72, R81, 0xffff0000, RZ, 0xc0, !PT ;  /* 0xffff000051487812 */ /* 0x000fe200078ec0ff */
[----:B------:R-:W-:Y:S01]  /*7960*/  FFMA R14, R71, R73, R14 ;  /* 0x00000049470e7223 */ /* 0x000fe2000000000e */
[----:B------:R-:W-:Y:S01]  /*7970*/  SHF.L.U32 R73, R82, 0x10, RZ ;  /* 0x0000001052497819 */ /* 0x000fe200000006ff */
[C---:B------:R-:W-:Y:S01]  /*7980*/  FMUL R15, R68.reuse, R15 ;  /* 0x0000000f440f7220 */ /* 0x040fe20000400000 */
[----:B------:R-:W-:Y:S01]  /*7990*/  F2FP.BF16.F32.PACK_AB R103, R11, R10 ;  /* 0x0000000a0b67723e */ /* 0x000fe200000010ff */
[C---:B------:R-:W-:Y:S01]  /*79a0*/  FMUL R12, R68.reuse, R16 ;  /* 0x00000010440c7220 */ /* 0x040fe20000400000 */
[----:B------:R-:W-:Y:S01]  /*79b0*/  F2FP.BF16.F32.PACK_AB R108, R9, R8 ;  /* 0x00000008096c723e */ /* 0x000fe200000010ff */
[----:B------:R-:W-:Y:S01]  /*79c0*/  FMUL R13, R68, R17 ;  /* 0x00000011440d7220 */ /* 0x000fe20000400000 */
[C---:B------:R-:W-:Y:S01]  /*79d0*/  FFMA R15, R71.reuse, R72, R15 ;  /* 0x00000048470f7223 */ /* 0x040fe2000000000f */
[----:B------:R-:W-:Y:S01]  /*79e0*/  SHF.L.U32 R72, R88, 0x10, RZ ;  /* 0x0000001058487819 */ /* 0x000fe200000006ff */
[C---:B------:R-:W-:Y:S01]  /*79f0*/  FMUL R18, R68.reuse, R18 ;  /* 0x0000001244127220 */ /* 0x040fe20000400000 */
[----:B------:R-:W-:Y:S01]  /*7a00*/  FMUL R19, R68, R19 ;  /* 0x0000001344137220 */ /* 0x000fe20000400000 */
[----:B------:R-:W-:Y:S01]  /*7a10*/  FFMA R12, R71, R73, R12 ;  /* 0x00000049470c7223 */ /* 0x000fe2000000000c */
[----:B------:R-:W-:Y:S01]  /*7a20*/  SHF.L.U32 R73, R90, 0x10, RZ ;  /* 0x000000105a497819 */ /* 0x000fe200000006ff */
[----:B------:R-:W-:Y:S01]  /*7a30*/  FMUL R16, R68, R20 ;  /* 0x0000001444107220 */ /* 0x000fe20000400000 */
[----:B------:R-:W-:Y:S01]  /*7a40*/  F2FP.BF16.F32.PACK_AB R109, R15, R14 ;  /* 0x0000000e0f6d723e */ /* 0x000fe200000010ff */
[C---:B------:R-:W-:Y:S01]  /*7a50*/  FFMA R13, R71.reuse, R74, R13 ;  /* 0x0000004a470d7223 */ /* 0x040fe2000000000d */
[----:B------:R-:W-:Y:S01]  /*7a60*/  LOP3.LUT R74, R88, 0xffff0000, RZ, 0xc0, !PT ;  /* 0xffff0000584a7812 */ /* 0x000fe200078ec0ff */
        /* <DEDUP_REMOVED lines=8> */
[----:B------:R-:W-:Y:S01]  /*7af0*/  FMUL R22, R68, R22 ;  /* 0x0000001644167220 */ /* 0x000fe20000400000 */
[----:B------:R-:W-:Y:S01]  /*7b00*/  F2FP.BF16.F32.PACK_AB R111, R19, R18 ;  /* 0x00000012136f723e */ /* 0x000fe200000010ff */
[C---:B------:R-:W-:Y:S01]  /*7b10*/  FFMA R17, R71.reuse, R74, R17 ;  /* 0x0000004a47117223 */ /* 0x040fe20000000011 */
[----:B------:R-:W-:Y:S01]  /*7b20*/  LOP3.LUT R74, R90, 0xffff0000, RZ, 0xc0, !PT ;  /* 0xffff00005a4a7812 */ /* 0x000fe200078ec0ff */
[----:B------:R-:W-:Y:S01]  /*7b30*/  FFMA R22, R71, R72, R22 ;  /* 0x0000004847167223 */ /* 0x000fe20000000016 */
[----:B------:R-:W-:Y:S01]  /*7b40*/  LOP3.LUT R72, R89, 0xffff0000, RZ, 0xc0, !PT ;  /* 0xffff000059487812 */ /* 0x000fe200078ec0ff */
[C---:B------:R-:W-:Y:S01]  /*7b50*/  FMUL R23, R68.reuse, R23 ;  /* 0x0000001744177220 */ /* 0x040fe20000400000 */
[----:B------:R-:W-:Y:S01]  /*7b60*/  F2FP.BF16.F32.PACK_AB R116, R17, R16 ;  /* 0x000000101174723e */ /* 0x000fe200000010ff */
[C---:B------:R-:W-:Y:S01]  /*7b70*/  FMUL R20, R68.reuse, R24 ;  /* 0x0000001844147220 */ /* 0x040fe20000400000 */
[----:B------:R-:W-:Y:S01]  /*7b80*/  FMUL R21, R68, R25 ;  /* 0x0000001944157220 */ /* 0x000fe20000400000 */
[C---:B------:R-:W-:Y:S01]  /*7b90*/  FFMA R23, R71.reuse, R72, R23 ;  /* 0x0000004847177223 */ /* 0x040fe20000000017 */
[----:B------:R-:W-:Y:S01]  /*7ba0*/  SHF.L.U32 R72, R96, 0x10, RZ ;  /* 0x0000001060487819 */ /* 0x000fe200000006ff */
[C---:B------:R-:W-:Y:S01]  /*7bb0*/  FMUL R26, R68.reuse, R26 ;  /* 0x0000001a441a7220 */ /* 0x040fe20000400000 */
[C---:B------:R-:W-:Y:S01]  /*7bc0*/  FMUL R27, R68.reuse, R27 ;  /* 0x0000001b441b7220 */ /* 0x040fe20000400000 */
        /* <DEDUP_REMOVED lines=9> */
[----:B------:R-:W-:Y:S01]  /*7c60*/  F2FP.BF16.F32.PACK_AB R118, R21, R20 ;  /* 0x000000141576723e */ /* 0x000fe200000010ff */
[----:B------:R-:W-:Y:S01]  /*7c70*/  FFMA R24, R71, R72, R24 ;  /* 0x0000004847187223 */ /* 0x000fe20000000018 */
[----:B------:R-:W-:Y:S01]  /*7c80*/  LOP3.LUT R72, R97, 0xffff0000, RZ, 0xc0, !PT ;  /* 0xffff000061487812 */ /* 0x000fe200078ec0ff */
[C---:B------:R-:W-:Y:S01]  /*7c90*/  FMUL R25, R68.reuse, R29 ;  /* 0x0000001d44197220 */ /* 0x040fe20000400000 */
[----:B------:R-:W-:Y:S01]  /*7ca0*/  F2FP.BF16.F32.PACK_AB R119, R27, R26 ;  /* 0x0000001a1b77723e */ /* 0x000fe200000010ff */
[C---:B------:R-:W-:Y:S01]  /*7cb0*/  FMUL R30, R68.reuse, R30 ;  /* 0x0000001e441e7220 */ /* 0x040fe20000400000 */
[----:B------:R-:W-:Y:S01]  /*7cc0*/  LOP3.LUT R76, R131, 0xffff0000, RZ, 0xc0, !PT ;  /* 0xffff0000834c7812 */ /* 0x000fe200078ec0ff */
[----:B------:R-:W-:Y:S01]  /*7cd0*/  FMUL R31, R68, R31 ;  /* 0x0000001f441f7220 */ /* 0x000fe20000400000 */
[----:B------:R-:W-:Y:S01]  /*7ce0*/  FFMA R25, R71, R74, R25 ;  /* 0x0000004a47197223 */ /* 0x000fe20000000019 */
[----:B------:R-:W-:Y:S01]  /*7cf0*/  LOP3.LUT R74, R99, 0xffff0000, RZ, 0xc0, !PT ;  /* 0xffff0000634a7812 */ /* 0x000fe200078ec0ff */
[C---:B------:R-:W-:Y:S01]  /*7d00*/  FFMA R30, R71.reuse, R73, R30 ;  /* 0x00000049471e7223 */ /* 0x040fe2000000001e */
[C---:B------:R-:W-:Y:S01]  /*7d10*/  SHF.L.U32 R73, R98.reuse, 0x10, RZ ;  /* 0x0000001062497819 */ /* 0x040fe200000006ff */
[C---:B------:R-:W-:Y:S01]  /*7d20*/  FFMA R31, R71.reuse, R72, R31 ;  /* 0x00000048471f7223 */ /* 0x040fe2000000001f */
[----:B------:R-:W-:Y:S01]  /*7d30*/  LOP3.LUT R72, R98, 0xffff0000, RZ, 0xc0, !PT ;  /* 0xffff000062487812 */ /* 0x000fe200078ec0ff */
[C---:B------:R-:W-:Y:S01]  /*7d40*/  FMUL R28, R68.reuse, R32 ;  /* 0x00000020441c7220 */ /* 0x040fe20000400000 */
[C---:B------:R-:W-:Y:S01]  /*7d50*/  FMUL R29, R68.reuse, R33 ;  /* 0x00000021441d7220 */ /* 0x040fe20000400000 */
[C---:B------:R-:W-:Y:S01]  /*7d60*/  FMUL R34, R68.reuse, R34 ;  /* 0x0000002244227220 */ /* 0x040fe20000400000 */
[----:B------:R-:W-:Y:S01]  /*7d70*/  FMUL R35, R68, R35 ;  /* 0x0000002344237220 */ /* 0x000fe20000400000 */
[----:B------:R-:W-:Y:S01]  /*7d80*/  FFMA R28, R71, R73, R28 ;  /* 0x00000049471c7223 */ /* 0x000fe2000000001c */
[----:B------:R-:W-:Y:S01]  /*7d90*/  SHF.L.U32 R73, R105, 0x10, RZ ;  /* 0x0000001069497819 */ /* 0x000fe200000006ff */
[C---:B------:R-:W-:Y:S01]  /*7da0*/  FFMA R29, R71.reuse, R72, R29 ;  /* 0x00000048471d7223 */ /* 0x040fe2000000001d */
[C---:B------:R-:W-:Y:S01]  /*7db0*/  SHF.L.U32 R72, R104.reuse, 0x10, RZ ;  /* 0x0000001068487819 */ /* 0x040fe200000006ff */
[----:B------:R-:W-:Y:S01]  /*7dc0*/  FFMA R34, R71, R75, R34 ;  /* 0x0000004b47227223 */ /* 0x000fe20000000022 */
[----:B------:R-:W-:Y:S01]  /*7dd0*/  SHF.L.U32 R75, R107, 0x10, RZ ;  /* 0x000000106b4b7819 */ /* 0x000fe200000006ff */
[C---:B------:R-:W-:Y:S01]  /*7de0*/  FFMA R35, R71.reuse, R74, R35 ;  /* 0x0000004a47237223 */ /* 0x040fe20000000023 */
[----:B------:R-:W-:Y:S01]  /*7df0*/  LOP3.LUT R74, R104, 0xffff0000, RZ, 0xc0, !PT ;  /* 0xffff0000684a7812 */ /* 0x000fe200078ec0ff */
[C---:B------:R-:W-:Y:S01]  /*7e00*/  FMUL R32, R68.reuse, R36 ;  /* 0x0000002444207220 */ /* 0x040fe20000400000 */
[C---:B------:R-:W-:Y:S01]  /*7e10*/  FMUL R33, R68.reuse, R37 ;  /* 0x0000002544217220 */ /* 0x040fe20000400000 */
[----:B------:R-:W-:Y:S01]  /*7e20*/  FMUL R38, R68, R38 ;  /* 0x0000002644267220 */ /* 0x000fe20000400000 */
[----:B------:R1:W-:Y:S01]  /*7e30*/  STS.128 [R164+UR46+0x400], R100 ;  /* 0x00040064a4007988 */ /* 0x0003e20008000c2e */
[----:B------:R-:W-:Y:S01]  /*7e40*/  FFMA R32, R71, R72, R32 ;  /* 0x0000004847207223 */ /* 0x000fe20000000020 */
[----:B------:R-:W-:Y:S01]  /*7e50*/  LOP3.LUT R72, R105, 0xffff0000, RZ, 0xc0, !PT ;  /* 0xffff000069487812 */ /* 0x000fe200078ec0ff */
[C---:B------:R-:W-:Y:S01]  /*7e60*/  FFMA R33, R71.reuse, R74, R33 ;  /* 0x0000004a47217223 */ /* 0x040fe20000000021 */
[----:B------:R-:W-:Y:S01]  /*7e70*/  LOP3.LUT R74, R106, 0xffff0000, RZ, 0xc0, !PT ;  /* 0xffff00006a4a7812 */ /* 0x000fe200078ec0ff */
[----:B------:R-:W-:Y:S01]  /*7e80*/  FMUL R39, R68, R39 ;  /* 0x0000002744277220 */ /* 0x000fe20000400000 */
[C---:B------:R-:W-:Y:S01]  /*7e90*/  FFMA R38, R71.reuse, R73, R38 ;  /* 0x0000004947267223 */ /* 0x040fe20000000026 */
[----:B------:R-:W-:Y:S01]  /*7ea0*/  SHF.L.U32 R73, R106, 0x10, RZ ;  /* 0x000000106a497819 */ /* 0x000fe200000006ff */
[C---:B------:R-:W-:Y:S01]  /*7eb0*/  FMUL R36, R68.reuse, R40 ;  /* 0x0000002844247220 */ /* 0x040fe20000400000 */
[----:B------:R-:W-:Y:S01]  /*7ec0*/  FFMA R39, R71, R72, R39 ;  /* 0x0000004847277223 */ /* 0x000fe20000000027 */
[----:B------:R-:W-:Y:S01]  /*7ed0*/  LOP3.LUT R72, R107, 0xffff0000, RZ, 0xc0, !PT ;  /* 0xffff00006b487812 */ /* 0x000fe200078ec0ff */
[C---:B------:R-:W-:Y:S01]  /*7ee0*/  FMUL R37, R68.reuse, R41 ;  /* 0x0000002944257220 */ /* 0x040fe20000400000 */
[C---:B------:R-:W-:Y:S01]  /*7ef0*/  FMUL R42, R68.reuse, R42 ;  /* 0x0000002a442a7220 */ /* 0x040fe20000400000 */
[----:B------:R-:W-:Y:S01]  /*7f00*/  FMUL R43, R68, R43 ;  /* 0x0000002b442b7220 */ /* 0x000fe20000400000 */
[C---:B------:R-:W-:Y:S01]  /*7f10*/  FFMA R36, R71.reuse, R73, R36 ;  /* 0x0000004947247223 */ /* 0x040fe20000000024 */
[C---:B------:R-:W-:Y:S01]  /*7f20*/  SHF.L.U32 R73, R112.reuse, 0x10, RZ ;  /* 0x0000001070497819 */ /* 0x040fe200000006ff */
[----:B------:R3:W-:Y:S01]  /*7f30*/  STS.128 [R163+0x400], R108 ;  /* 0x0004006ca3007388 */ /* 0x0007e20000000c00 */
[----:B------:R-:W-:Y:S01]  /*7f40*/  FFMA R37, R71, R74, R37 ;  /* 0x0000004a47257223 */ /* 0x000fe20000000025 */
[----:B------:R-:W-:Y:S01]  /*7f50*/  LOP3.LUT R74, R113, 0xffff0000, RZ, 0xc0, !PT ;  /* 0xffff0000714a7812 */ /* 0x000fe200078ec0ff */
[----:B------:R-:W-:Y:S01]  /*7f60*/  FFMA R42, R71, R75, R42 ;  /* 0x0000004b472a7223 */ /* 0x000fe2000000002a */
[----:B------:R-:W-:Y:S01]  /*7f70*/  SHF.L.U32 R75, R113, 0x10, RZ ;  /* 0x00000010714b7819 */ /* 0x000fe200000006ff */
        /* <DEDUP_REMOVED lines=8> */
[----:B------:R4:W-:Y:S01]  /*8000*/  STS.128 [R162+0x400], R116 ;  /* 0x00040074a2007388 */ /* 0x0009e20000000c00 */
[C---:B------:R-:W-:Y:S01]  /*8010*/  FFMA R41, R71.reuse, R72, R41 ;  /* 0x0000004847297223 */ /* 0x040fe20000000029 */
[C---:B------:R-:W-:Y:S01]  /*8020*/  SHF.L.U32 R72, R114.reuse, 0x10, RZ ;  /* 0x0000001072487819 */ /* 0x040fe200000006ff */
[----:B------:R-:W-:Y:S01]  /*8030*/  FFMA R46, R71, R75, R46 ;  /* 0x0000004b472e7223 */ /* 0x000fe2000000002e */
[----:B------:R-:W-:Y:S01]  /*8040*/  SHF.L.U32 R75, R121, 0x10, RZ ;  /* 0x00000010794b7819 */ /* 0x000fe200000006ff */
[----:B------:R-:W-:Y:S01]  /*8050*/  FFMA R47, R71, R74, R47 ;  /* 0x0000004a472f7223 */ /* 0x000fe2000000002f */
[----:B------:R-:W-:Y:S01]  /*8060*/  LOP3.LUT R74, R114, 0xffff0000, RZ, 0xc0, !PT ;  /* 0xffff0000724a7812 */ /* 0x000fe200078ec0ff */
[C---:B------:R-:W-:Y:S01]  /*8070*/  FMUL R44, R68.reuse, R48 ;  /* 0x00000030442c7220 */ /* 0x040fe20000400000 */
[----:B-1----:R-:W-:Y:S01]  /*8080*/  F2FP.BF16.F32.PACK_AB R100, R25, R24 ;  /* 0x000000181964723e */ /* 0x002fe200000010ff */
[C---:B------:R-:W-:Y:S01]  /*8090*/  FMUL R45, R68.reuse, R49 ;  /* 0x00000031442d7220 */ /* 0x040fe20000400000 */
[----:B------:R-:W-:Y:S01]  /*80a0*/  F2FP.BF16.F32.PACK_AB R101, R31, R30 ;  /* 0x0000001e1f65723e */ /* 0x000fe200000010ff */
[----:B------:R-:W-:Y:S01]  /*80b0*/  FMUL R50, R68, R50 ;  /* 0x0000003244327220 */ /* 0x000fe20000400000 */
[----:B------:R-:W-:Y:S01]  /*80c0*/  F2FP.BF16.F32.PACK_AB R102, R29, R28 ;  /* 0x0000001c1d66723e */ /* 0x000fe200000010ff */
[----:B------:R-:W-:Y:S01]  /*80d0*/  FFMA R44, R71, R72, R44 ;  /* 0x00000048472c7223 */ /* 0x000fe2000000002c */
[----:B------:R-:W-:Y:S01]  /*80e0*/  LOP3.LUT R72, R115, 0xffff0000, RZ, 0xc0, !PT ;  /* 0xffff000073487812 */ /* 0x000fe200078ec0ff */
[----:B------:R-:W-:Y:S01]  /*80f0*/  FFMA R45, R71, R74, R45 ;  /* 0x0000004a472d7223 */ /* 0x000fe2000000002d */
[----:B------:R-:W-:Y:S01]  /*8100*/  LOP3.LUT R74, R120, 0xffff0000, RZ, 0xc0, !PT ;  /* 0xffff0000784a7812 */ /* 0x000fe200078ec0ff */
[----:B------:R-:W-:Y:S01]  /*8110*/  FMUL R51, R68, R51 ;  /* 0x0000003344337220 */ /* 0x000fe20000400000 */
[----:B------:R-:W-:Y:S01]  /*8120*/  F2FP.BF16.F32.PACK_AB R103, R35, R34 ;  /* 0x000000222367723e */ /* 0x000fe200000010ff */
[----:B------:R-:W-:Y:S01]  /*8130*/  FFMA R50, R71, R73, R50 ;  /* 0x0000004947327223 */ /* 0x000fe20000000032 */
[----:B------:R-:W-:Y:S01]  /*8140*/  SHF.L.U32 R73, R120, 0x10, RZ ;  /* 0x0000001078497819 */ /* 0x000fe200000006ff */
[C---:B------:R-:W-:Y:S01]  /*8150*/  FMUL R48, R68.reuse, R52 ;  /* 0x0000003444307220 */ /* 0x040fe20000400000 */
[----:B---3--:R-:W-:Y:S01]  /*8160*/  F2FP.BF16.F32.PACK_AB R108, R33, R32 ;  /* 0x00000020216c723e */ /* 0x008fe200000010ff */
[----:B------:R-:W-:Y:S01]  /*8170*/  FFMA R51, R71, R72, R51 ;  /* 0x0000004847337223 */ /* 0x000fe20000000033 */
[----:B------:R-:W-:Y:S01]  /*8180*/  LOP3.LUT R72, R121, 0xffff0000, RZ, 0xc0, !PT ;  /* 0xffff000079487812 */ /* 0x000fe200078ec0ff */
[----:B------:R1:W-:Y:S01]  /*8190*/  STS.128 [R161+0x400], R100 ;  /* 0x00040064a1007388 */ /* 0x0003e20000000c00 */
[----:B------:R-:W-:Y:S01]  /*81a0*/  F2FP.BF16.F32.PACK_AB R109, R39, R38 ;  /* 0x00000026276d723e */ /* 0x000fe200000010ff */
[C---:B------:R-:W-:Y:S01]  /*81b0*/  FMUL R49, R68.reuse, R53 ;  /* 0x0000003544317220 */ /* 0x040fe20000400000 */
[----:B------:R-:W-:Y:S01]  /*81c0*/  F2FP.BF16.F32.PACK_AB R110, R37, R36 ;  /* 0x00000024256e723e */ /* 0x000fe200000010ff */
[C---:B------:R-:W-:Y:S01]  /*81d0*/  FMUL R54, R68.reuse, R54 ;  /* 0x0000003644367220 */ /* 0x040fe20000400000 */
[----:B------:R-:W-:Y:S01]  /*81e0*/  F2FP.BF16.F32.PACK_AB R111, R43, R42 ;  /* 0x0000002a2b6f723e */ /* 0x000fe200000010ff */
[----:B------:R-:W-:Y:S01]  /*81f0*/  FMUL R55, R68, R55 ;  /* 0x0000003744377220 */ /* 0x000fe20000400000 */
[----:B----4-:R-:W-:Y:S01]  /*8200*/  F2FP.BF16.F32.PACK_AB R116, R41, R40 ;  /* 0x000000282974723e */ /* 0x010fe200000010ff */
[C---:B------:R-:W-:Y:S01]  /*8210*/  FFMA R48, R71.reuse, R73, R48 ;  /* 0x0000004947307223 */ /* 0x040fe20000000030 */
[C---:B------:R-:W-:Y:S01]  /*8220*/  FFMA R49, R71.reuse, R74, R49 ;  /* 0x0000004a47317223 */ /* 0x040fe20000000031 */
[----:B------:R1:W-:Y:S01]  /*8230*/  STS.128 [R147+0x400], R108 ;  /* 0x0004006c93007388 */ /* 0x0003e20000000c00 */
[C---:B------:R-:W-:Y:S01]  /*8240*/  SHF.L.U32 R73, R122.reuse, 0x10, RZ ;  /* 0x000000107a497819 */ /* 0x040fe200000006ff */
[----:B------:R-:W-:Y:S01]  /*8250*/  FFMA R54, R71, R75, R54 ;  /* 0x0000004b47367223 */ /* 0x000fe20000000036 */
[----:B------:R-:W-:Y:S01]  /*8260*/  SHF.L.U32 R75, R123, 0x10, RZ ;  /* 0x000000107b4b7819 */ /* 0x000fe200000006ff */
[----:B------:R-:W-:Y:S01]  /*8270*/  FFMA R55, R71, R72, R55 ;  /* 0x0000004847377223 */ /* 0x000fe20000000037 */
[----:B------:R-:W-:Y:S01]  /*8280*/  LOP3.LUT R72, R122, 0xffff0000, RZ, 0xc0, !PT ;  /* 0xffff00007a487812 */ /* 0x000fe200078ec0ff */
[C---:B------:R-:W-:Y:S01]  /*8290*/  FMUL R52, R68.reuse, R56 ;  /* 0x0000003844347220 */ /* 0x040fe20000400000 */
[----:B------:R-:W-:Y:S01]  /*82a0*/  LOP3.LUT R74, R123, 0xffff0000, RZ, 0xc0, !PT ;  /* 0xffff00007b4a7812 */ /* 0x000fe200078ec0ff */
[C---:B------:R-:W-:Y:S01]  /*82b0*/  FMUL R53, R68.reuse, R57 ;  /* 0x0000003944357220 */ /* 0x040fe20000400000 */
[C---:B------:R-:W-:Y:S01]  /*82c0*/  FMUL R58, R68.reuse, R58 ;  /* 0x0000003a443a7220 */ /* 0x040fe20000400000 */
[----:B------:R-:W-:Y:S01]  /*82d0*/  FMUL R59, R68, R59 ;  /* 0x0000003b443b7220 */ /* 0x000fe20000400000 */
[C---:B------:R-:W-:Y:S01]  /*82e0*/  FFMA R52, R71.reuse, R73, R52 ;  /* 0x0000004947347223 */ /* 0x040fe20000000034 */
[C---:B------:R-:W-:Y:S01]  /*82f0*/  FFMA R53, R71.reuse, R72, R53 ;  /* 0x0000004847357223 */ /* 0x040fe20000000035 */
[C---:B------:R-:W-:Y:S01]  /*8300*/  FFMA R58, R71.reuse, R75, R58 ;  /* 0x0000004b473a7223 */ /* 0x040fe2000000003a */
[----:B------:R-:W-:Y:S01]  /*8310*/  FFMA R59, R71, R74, R59 ;  /* 0x0000004a473b7223 */ /* 0x000fe2000000003b */
[----:B------:R-:W-:Y:S01]  /*8320*/  SHF.L.U32 R72, R128, 0x10, RZ ;  /* 0x0000001080487819 */ /* 0x000fe200000006ff */
[----:B------:R-:W-:Y:S01]  /*8330*/  FMUL R56, R68, R60 ;  /* 0x0000003c44387220 */ /* 0x000fe20000400000 */
[----:B------:R-:W-:Y:S01]  /*8340*/  LOP3.LUT R74, R128, 0xffff0000, RZ, 0xc0, !PT ;  /* 0xffff0000804a7812 */ /* 0x000fe200078ec0ff */
[C---:B------:R-:W-:Y:S01]  /*8350*/  FMUL R57, R68.reuse, R61 ;  /* 0x0000003d44397220 */ /* 0x040fe20000400000 */
[----:B------:R-:W-:Y:S01]  /*8360*/  SHF.L.U32 R73, R129, 0x10, RZ ;  /* 0x0000001081497819 */ /* 0x000fe200000006ff */
[C---:B------:R-:W-:Y:S01]  /*8370*/  FMUL R62, R68.reuse, R62 ;  /* 0x0000003e443e7220 */ /* 0x040fe20000400000 */
[----:B------:R-:W-:Y:S01]  /*8380*/  F2FP.BF16.F32.PACK_AB R117, R47, R46 ;  /* 0x0000002e2f75723e */ /* 0x000fe200000010ff */
[----:B------:R-:W-:Y:S01]  /*8390*/  FFMA R56, R71, R72, R56 ;  /* 0x0000004847387223 */ /* 0x000fe20000000038 */
[----:B------:R-:W-:Y:S01]  /*83a0*/  F2FP.BF16.F32.PACK_AB R118, R45, R44 ;  /* 0x0000002c2d76723e */ /* 0x000fe200000010ff */
[----:B------:R-:W-:Y:S01]  /*83b0*/  FFMA R57, R71, R74, R57 ;  /* 0x0000004a47397223 */ /* 0x000fe20000000039 */
[----:B------:R-:W-:Y:S01]  /*83c0*/  F2FP.BF16.F32.PACK_AB R119, R51, R50 ;  /* 0x000000323377723e */ /* 0x000fe200000010ff */
[----:B------:R-:W-:Y:S01]  /*83d0*/  FFMA R62, R71, R73, R62 ;  /* 0x00000049473e7223 */ /* 0x000fe2000000003e */
[----:B------:R-:W-:Y:S01]  /*83e0*/  LOP3.LUT R72, R129, 0xffff0000, RZ, 0xc0, !PT ;  /* 0xffff000081487812 */ /* 0x000fe200078ec0ff */
[----:B------:R-:W-:Y:S01]  /*83f0*/  FMUL R63, R68, R63 ;  /* 0x0000003f443f7220 */ /* 0x000fe20000400000 */
[----:B------:R-:W-:Y:S01]  /*8400*/  SHF.L.U32 R73, R130, 0x10, RZ ;  /* 0x0000001082497819 */ /* 0x000fe200000006ff */
[----:B------:R1:W-:Y:S01]  /*8410*/  STS.128 [R160+0x400], R116 ;  /* 0x00040074a0007388 */ /* 0x0003e20000000c00 */
[----:B------:R-:W-:Y:S01]  /*8420*/  FMUL R60, R68, R64 ;  /* 0x00000040443c7220 */ /* 0x000fe20000400000 */
[----:B------:R-:W-:Y:S01]  /*8430*/  LOP3.LUT R74, R130, 0xffff0000, RZ, 0xc0, !PT ;  /* 0xffff0000824a7812 */ /* 0x000fe200078ec0ff */
[C---:B------:R-:W-:Y:S01]  /*8440*/  FMUL R61, R68.reuse, R65 ;  /* 0x00000041443d7220 */ /* 0x040fe20000400000 */
[----:B------:R-:W-:Y:S01]  /*8450*/  SHF.L.U32 R75, R131, 0x10, RZ ;  /* 0x00000010834b7819 */ /* 0x000fe200000006ff */
[C---:B------:R-:W-:Y:S01]  /*8460*/  FMUL R66, R68.reuse, R66 ;  /* 0x0000004244427220 */ /* 0x040fe20000400000 */
[----:B------:R-:W-:Y:S01]  /*8470*/  FFMA R63, R71, R72, R63 ;  /* 0x00000048473f7223 */ /* 0x000fe2000000003f */
[----:B------:R-:W-:Y:S01]  /*8480*/  FMUL R67, R68, R67 ;  /* 0x0000004344437220 */ /* 0x000fe20000400000 */
[----:B------:R-:W-:Y:S01]  /*8490*/  F2FP.BF16.F32.PACK_AB R124, R49, R48 ;  /* 0x00000030317c723e */ /* 0x000fe200000010ff */
[----:B------:R-:W-:Y:S01]  /*84a0*/  FFMA R60, R71, R73, R60 ;  /* 0x00000049473c7223 */ /* 0x000fe2000000003c */
[----:B------:R-:W-:Y:S01]  /*84b0*/  F2FP.BF16.F32.PACK_AB R125, R55, R54 ;  /* 0x00000036377d723e */ /* 0x000fe200000010ff */
[----:B------:R-:W-:Y:S01]  /*84c0*/  FFMA R61, R71, R74, R61 ;  /* 0x0000004a473d7223 */ /* 0x000fe2000000003d */
[----:B------:R-:W-:Y:S01]  /*84d0*/  F2FP.BF16.F32.PACK_AB R126, R53, R52 ;  /* 0x00000034357e723e */ /* 0x000fe200000010ff */
[----:B------:R-:W-:Y:S01]  /*84e0*/  FFMA R66, R71, R75, R66 ;  /* 0x0000004b47427223 */ /* 0x000fe20000000042 */
[----:B------:R-:W-:Y:S01]  /*84f0*/  F2FP.BF16.F32.PACK_AB R127, R59, R58 ;  /* 0x0000003a3b7f723e */ /* 0x000fe200000010ff */
[----:B------:R-:W-:Y:S01]  /*8500*/  FFMA R67, R71, R76, R67 ;  /* 0x0000004c47437223 */ /* 0x000fe20000000043 */
[----:B------:R-:W-:Y:S02]  /*8510*/  F2FP.BF16.F32.PACK_AB R56, R57, R56 ;  /* 0x000000383938723e */ /* 0x000fe400000010ff */
[----:B------:R-:W-:Y:S01]  /*8520*/  F2FP.BF16.F32.PACK_AB R57, R63, R62 ;  /* 0x0000003e3f39723e */ /* 0x000fe200000010ff */
[----:B------:R1:W-:Y:S01]  /*8530*/  STS.128 [R159+0x400], R124 ;  /* 0x0004007c9f007388 */ /* 0x0003e20000000c00 */
[----:B------:R-:W-:Y:S02]  /*8540*/  F2FP.BF16.F32.PACK_AB R58, R61, R60 ;  /* 0x0000003c3d3a723e */ /* 0x000fe400000010ff */
[----:B------:R-:W-:Y:S05]  /*8550*/  F2FP.BF16.F32.PACK_AB R59, R67, R66 ;  /* 0x00000042433b723e */ /* 0x000fea00000010ff */
[----:B------:R1:W-:Y:S01]  /*8560*/  STS.128 [R158+0x400], R56 ;  /* 0x000400389e007388 */ /* 0x0003e20000000c00 */
[----:B------:R-:W-:Y:S01]  /*8570*/  @!PT LDS RZ, [RZ] ;  /* 0x00000000fffff984 */ /* 0x000fe20000000800 */
[----:B------:R-:W-:Y:S01]  /*8580*/  @!PT LDS RZ, [RZ] ;  /* 0x00000000fffff984 */ /* 0x000fe20000000800 */
[----:B------:R-:W-:Y:S01]  /*8590*/  @!PT LDS RZ, [RZ] ;  /* 0x00000000fffff984 */ /* 0x000fe20000000800 */
[----:B------:R-:W-:Y:S01]  /*85a0*/  @!PT LDS RZ, [RZ] ;  /* 0x00000000fffff984 */ /* 0x000fe20000000800 */
[----:B------:R3:W-:Y:S07]  /*85b0*/  MEMBAR.ALL.CTA ;  /* 0x0000000000007992 */ /* 0x0007ee0000008000 */
[----:B---3--:R-:W3:Y:S02]  /*85c0*/  FENCE.VIEW.ASYNC.S ;  /* 0x00000000000073c6 */ /* 0x008ee40000000000 */
[----:B---3--:R-:W-:Y:S06]  /*85d0*/  BAR.SYNC.DEFER_BLOCKING 0x1, 0x80 ;  /* 0x0042000000007b1d */ /* 0x008fec0000010000 */
[----:B------:R-:W-:Y:S05]  /*85e0*/  @P0 BRA `(.L_x_118) ;  /* 0x0000000000300947 */ /* 0x000fea0003800000 */
[----:B------:R-:W3:Y:S01]  /*85f0*/  LDCU.64 UR6, c[0x0][0x348] ;  /* 0x00006900ff0677ac */ /* 0x000ee20008000a00 */
[----:B------:R-:W-:Y:S01]  /*8600*/  R2UR UR5, R70 ;  /* 0x00000000460572ca */ /* 0x000fe200000e0000 */
[----:B------:R-:W-:Y:S01]  /*8610*/  UIADD3 UR4, UPT, UPT, UR46, 0x400, URZ ;  /* 0x000004002e047890 */ /* 0x000fe2000fffe0ff */
[----:B------:R-:W-:Y:S05]  /*8620*/  UMOV UR51, UR36 ;  /* 0x0000002400337c82 */ /* 0x000fea0008000000 */
[----:B------:R-:W-:Y:S06]  /*8630*/  IMAD.U32 R144, RZ, RZ, UR4 ;  /* 0x00000004ff907e24 */ /* 0x000fec000f8e00ff */
[----:B------:R-:W-:Y:S01]  /*8640*/  UIADD3 UR49, UPT, UPT, UR53, UR5, URZ ;  /* 0x0000000535317290 */ /* 0x000fe2000fffe0ff */
[----:B------:R-:W-:Y:S01]  /*8650*/  R2UR UR48, R144 ;  /* 0x00000000903072ca */ /* 0x000fe200000e0000 */
[----:B---3--:R-:W-:Y:S04]  /*8660*/  UIADD3 UR4, UP0, UPT, UR6, 0xa80, URZ ;  /* 0x00000a8006047890 */ /* 0x008fe8000ff1e0ff */
[----:B------:R-:W-:Y:S09]  /*8670*/  UIADD3.X UR5, UPT, UPT, URZ, UR7, URZ, UP0, !UPT ;  /* 0x00000007ff057290 */ /* 0x000ff200087fe4ff */
[----:B------:R3:W-:Y:S01]  /*8680*/  UTMASTG.3D [UR48], [UR4] ;  /* 0x00000030040073b5 */ /* 0x0007e20008010000 */
[----:B------:R0:W-:Y:S01]  /*8690*/  UTMACMDFLUSH ;  /* 0x00000000000079b7 */ /* 0x0001e20000000000 */
[----:B---3--:R-:W-:Y:S04]  /*86a0*/  DEPBAR.LE SB0, 0x1 ;  /* 0x000080400000791a */ /* 0x008fe80000000000 */
.L_x_118:
[----:B------:R-:W-:Y:S05]  /*86b0*/  BSYNC.RECONVERGENT B0 ;  /* 0x0000000000007941 */ /* 0x000fea0003800200 */
.L_x_117:
[----:B------:R-:W-:Y:S01]  /*86c0*/  BAR.SYNC.DEFER_BLOCKING 0x1, 0x80 ;  /* 0x0042000000007b1d */ /* 0x000fe20000010000 */
[----:B------:R-:W-:Y:S01]  /*86d0*/  ISETP.NE.AND P1, PT, R157, RZ, PT ;  /* 0x000000ff9d00720c */ /* 0x000fe20003f25270 */
[----:B------:R-:W-:Y:S01]  /*86e0*/  UISETP.NE.AND UP0, UPT, UR54, URZ, UPT ;  /* 0x000000ff3600728c */ /* 0x000fe2000bf05270 */
[----:B------:R-:W-:Y:S11]  /*86f0*/  LEA R3, R77, UR46, 0x3 ;  /* 0x0000002e4d037c11 */ /* 0x000ff6000f8e18ff */
[----:B------:R-:W-:Y:S01]  /*8700*/  @P1 SHF.L.U32 R6, R149, 0x1f, RZ ;  /* 0x0000001f95061819 */ /* 0x000fe200000006ff */
[----:B------:R-:W-:Y:S06]  /*8710*/  BRA.U !UP0, `(.L_x_119) ;  /* 0x0000000108247547 */ /* 0x000fec000b800000 */
[----:B------:R-:W3:Y:S01]  /*8720*/  S2R R0, SR_CgaCtaId ;  /* 0x0000000000007919 */ /* 0x000ee20000008800 */
[----:B------:R-:W-:Y:S01]  /*8730*/  IMAD.U32 R4, RZ, RZ, UR52 ;  /* 0x00000034ff047e24 */ /* 0x000fe2000f8e00ff */
[----:B------:R-:W-:Y:S04]  /*8740*/  UIADD3 UR4, UPT, UPT, UR52, 0x1, URZ ;  /* 0x0000000134047890 */ /* 0x000fe8000fffe0ff */
[----:B------:R-:W-:Y:S01]  /*8750*/  @P1 LEA R4, R4, UR46, 0x3 ;  /* 0x0000002e04041c11 */ /* 0x000fe2000f8e18ff */
[----:B------:R-:W-:Y:S04]  /*8760*/  UISETP.NE.AND UP0, UPT, UR4, 0x4, UPT ;  /* 0x000000040400788c */ /* 0x000fe8000bf05270 */
[----:B------:R-:W-:Y:S01]  /*8770*/  @P1 VIADD R5, R4, 0x60 ;  /* 0x0000006004051836 */ /* 0x000fe20000000000 */
[----:B------:R-:W-:Y:S04]  /*8780*/  USEL UR52, UR4, URZ, UP0 ;  /* 0x000000ff04347287 */ /* 0x000fe80008000000 */
[----:B---3--:R-:W-:Y:S04]  /*8790*/  @P1 PRMT R0, R0, 0x654, R5 ;  /* 0x0000065400001816 */ /* 0x008fe80000000005 */
[----:B------:R3:W-:Y:S04]  /*87a0*/  @P1 SYNCS.ARRIVE.TRANS64.RED.A1T0 RZ, [R0+URZ], RZ ;  /* 0x000000ff00ff19a7 */ /* 0x0007e800081004ff */
.L_x_119:
[----:B------:R-:W4:Y:S01]  /*87b0*/  @P1 SYNCS.PHASECHK.TRANS64.TRYWAIT P0, [R3+URZ+0x40], R6 ;  /* 0x00004006030015a7 */ /* 0x000f2200080011ff */
[----:B------:R-:W-:Y:S01]  /*87c0*/  UISETP.NE.AND UP0, UPT, UR39, URZ, UPT ;  /* 0x000000ff2700728c */ /* 0x000fe2000bf05270 */
[----:B------:R-:W-:Y:S01]  /*87d0*/  BSSY B1, `(.L_x_120) ;  /* 0x0000021000017945 */ /* 0x000fe20003800000 */
[----:B------:R-:W-:Y:S02]  /*87e0*/  UMOV UR4, 0x80 ;  /* 0x0000008000047882 */ /* 0x000fe40000000000 */
[----:B------:R-:W-:Y:S01]  /*87f0*/  USEL UR40, UR4, 0x40, !UP0 ;  /* 0x0000004004287887 */ /* 0x000fe2000c000000 */
[----:B----4-:R-:W-:Y:S01]  /*8800*/  @P1 SEL R79, RZ, 0x1, !P0 ;  /* 0x00000001ff4f1807 */ /* 0x010fe20004000000 */
[----:B------:R-:W-:Y:S10]  /*8810*/  @!P1 BRA `(.L_x_121) ;  /* 0x0000000000709947 */ /* 0x000ff40003800000 */
[----:B------:R-:W-:Y:S01]  /*8820*/  ISETP.NE.AND P1, PT, R93, RZ, PT ;  /* 0x000000ff5d00720c */ /* 0x000fe20003f25270 */
[----:B------:R-:W-:Y:S01]  /*8830*/  BSSY B0, `(.L_x_122) ;  /* 0x000000b000007945 */ /* 0x000fe20003800000 */
[----:B------:R-:W-:Y:S11]  /*8840*/  ISETP.NE.AND P0, PT, R79, RZ, PT ;  /* 0x000000ff4f00720c */ /* 0x000ff60003f05270 */
[----:B------:R-:W-:Y:S05]  /*8850*/  @P1 IMAD R6, R77, 0x4000, R164 ;  /* 0x000040004d061824 */ /* 0x000fea00078e02a4 */
[----:B------:R-:W-:Y:S04]  /*8860*/  @P1 IADD3 R9, PT, PT, R6, UR46, RZ ;  /* 0x0000002e06091c10 */ /* 0x000fe8000fffe0ff */
[----:B------:R-:W-:Y:S01]  /*8870*/  @P1 IADD3 R7, PT, PT, R92, R9, RZ ;  /* 0x000000095c071210 */ /* 0x000fe20007ffe0ff */
[--C-:B------:R-:W-:Y:S02]  /*8880*/  @P1 IMAD.IADD R5, R78, 0x1, R9.reuse ;  /* 0x000000014e051824 */ /* 0x100fe400078e0209 */
[----:B------:R-:W-:Y:S01]  /*8890*/  @P1 IMAD.IADD R4, R94, 0x1, R9 ;  /* 0x000000015e041824 */ /* 0x000fe200078e0209 */
[----:B------:R-:W-:Y:S06]  /*88a0*/  @P0 BRA `(.L_x_123) ;  /* 0x00000000000c0947 */ /* 0x000fec0003800000 */
[----:B---3--:R-:W-:Y:S04]  /*88b0*/  SHF.L.U32 R0, R149, 0x1f, RZ ;  /* 0x0000001f95007819 */ /* 0x008fe800000006ff */
[----:B------:R-:W3:Y:S02]  /*88c0*/  SYNCS.PHASECHK.TRANS64.TRYWAIT P0, [R3+URZ+0x40], R0 ;  /* 0x00004000030075a7 */ /* 0x000ee400080011ff */
[----:B---3--:R-:W-:Y:S05]  /*88d0*/  @!P0 BRA `(.L_x_124) ;  /* 0x0000004800888947 */ /* 0x008fea0003800000 */
.L_x_123:
[----:B------:R-:W-:Y:S05]  /*88e0*/  BSYNC B0 ;  /* 0x0000000000007941 */ /* 0x000fea0003800000 */
.L_x_122:
[----:B------:R-:W-:Y:S01]  /*88f0*/  ISETP.NE.AND P0, PT, R93, RZ, PT ;  /* 0x000000ff5d00720c */ /* 0x000fe20003f05270 */
[----:B------:R-:W-:Y:S11]  /*8900*/  VIADD R77, R77, 0x1 ;  /* 0x000000014d4d7836 */ /* 0x000ff60000000000 */
[----:B------:R-:W-:Y:S01]  /*8910*/  @!UPT UIADD3 URZ, UPT, UPT, URZ, URZ, URZ ;  /* 0x000000fffffff290 */ /* 0x000fe2000fffe0ff */
[----:B------:R4:W1:Y:S01]  /*8920*/  @P0 LDS.128 R84, [R6+UR46+0x400] ;  /* 0x0004002e06540984 */ /* 0x0008620008000c00 */
[--C-:B---3--:R-:W-:Y:S01]  /*8930*/  @P0 IMAD.IADD R3, R92, 0x1, R5.reuse ;  /* 0x000000015c030824 */ /* 0x108fe200078e0205 */
[C---:B------:R-:W-:Y:S01]  /*8940*/  @P0 IADD3 R0, PT, PT, R94.reuse, R7, RZ ;  /* 0x000000075e000210 */ /* 0x040fe20007ffe0ff */
[C---:B------:R-:W-:Y:S01]  /*8950*/  @P0 IMAD.IADD R8, R94.reuse, 0x1, R5 ;  /* 0x000000015e080824 */ /* 0x040fe200078e0205 */
[----:B------:R4:W3:Y:S02]  /*8960*/  @P0 LDS.128 R80, [R4+0x400] ;  /* 0x0004000004500984 */ /* 0x0008e40000000c00 */
[----:B------:R-:W-:Y:S02]  /*8970*/  @P0 IADD3 R9, PT, PT, R94, R3, RZ ;  /* 0x000000035e090210 */ /* 0x000fe40007ffe0ff */
[----:B------:R4:W1:Y:S04]  /*8980*/  @P0 LDS.128 R88, [R7+0x400] ;  /* 0x0004000007580984 */ /* 0x0008680000000c00 */
[----:B------:R4:W1:Y:S04]  /*8990*/  @P0 LDS.128 R96, [R0+0x400] ;  /* 0x0004000000600984 */ /* 0x0008680000000c00 */
[----:B------:R4:W1:Y:S04]  /*89a0*/  @P0 LDS.128 R104, [R5+0x400] ;  /* 0x0004000005680984 */ /* 0x0008680000000c00 */
[----:B------:R4:W1:Y:S04]  /*89b0*/  @P0 LDS.128 R112, [R8+0x400] ;  /* 0x0004000008700984 */ /* 0x0008680000000c00 */
[----:B------:R4:W1:Y:S04]  /*89c0*/  @P0 LDS.128 R120, [R3+0x400] ;  /* 0x0004000003780984 */ /* 0x0008680000000c00 */
[----:B------:R4:W1:Y:S02]  /*89d0*/  @P0 LDS.128 R128, [R9+0x400] ;  /* 0x0004000009800984 */ /* 0x0008640000000c00 */
.L_x_121:
[----:B------:R-:W-:Y:S05]  /*89e0*/  BSYNC B1 ;  /* 0x0000000000017941 */ /* 0x000fea0003800000 */
.L_x_120:
[----:B------:R-:W-:Y:S05]  /*89f0*/  VIADD R50, R69, UR40 ;  /* 0x0000002845327c36 */ /* 0x000fea0008000000 */
[----:B----4-:R-:W-:Y:S04]  /*8a00*/  SHF.R.U32.HI R3, RZ, 0x15, R50 ;  /* 0x00000015ff037819 */ /* 0x010fe80000011632 */
[----:B------:R-:W-:Y:S11]  /*8a10*/  LOP3.LUT P0, RZ, R3, 0x3, R140, 0x48, !PT ;  /* 0x0000000303ff7812 */ /* 0x000ff6000780488c */
[----:B------:R-:W-:Y:S02]  /*8a20*/  @!UPT UIADD3 URZ, UPT, UPT, URZ, URZ, URZ ;  /* 0x000000fffffff290 */ /* 0x000fe4000fffe0ff */
        /* <DEDUP_REMOVED lines=17> */
.L_x_125:
[----:B-1----:R-:W-:Y:S01]  /*8b40*/  SHF.L.U32 R70, R84, 0x10, RZ ;  /* 0x0000001054467819 */ /* 0x002fe200000006ff */
[----:B------:R-:W-:Y:S05]  /*8b50*/  WARPSYNC.ALL ;  /* 0x0000000000007948 */ /* 0x000fea0003800000 */
[----:B------:R-:W-:Y:S01]  /*8b60*/  R2UR UR4, R50 ;  /* 0x00000000320472ca */ /* 0x000fe200000e0000 */
[----:B------:R-:W1:Y:S01]  /*8b70*/  S2R R165, SR_CgaCtaId ;  /* 0x0000000000a57919 */ /* 0x000e620000008800 */
[----:B------:R-:W-:Y:S01]  /*8b80*/  LOP3.LUT R72, R84, 0xffff0000, RZ, 0xc0, !PT ;  /* 0xffff000054487812 */ /* 0x000fe200078ec0ff */
[----:B------:R-:W-:Y:S01]  /*8b90*/  BSSY.RECONVERGENT B0, `(.L_x_126) ;  /* 0x0000102000007945 */ /* 0x000fe20003800200 */
[----:B------:R-:W-:Y:S02]  /*8ba0*/  SHF.L.U32 R73, R85, 0x10, RZ ;  /* 0x0000001055497819 */ /* 0x000fe400000006ff */
[----:B------:R-:W-:Y:S02]  /*8bb0*/  LOP3.LUT R74, R87, 0xffff0000, RZ, 0xc0, !PT ;  /* 0xffff0000574a7812 */ /* 0x000fe400078ec0ff */
[----:B------:R-:W-:Y:S02]  /*8bc0*/  ISETP.NE.AND P6, PT, R157, RZ, PT ;  /* 0x000000ff9d00720c */ /* 0x000fe40003fc5270 */
[----:B------:R-:W-:Y:S02]  /*8bd0*/  ISETP.NE.AND P0, PT, R152, RZ, PT ;  /* 0x000000ff9800720c */ /* 0x000fe40003f05270 */
[----:B------:R-:W-:Y:S01]  /*8be0*/  LEA R95, R77, UR46, 0x3 ;  /* 0x0000002e4d5f7c11 */ /* 0x000fe2000f8e18ff */
[----:B------:R-:W3:Y:S02]  /*8bf0*/  LDTM.x64 R4, tmem[UR4] ;  /* 0x00000004000479ee */ /* 0x000ee40008340000 */
[C---:B---3--:R-:W-:Y:S01]  /*8c00*/  FMUL R0, R68.reuse, R4 ;  /* 0x0000000444007220 */ /* 0x048fe20000400000 */
[C---:B------:R-:W-:Y:S01]  /*8c10*/  FMUL R3, R68.reuse, R5 ;  /* 0x0000000544037220 */ /* 0x040fe20000400000 */
[C---:B------:R-:W-:Y:S01]  /*8c20*/  FMUL R6, R68.reuse, R6 ;  /* 0x0000000644067220 */ /* 0x040fe20000400000 */
[----:B------:R-:W-:Y:S01]  /*8c30*/  FMUL R7, R68, R7 ;  /* 0x0000000744077220 */ /* 0x000fe20000400000 */
[----:B------:R-:W-:Y:S01]  /*8c40*/  FFMA R0, R71, R70, R0 ;  /* 0x0000004647007223 */ /* 0x000fe20000000000 */
[----:B------:R-:W-:Y:S01]  /*8c50*/  LOP3.LUT R70, R85, 0xffff0000, RZ, 0xc0, !PT ;  /* 0xffff000055467812 */ /* 0x000fe200078ec0ff */
[----:B------:R-:W-:Y:S01]  /*8c60*/  FFMA R3, R71, R72, R3 ;  /* 0x0000004847037223 */ /* 0x000fe20000000003 */
[----:B------:R-:W-:Y:S01]  /*8c70*/  SHF.L.U32 R72, R87, 0x10, RZ ;  /* 0x0000001057487819 */ /* 0x000fe200000006ff */
[C---:B------:R-:W-:Y:S01]  /*8c80*/  FFMA R6, R71.reuse, R73, R6 ;  /* 0x0000004947067223 */ /* 0x040fe20000000006 */
[----:B------:R-:W-:Y:S01]  /*8c90*/  SHF.L.U32 R73, R86, 0x10, RZ ;  /* 0x0000001056497819 */ /* 0x000fe200000006ff */
[----:B------:R-:W-:Y:S01]  /*8ca0*/  FFMA R7, R71, R70, R7 ;  /* 0x0000004647077223 */ /* 0x000fe20000000007 */
[----:B------:R-:W-:Y:S01]  /*8cb0*/  F2FP.BF16.F32.PACK_AB R100, R3, R0 ;  /* 0x000000000364723e */ /* 0x000fe200000010ff */
[----:B------:R-:W-:Y:S01]  /*8cc0*/  FMUL R4, R68, R8 ;  /* 0x0000000844047220 */ /* 0x000fe20000400000 */
[----:B------:R-:W-:Y:S01]  /*8cd0*/  LOP3.LUT R70, R86, 0xffff0000, RZ, 0xc0, !PT ;  /* 0xffff000056467812 */ /* 0x000fe200078ec0ff */
[C---:B------:R-:W-:Y:S01]  /*8ce0*/  FMUL R0, R68.reuse, R9 ;  /* 0x0000000944007220 */ /* 0x040fe20000400000 */
[----:B------:R-:W-:Y:S01]  /*8cf0*/  F2FP.BF16.F32.PACK_AB R101, R7, R6 ;  /* 0x000000060765723e */ /* 0x000fe200000010ff */
[----:B------:R-:W-:Y:S01]  /*8d00*/  FMUL R3, R68, R10 ;  /* 0x0000000a44037220 */ /* 0x000fe20000400000 */
[C---:B------:R-:W-:Y:S01]  /*8d10*/  FFMA R4, R71.reuse, R73, R4 ;  /* 0x0000004947047223 */ /* 0x040fe20000000004 */
[----:B------:R-:W-:Y:S01]  /*8d20*/  SHF.L.U32 R73, R82, 0x10, RZ ;  /* 0x0000001052497819 */ /* 0x000fe200000006ff */
[----:B------:R-:W-:Y:S01]  /*8d30*/  FMUL R5, R68, R11 ;  /* 0x0000000b44057220 */ /* 0x000fe20000400000 */
[C---:B------:R-:W-:Y:S01]  /*8d40*/  FFMA R0, R71.reuse, R70, R0 ;  /* 0x0000004647007223 */ /* 0x040fe20000000000 */
[C---:B------:R-:W-:Y:S01]  /*8d50*/  SHF.L.U32 R70, R80.reuse, 0x10, RZ ;  /* 0x0000001050467819 */ /* 0x040fe200000006ff */
[C---:B------:R-:W-:Y:S01]  /*8d60*/  FFMA R3, R71.reuse, R72, R3 ;  /* 0x0000004847037223 */ /* 0x040fe20000000003 */
[----:B------:R-:W-:Y:S01]  /*8d70*/  LOP3.LUT R72, R80, 0xffff0000, RZ, 0xc0, !PT ;  /* 0xffff000050487812 */ /* 0x000fe200078ec0ff */
[----:B------:R-:W-:Y:S01]  /*8d80*/  FMUL R6, R68, R12 ;  /* 0x0000000c44067220 */ /* 0x000fe20000400000 */
[----:B------:R-:W-:Y:S01]  /*8d90*/  F2FP.BF16.F32.PACK_AB R102, R0, R4 ;  /* 0x000000040066723e */ /* 0x000fe200000010ff */
[C---:B------:R-:W-:Y:S01]  /*8da0*/  FFMA R5, R71.reuse, R74, R5 ;  /* 0x0000004a47057223 */ /* 0x040fe20000000005 */
[C---:B------:R-:W-:Y:S01]  /*8db0*/  FMUL R7, R68.reuse, R13 ;  /* 0x0000000d44077220 */ /* 0x040fe20000400000 */
[----:B------:R-:W-:Y:S01]  /*8dc0*/  FFMA R6, R71, R70, R6 ;  /* 0x0000004647067223 */ /* 0x000fe20000000006 */
[----:B------:R-:W-:Y:S01]  /*8dd0*/  SHF.L.U32 R70, R81, 0x10, RZ ;  /* 0x0000001051467819 */ /* 0x000fe200000006ff */
[C---:B------:R-:W-:Y:S01]  /*8de0*/  FMUL R0, R68.reuse, R14 ;  /* 0x0000000e44007220 */ /* 0x040fe20000400000 */
[----:B------:R-:W-:Y:S01]  /*8df0*/  F2FP.BF16.F32.PACK_AB R103, R5, R3 ;  /* 0x000000030567723e */ /* 0x000fe200000010ff */
[----:B------:R-:W-:Y:S01]  /*8e00*/  FFMA R7, R71, R72, R7 ;  /* 0x0000004847077223 */ /* 0x000fe20000000007 */
[----:B------:R-:W-:Y:S01]  /*8e10*/  LOP3.LUT R72, R81, 0xffff0000, RZ, 0xc0, !PT ;  /* 0xffff000051487812 */ /* 0x000fe200078ec0ff */
[C---:B------:R-:W-:Y:S01]  /*8e20*/  FMUL R3, R68.reuse, R15 ;  /* 0x0000000f44037220 */ /* 0x040fe20000400000 */
[----:B------:R-:W-:Y:S01]  /*8e30*/  FMUL R4, R68, R16 ;  /* 0x0000001044047220 */ /* 0x000fe20000400000 */
[C---:B------:R-:W-:Y:S01]  /*8e40*/  FFMA R0, R71.reuse, R70, R0 ;  /* 0x0000004647007223 */ /* 0x040fe20000000000 */
[----:B------:R-:W-:Y:S01]  /*8e50*/  LOP3.LUT R70, R82, 0xffff0000, RZ, 0xc0, !PT ;  /* 0xffff000052467812 */ /* 0x000fe200078ec0ff */
[----:B------:R-:W-:Y:S01]  /*8e60*/  FFMA R3, R71, R72, R3 ;  /* 0x0000004847037223 */ /* 0x000fe20000000003 */
[----:B------:R-:W-:Y:S01]  /*8e70*/  F2FP.BF16.F32.PACK_AB R108, R7, R6 ;  /* 0x00000006076c723e */ /* 0x000fe200000010ff */
[----:B------:R-:W-:Y:S01]  /*8e80*/  FFMA R4, R71, R73, R4 ;  /* 0x0000004947047223 */ /* 0x000fe20000000004 */
[C---:B------:R-:W-:Y:S01]  /*8e90*/  SHF.L.U32 R73, R83.reuse, 0x10, RZ ;  /* 0x0000001053497819 */ /* 0x040fe200000006ff */
[C---:B------:R-:W-:Y:S01]  /*8ea0*/  FMUL R5, R68.reuse, R17 ;  /* 0x0000001144057220 */ /* 0x040fe20000400000 */
[----:B------:R-:W-:Y:S01]  /*8eb0*/  LOP3.LUT R72, R83, 0xffff0000, RZ, 0xc0, !PT ;  /* 0xffff000053487812 */ /* 0x000fe200078ec0ff */
[C---:B------:R-:W-:Y:S01]  /*8ec0*/  FMUL R6, R68.reuse, R18 ;  /* 0x0000001244067220 */ /* 0x040fe20000400000 */
[----:B------:R-:W-:Y:S01]  /*8ed0*/  F2FP.BF16.F32.PACK_AB R109, R3, R0 ;  /* 0x00000000036d723e */ /* 0x000fe200000010ff */
[----:B------:R-:W-:Y:S01]  /*8ee0*/  FMUL R7, R68, R19 ;  /* 0x0000001344077220 */ /* 0x000fe20000400000 */
[C---:B------:R-:W-:Y:S01]  /*8ef0*/  FFMA R5, R71.reuse, R70, R5 ;  /* 0x0000004647057223 */ /* 0x040fe20000000005 */
[C---:B------:R-:W-:Y:S01]  /*8f00*/  SHF.L.U32 R70, R88.reuse, 0x10, RZ ;  /* 0x0000001058467819 */ /* 0x040fe200000006ff */
[----:B------:R-:W-:Y:S01]  /*8f10*/  FFMA R6, R71, R73, R6 ;  /* 0x0000004947067223 */ /* 0x000fe20000000006 */
[----:B------:R-:W-:Y:S01]  /*8f20*/  SHF.L.U32 R73, R91, 0x10, RZ ;  /* 0x000000105b497819 */ /* 0x000fe200000006ff */
        /* <DEDUP_REMOVED lines=8> */
[----:B------:R-:W-:Y:S01]  /*8fb0*/  FFMA R3, R71, R72, R3 ;  /* 0x0000004847037223 */ /* 0x000fe20000000003 */
[----:B------:R-:W-:Y:S01]  /*8fc0*/  LOP3.LUT R72, R91, 0xffff0000, RZ, 0xc0, !PT ;  /* 0xffff00005b487812 */ /* 0x000fe200078ec0ff */
[C---:B------:R-:W-:Y:S01]  /*8fd0*/  FMUL R4, R68.reuse, R22 ;  /* 0x0000001644047220 */ /* 0x040fe20000400000 */
[----:B------:R3:W-:Y:S01]  /*8fe0*/  STS.128 [R164+UR46+0x4400], R100 ;  /* 0x00440064a4007988 */ /* 0x0007e20008000c2e */
[C---:B------:R-:W-:Y:S01]  /*8ff0*/  FMUL R5, R68.reuse, R23 ;  /* 0x0000001744057220 */ /* 0x040fe20000400000 */
[----:B------:R-:W-:Y:S01]  /*9000*/  F2FP.BF16.F32.PACK_AB R116, R3, R0 ;  /* 0x000000000374723e */ /* 0x000fe200000010ff */
[----:B------:R-:W-:Y:S01]  /*9010*/  FFMA R4, R71, R70, R4 ;  /* 0x0000004647047223 */ /* 0x000fe20000000004 */
[----:B------:R-:W-:Y:S01]  /*9020*/  LOP3.LUT R0, R89, 0xffff0000, RZ, 0xc0, !PT ;  /* 0xffff000059007812 */ /* 0x000fe200078ec0ff */
[----:B------:R-:W-:Y:S01]  /*9030*/  FMUL R6, R68, R24 ;  /* 0x0000001844067220 */ /* 0x000fe20000400000 */
[----:B------:R-:W-:Y:S01]  /*9040*/  SHF.L.U32 R3, R90, 0x10, RZ ;  /* 0x000000105a037819 */ /* 0x000fe200000006ff */
[----:B------:R-:W-:Y:S01]  /*9050*/  FMUL R7, R68, R25 ;  /* 0x0000001944077220 */ /* 0x000fe20000400000 */
[----:B------:R-:W-:Y:S01]  /*9060*/  LOP3.LUT R70, R90, 0xffff0000, RZ, 0xc0, !PT ;  /* 0xffff00005a467812 */ /* 0x000fe200078ec0ff */
        /* <DEDUP_REMOVED lines=21> */
[----:B------:R4:W-:Y:S01]  /*91c0*/  STS.128 [R163+0x4400], R108 ;  /* 0x0044006ca3007388 */ /* 0x0009e20000000c00 */
[----:B------:R-:W-:Y:S01]  /*91d0*/  FFMA R11, R71, R70, R11 ;  /* 0x00000046470b7223 */ /* 0x000fe2000000000b */
[----:B------:R-:W-:Y:S01]  /*91e0*/  LOP3.LUT R70, R99, 0xffff0000, RZ, 0xc0, !PT ;  /* 0xffff000063467812 */ /* 0x000fe200078ec0ff */
[C---:B------:R-:W-:Y:S01]  /*91f0*/  FFMA R12, R71.reuse, R3, R12 ;  /* 0x00000003470c7223 */ /* 0x040fe2000000000c */
[C---:B------:R-:W-:Y:S01]  /*9200*/  SHF.L.U32 R3, R98.reuse, 0x10, RZ ;  /* 0x0000001062037819 */ /* 0x040fe200000006ff */
[----:B------:R-:W-:Y:S01]  /*9210*/  FFMA R13, R71, R0, R13 ;  /* 0x00000000470d7223 */ /* 0x000fe2000000000d */
[----:B------:R-:W-:Y:S01]  /*9220*/  LOP3.LUT R0, R98, 0xffff0000, RZ, 0xc0, !PT ;  /* 0xffff000062007812 */ /* 0x000fe200078ec0ff */
[C---:B------:R-:W-:Y:S01]  /*9230*/  FMUL R14, R68.reuse, R32 ;  /* 0x00000020440e7220 */ /* 0x040fe20000400000 */
[----:B---3--:R-:W-:Y:S01]  /*9240*/  F2FP.BF16.F32.PACK_AB R100, R11, R10 ;  /* 0x0000000a0b64723e */ /* 0x008fe200000010ff */
[C---:B------:R-:W-:Y:S01]  /*9250*/  FMUL R15, R68.reuse, R33 ;  /* 0x00000021440f7220 */ /* 0x040fe20000400000 */
[----:B------:R-:W-:Y:S01]  /*9260*/  F2FP.BF16.F32.PACK_AB R101, R13, R12 ;  /* 0x0000000c0d65723e */ /* 0x000fe200000010ff */
        /* <DEDUP_REMOVED lines=14> */
[----:B------:R-:W-:Y:S01]  /*9350*/  FMUL R20, R68, R38 ;  /* 0x0000002644147220 */ /* 0x000fe20000400000 */
[----:B------:R-:W-:Y:S01]  /*9360*/  FFMA R18, R71, R0, R18 ;  /* 0x0000000047127223 */ /* 0x000fe20000000012 */
[----:B------:R-:W-:Y:S01]  /*9370*/  LOP3.LUT R0, R105, 0xffff0000, RZ, 0xc0, !PT ;  /* 0xffff000069007812 */ /* 0x000fe200078ec0ff */
[C---:B------:R-:W-:Y:S01]  /*9380*/  FFMA R19, R71.reuse, R70, R19 ;  /* 0x0000004647137223 */ /* 0x040fe20000000013 */
[C---:B------:R-:W-:Y:S01]  /*9390*/  LOP3.LUT R70, R106.reuse, 0xffff0000, RZ, 0xc0, !PT ;  /* 0xffff00006a467812 */ /* 0x040fe200078ec0ff */
[----:B------:R-:W-:Y:S01]  /*93a0*/  FFMA R20, R71, R3, R20 ;  /* 0x0000000347147223 */ /* 0x000fe20000000014 */
[----:B------:R-:W-:Y:S01]  /*93b0*/  SHF.L.U32 R3, R106, 0x10, RZ ;  /* 0x000000106a037819 */ /* 0x000fe200000006ff */
[C---:B------:R-:W-:Y:S01]  /*93c0*/  FMUL R21, R68.reuse, R39 ;  /* 0x0000002744157220 */ /* 0x040fe20000400000 */
[----:B----4-:R-:W-:Y:S01]  /*93d0*/  F2FP.BF16.F32.PACK_AB R108, R19, R18 ;  /* 0x00000012136c723e */ /* 0x010fe200000010ff */
[C---:B------:R-:W-:Y:S01]  /*93e0*/  FMUL R22, R68.reuse, R40 ;  /* 0x0000002844167220 */ /* 0x040fe20000400000 */
[----:B------:R-:W-:Y:S01]  /*93f0*/  STS.128 [R162+0x4400], R116 ;  /* 0x00440074a2007388 */ /* 0x000fe20000000c00 */
[C---:B------:R-:W-:Y:S01]  /*9400*/  FMUL R23, R68.reuse, R41 ;  /* 0x0000002944177220 */ /* 0x040fe20000400000 */
[----:B------:R-:W-:Y:S01]  /*9410*/  FMUL R24, R68, R42 ;  /* 0x0000002a44187220 */ /* 0x000fe20000400000 */
[C---:B------:R-:W-:Y:S01]  /*9420*/  FFMA R21, R71.reuse, R0, R21 ;  /* 0x0000000047157223 */ /* 0x040fe20000000015 */
[----:B------:R-:W-:Y:S01]  /*9430*/  SHF.L.U32 R0, R112, 0x10, RZ ;  /* 0x0000001070007819 */ /* 0x000fe200000006ff */
[----:B------:R-:W-:Y:S01]  /*9440*/  FMUL R25, R68, R43 ;  /* 0x0000002b44197220 */ /* 0x000fe20000400000 */
[----:B------:R-:W-:Y:S01]  /*9450*/  FFMA R22, R71, R3, R22 ;  /* 0x0000000347167223 */ /* 0x000fe20000000016 */
[----:B------:R-:W-:Y:S01]  /*9460*/  SHF.L.U32 R3, R113, 0x10, RZ ;  /* 0x0000001071037819 */ /* 0x000fe200000006ff */
[----:B------:R-:W-:Y:S01]  /*9470*/  FFMA R23, R71, R70, R23 ;  /* 0x0000004647177223 */ /* 0x000fe20000000017 */
[----:B------:R-:W-:Y:S01]  /*9480*/  LOP3.LUT R70, R112, 0xffff0000, RZ, 0xc0, !PT ;  /* 0xffff000070467812 */ /* 0x000fe200078ec0ff */
[C---:B------:R-:W-:Y:S01]  /*9490*/  FMUL R26, R68.reuse, R44 ;  /* 0x0000002c441a7220 */ /* 0x040fe20000400000 */
[----:B------:R-:W-:Y:S01]  /*94a0*/  F2FP.BF16.F32.PACK_AB R109, R21, R20 ;  /* 0x00000014156d723e */ /* 0x000fe200000010ff */
[----:B------:R-:W-:Y:S01]  /*94b0*/  FFMA R24, R71, R73, R24 ;  /* 0x0000004947187223 */ /* 0x000fe20000000018 */
[----:B------:R-:W-:Y:S01]  /*94c0*/  F2FP.BF16.F32.PACK_AB R110, R23, R22 ;  /* 0x00000016176e723e */ /* 0x000fe200000010ff */
[----:B------:R-:W-:Y:S01]  /*94d0*/  FFMA R25, R71, R72, R25 ;  /* 0x0000004847197223 */ /* 0x000fe20000000019 */
[----:B------:R-:W-:Y:S01]  /*94e0*/  SHF.L.U32 R73, R115, 0x10, RZ ;  /* 0x0000001073497819 */ /* 0x000fe200000006ff */
[C---:B------:R-:W-:Y:S01]  /*94f0*/  FMUL R27, R68.reuse, R45 ;  /* 0x0000002d441b7220 */ /* 0x040fe20000400000 */
[----:B------:R-:W-:Y:S01]  /*9500*/  LOP3.LUT R72, R131, 0xffff0000, RZ, 0xc0, !PT ;  /* 0xffff000083487812 */ /* 0x000fe200078ec0ff */
[----:B------:R-:W-:Y:S01]  /*9510*/  FMUL R28, R68, R46 ;  /* 0x0000002e441c7220 */ /* 0x000fe20000400000 */
[----:B------:R-:W-:Y:S01]  /*9520*/  F2FP.BF16.F32.PACK_AB R111, R25, R24 ;  /* 0x00000018196f723e */ /* 0x000fe200000010ff */
[----:B------:R3:W-:Y:S01]  /*9530*/  STS.128 [R161+0x4400], R100 ;  /* 0x00440064a1007388 */ /* 0x0007e20000000c00 */
        /* <DEDUP_REMOVED lines=12> */
[----:B------:R4:W-:Y:S01]  /*9600*/  STS.128 [R147+0x4400], R108 ;  /* 0x0044006c93007388 */ /* 0x0009e20000000c00 */
[----:B------:R-:W-:Y:S01]  /*9610*/  FMUL R33, R68, R51 ;  /* 0x0000003344217220 */ /* 0x000fe20000400000 */
[C---:B------:R-:W-:Y:S01]  /*9620*/  FFMA R30, R71.reuse, R3, R30 ;  /* 0x00000003471e7223 */ /* 0x040fe2000000001e */
[C---:B------:R-:W-:Y:S01]  /*9630*/  SHF.L.U32 R3, R120.reuse, 0x10, RZ ;  /* 0x0000001078037819 */ /* 0x040fe200000006ff */
[C---:B------:R-:W-:Y:S01]  /*9640*/  FFMA R31, R71.reuse, R70, R31 ;  /* 0x00000046471f7223 */ /* 0x040fe2000000001f */
[----:B------:R-:W-:Y:S01]  /*9650*/  LOP3.LUT R70, R120, 0xffff0000, RZ, 0xc0, !PT ;  /* 0xffff000078467812 */ /* 0x000fe200078ec0ff */
[----:B------:R-:W-:Y:S01]  /*9660*/  FFMA R32, R71, R73, R32 ;  /* 0x0000004947207223 */ /* 0x000fe20000000020 */
        /* <DEDUP_REMOVED lines=9> */
[----:B------:R-:W-:Y:S01]  /*9700*/  FFMA R35, R71, R70, R35 ;  /* 0x0000004647237223 */ /* 0x000fe20000000023 */
[----:B------:R-:W-:Y:S01]  /*9710*/  LOP3.LUT R70, R123, 0xffff0000, RZ, 0xc0, !PT ;  /* 0xffff00007b467812 */ /* 0x000fe200078ec0ff */
[----:B------:R-:W-:Y:S01]  /*9720*/  FFMA R36, R71, R73, R36 ;  /* 0x0000004947247223 */ /* 0x000fe20000000024 */
[----:B------:R-:W-:Y:S01]  /*9730*/  SHF.L.U32 R73, R123, 0x10, RZ ;  /* 0x000000107b497819 */ /* 0x000fe200000006ff */
[----:B------:R-:W-:Y:S01]  /*9740*/  FFMA R37, R71, R0, R37 ;  /* 0x0000000047257223 */ /* 0x000fe20000000025 */
[----:B------:R-:W-:Y:S01]  /*9750*/  LOP3.LUT R0, R122, 0xffff0000, RZ, 0xc0, !PT ;  /* 0xffff00007a007812 */ /* 0x000fe200078ec0ff */
[C---:B------:R-:W-:Y:S01]  /*9760*/  FMUL R38, R68.reuse, R56 ;  /* 0x0000003844267220 */ /* 0x040fe20000400000 */
[----:B---3--:R-:W-:Y:S01]  /*9770*/  F2FP.BF16.F32.PACK_AB R100, R27, R26 ;  /* 0x0000001a1b64723e */ /* 0x008fe200000010ff */
[C---:B------:R-:W-:Y:S01]  /*9780*/  FMUL R39, R68.reuse, R57 ;  /* 0x0000003944277220 */ /* 0x040fe20000400000 */
[----:B------:R-:W-:Y:S01]  /*9790*/  F2FP.BF16.F32.PACK_AB R101, R29, R28 ;  /* 0x0000001c1d65723e */ /* 0x000fe200000010ff */
[C---:B------:R-:W-:Y:S01]  /*97a0*/  FMUL R40, R68.reuse, R58 ;  /* 0x0000003a44287220 */ /* 0x040fe20000400000 */
[----:B------:R-:W-:Y:S01]  /*97b0*/  F2FP.BF16.F32.PACK_AB R102, R31, R30 ;  /* 0x0000001e1f66723e */ /* 0x000fe200000010ff */
[----:B------:R-:W-:Y:S01]  /*97c0*/  FMUL R41, R68, R59 ;  /* 0x0000003b44297220 */ /* 0x000fe20000400000 */
[----:B------:R-:W-:Y:S01]  /*97d0*/  F2FP.BF16.F32.PACK_AB R103, R33, R32 ;  /* 0x000000202167723e */ /* 0x000fe200000010ff */
[----:B------:R-:W-:Y:S01]  /*97e0*/  FFMA R38, R71, R3, R38 ;  /* 0x0000000347267223 */ /* 0x000fe20000000026 */
[----:B------:R-:W-:Y:S01]  /*97f0*/  SHF.L.U32 R3, R129, 0x10, RZ ;  /* 0x0000001081037819 */ /* 0x000fe200000006ff */
[----:B------:R-:W-:Y:S01]  /*9800*/  FFMA R39, R71, R0, R39 ;  /* 0x0000000047277223 */ /* 0x000fe20000000027 */
[C---:B------:R-:W-:Y:S01]  /*9810*/  SHF.L.U32 R0, R128.reuse, 0x10, RZ ;  /* 0x0000001080007819 */ /* 0x040fe200000006ff */
[----:B------:R3:W-:Y:S01]  /*9820*/  STS.128 [R160+0x4400], R100 ;  /* 0x00440064a0007388 */ /* 0x0007e20000000c00 */
[----:B----4-:R-:W-:Y:S01]  /*9830*/  F2FP.BF16.F32.PACK_AB R108, R35, R34 ;  /* 0x00000022236c723e */ /* 0x010fe200000010ff */
[----:B------:R-:W-:Y:S01]  /*9840*/  FFMA R40, R71, R73, R40 ;  /* 0x0000004947287223 */ /* 0x000fe20000000028 */
[----:B------:R-:W-:Y:S01]  /*9850*/  SHF.L.U32 R73, R131, 0x10, RZ ;  /* 0x0000001083497819 */ /* 0x000fe200000006ff */
[----:B------:R-:W-:Y:S01]  /*9860*/  FFMA R41, R71, R70, R41 ;  /* 0x0000004647297223 */ /* 0x000fe20000000029 */
[----:B------:R-:W-:Y:S01]  /*9870*/  LOP3.LUT R70, R128, 0xffff0000, RZ, 0xc0, !PT ;  /* 0xffff000080467812 */ /* 0x000fe200078ec0ff */
[C---:B------:R-:W-:Y:S01]  /*9880*/  FMUL R42, R68.reuse, R60 ;  /* 0x0000003c442a7220 */ /* 0x040fe20000400000 */
[----:B------:R-:W-:Y:S01]  /*9890*/  F2FP.BF16.F32.PACK_AB R109, R37, R36 ;  /* 0x00000024256d723e */ /* 0x000fe200000010ff */
[C---:B------:R-:W-:Y:S01]  /*98a0*/  FMUL R43, R68.reuse, R61 ;  /* 0x0000003d442b7220 */ /* 0x040fe20000400000 */
[C---:B------:R-:W-:Y:S01]  /*98b0*/  FMUL R44, R68.reuse, R62 ;  /* 0x0000003e442c7220 */ /* 0x040fe20000400000 */
[----:B------:R-:W-:Y:S01]  /*98c0*/  FFMA R42, R71, R0, R42 ;  /* 0x00000000472a7223 */ /* 0x000fe2000000002a */
[----:B------:R-:W-:Y:S01]  /*98d0*/  LOP3.LUT R0, R129, 0xffff0000, RZ, 0xc0, !PT ;  /* 0xffff000081007812 */ /* 0x000fe200078ec0ff */
[C---:B------:R-:W-:Y:S01]  /*98e0*/  FFMA R43, R71.reuse, R70, R43 ;  /* 0x00000046472b7223 */ /* 0x040fe2000000002b */
[C---:B------:R-:W-:Y:S01]  /*98f0*/  FFMA R44, R71.reuse, R3, R44 ;  /* 0x00000003472c7223 */ /* 0x040fe2000000002c */
[----:B------:R-:W-:Y:S01]  /*9900*/  FMUL R45, R68, R63 ;  /* 0x0000003f442d7220 */ /* 0x000fe20000400000 */
[----:B------:R-:W-:Y:S01]  /*9910*/  SHF.L.U32 R3, R130, 0x10, RZ ;  /* 0x0000001082037819 */ /* 0x000fe200000006ff */
[----:B------:R-:W-:Y:S01]  /*9920*/  FMUL R46, R68, R64 ;  /* 0x00000040442e7220 */ /* 0x000fe20000400000 */
[----:B------:R-:W-:Y:S01]  /*9930*/  LOP3.LUT R70, R130, 0xffff0000, RZ, 0xc0, !PT ;  /* 0xffff000082467812 */ /* 0x000fe200078ec0ff */
[C---:B------:R-:W-:Y:S01]  /*9940*/  FMUL R47, R68.reuse, R65 ;  /* 0x00000041442f7220 */ /* 0x040fe20000400000 */
[C---:B------:R-:W-:Y:S01]  /*9950*/  FMUL R48, R68.reuse, R66 ;  /* 0x0000004244307220 */ /* 0x040fe20000400000 */
[----:B------:R-:W-:Y:S01]  /*9960*/  FFMA R45, R71, R0, R45 ;  /* 0x00000000472d7223 */ /* 0x000fe2000000002d */
[----:B------:R-:W-:Y:S01]  /*9970*/  FMUL R49, R68, R67 ;  /* 0x0000004344317220 */ /* 0x000fe20000400000 */
[----:B------:R-:W-:Y:S01]  /*9980*/  F2FP.BF16.F32.PACK_AB R110, R39, R38 ;  /* 0x00000026276e723e */ /* 0x000fe200000010ff */
[----:B------:R-:W-:Y:S01]  /*9990*/  FFMA R46, R71, R3, R46 ;  /* 0x00000003472e7223 */ /* 0x000fe2000000002e */
[----:B------:R-:W-:Y:S01]  /*99a0*/  F2FP.BF16.F32.PACK_AB R111, R41, R40 ;  /* 0x00000028296f723e */ /* 0x000fe200000010ff */
[C---:B------:R-:W-:Y:S01]  /*99b0*/  FFMA R47, R71.reuse, R70, R47 ;  /* 0x00000046472f7223 */ /* 0x040fe2000000002f */
[C---:B------:R-:W-:Y:S01]  /*99c0*/  FFMA R48, R71.reuse, R73, R48 ;  /* 0x0000004947307223 */ /* 0x040fe20000000030 */
[----:B------:R-:W-:Y:S01]  /*99d0*/  FFMA R49, R71, R72, R49 ;  /* 0x0000004847317223 */ /* 0x000fe20000000031 */
[----:B------:R-:W-:Y:S01]  /*99e0*/  F2FP.BF16.F32.PACK_AB R72, R43, R42 ;  /* 0x0000002a2b48723e */ /* 0x000fe200000010ff */
[----:B------:R3:W-:Y:S01]  /*99f0*/  STS.128 [R159+0x4400], R108 ;  /* 0x0044006c9f007388 */ /* 0x0007e20000000c00 */
[----:B------:R-:W-:Y:S02]  /*9a00*/  F2FP.BF16.F32.PACK_AB R73, R45, R44 ;  /* 0x0000002c2d49723e */ /* 0x000fe400000010ff */
[----:B------:R-:W-:Y:S02]  /*9a10*/  F2FP.BF16.F32.PACK_AB R74, R47, R46 ;  /* 0x0000002e2f4a723e */ /* 0x000fe400000010ff */
[----:B------:R-:W-:Y:S02]  /*9a20*/  F2FP.BF16.F32.PACK_AB R75, R49, R48 ;  /* 0x00000030314b723e */ /* 0x000fe400000010ff */
[----:B------:R-:W-:Y:S02]  /*9a30*/  MOV R0, UR52 ;  /* 0x0000003400007c02 */ /* 0x000fe40008000f00 */
[----:B------:R-:W-:Y:S01]  /*9a40*/  @P6 SHF.L.U32 R70, R149, 0x1f, RZ ;  /* 0x0000001f95466819 */ /* 0x000fe200000006ff */
[----:B------:R3:W-:Y:S01]  /*9a50*/  STS.128 [R158+0x4400], R72 ;  /* 0x004400489e007388 */ /* 0x0007e20000000c00 */
[----:B------:R-:W-:Y:S04]  /*9a60*/  @P6 LEA R0, R0, UR46, 0x3 ;  /* 0x0000002e00006c11 */ /* 0x000fe8000f8e18ff */
[----:B------:R-:W-:Y:S01]  /*9a70*/  @P6 IADD3 R0, PT, PT, R0, 0x60, RZ ;  /* 0x0000006000006810 */ /* 0x000fe20007ffe0ff */
[----:B------:R-:W-:Y:S01]  /*9a80*/  @!PT LDS RZ, [RZ] ;  /* 0x00000000fffff984 */ /* 0x000fe20000000800 */
[----:B------:R-:W-:Y:S01]  /*9a90*/  @!PT LDS RZ, [RZ] ;  /* 0x00000000fffff984 */ /* 0x000fe20000000800 */
[----:B------:R-:W-:Y:S01]  /*9aa0*/  @!PT LDS RZ, [RZ] ;  /* 0x00000000fffff984 */ /* 0x000fe20000000800 */
[----:B------:R-:W-:Y:S01]  /*9ab0*/  @!PT LDS RZ, [RZ] ;  /* 0x00000000fffff984 */ /* 0x000fe20000000800 */
[----:B------:R4:W-:Y:S06]  /*9ac0*/  MEMBAR.ALL.CTA ;  /* 0x0000000000007992 */ /* 0x0009ec0000008000 */
[----:B----4-:R-:W4:Y:S01]  /*9ad0*/  FENCE.VIEW.ASYNC.S ;  /* 0x00000000000073c6 */ /* 0x010f220000000000 */
[----:B-1----:R-:W-:Y:S01]  /*9ae0*/  @P6 PRMT R0, R165, 0x654, R0 ;  /* 0x00000654a5006816 */ /* 0x002fe20000000000 */
[----:B----4-:R-:W-:Y:S06]  /*9af0*/  BAR.SYNC.DEFER_BLOCKING 0x1, 0x80 ;  /* 0x0042000000007b1d */ /* 0x010fec0000010000 */
[----:B------:R-:W-:Y:S05]  /*9b00*/  @P0 BRA `(.L_x_127) ;  /* 0x0000000000280947 */ /* 0x000fea0003800000 */
[----:B------:R-:W1:Y:S01]  /*9b10*/  LDCU.64 UR6, c[0x0][0x348] ;  /* 0x00006900ff0677ac */ /* 0x000e620008000a00 */
[----:B------:R-:W-:Y:S02]  /*9b20*/  UIADD3 UR9, UPT, UPT, UR53, UR40, URZ ;  /* 0x0000002835097290 */ /* 0x000fe4000fffe0ff */
[----:B------:R-:W-:Y:S01]  /*9b30*/  UIADD3 UR8, UPT, UPT, UR46, 0x4400, URZ ;  /* 0x000044002e087890 */ /* 0x000fe2000fffe0ff */
[----:B------:R-:W-:Y:S01]  /*9b40*/  UMOV UR10, UR50 ;  /* 0x00000032000a7c82 */ /* 0x000fe20008000000 */
[----:B------:R-:W-:Y:S01]  /*9b50*/  UMOV UR11, UR36 ;  /* 0x00000024000b7c82 */ /* 0x000fe20008000000 */
[----:B-1----:R-:W-:Y:S04]  /*9b60*/  UIADD3 UR4, UP0, UPT, UR6, 0xa80, URZ ;  /* 0x00000a8006047890 */ /* 0x002fe8000ff1e0ff */
[----:B------:R-:W-:Y:S09]  /*9b70*/  UIADD3.X UR5, UPT, UPT, URZ, UR7, URZ, UP0, !UPT ;  /* 0x00000007ff057290 */ /* 0x000ff200087fe4ff */
[----:B------:R1:W-:Y:S01]  /*9b80*/  UTMASTG.3D [UR8], [UR4] ;  /* 0x00000008040073b5 */ /* 0x0003e20008010000 */
[----:B------:R0:W-:Y:S01]  /*9b90*/  UTMACMDFLUSH ;  /* 0x00000000000079b7 */ /* 0x0001e20000000000 */
[----:B-1----:R-:W-:Y:S04]  /*9ba0*/  DEPBAR.LE SB0, 0x1 ;  /* 0x000080400000791a */ /* 0x002fe80000000000 */
.L_x_127:
[----:B------:R-:W-:Y:S05]  /*9bb0*/  BSYNC.RECONVERGENT B0 ;  /* 0x0000000000007941 */ /* 0x000fea0003800200 */
.L_x_126:
[----:B------:R-:W-:Y:S01]  /*9bc0*/  BAR.SYNC.DEFER_BLOCKING 0x1, 0x80 ;  /* 0x0042000000007b1d */ /* 0x000fe20000010000 */
[----:B------:R-:W-:Y:S02]  /*9bd0*/  UIADD3 UR5, UPT, UPT, UR52, 0x1, URZ ;  /* 0x0000000134057890 */ /* 0x000fe4000fffe0ff */
[----:B------:R-:W-:Y:S02]  /*9be0*/  UISETP.NE.AND UP0, UPT, UR39, URZ, UPT ;  /* 0x000000ff2700728c */ /* 0x000fe4000bf05270 */
[----:B------:R-:W-:Y:S04]  /*9bf0*/  UISETP.NE.AND UP1, UPT, UR5, 0x4, UPT ;  /* 0x000000040500788c */ /* 0x000fe8000bf25270 */
[----:B------:R-:W-:Y:S01]  /*9c00*/  USEL UR47, UR5, URZ, UP1 ;  /* 0x000000ff052f7287 */ /* 0x000fe20008800000 */
[----:B------:R1:W-:Y:S01]  /*9c10*/  @P6 SYNCS.ARRIVE.TRANS64.RED.A1T0 RZ, [R0+URZ], RZ ;  /* 0x000000ff00ff69a7 */ /* 0x0003e200081004ff */
[----:B------:R-:W-:Y:S01]  /*9c20*/  UMOV UR4, 0x40 ;  /* 0x0000004000047882 */ /* 0x000fe20000000000 */
[----:B------:R-:W-:Y:S01]  /*9c30*/  BSSY B1, `(.L_x_128) ;  /* 0x0000021000017945 */ /* 0x000fe20003800000 */
[----:B------:R-:W-:Y:S01]  /*9c40*/  USEL UR40, UR4, 0x80, !UP0 ;  /* 0x0000008004287887 */ /* 0x000fe2000c000000 */
[----:B------:R-:W4:Y:S02]  /*9c50*/  @P6 SYNCS.PHASECHK.TRANS64.TRYWAIT P0, [R95+URZ+0x40], R70 ;  /* 0x000040465f0065a7 */ /* 0x000f2400080011ff */
[----:B----4-:R-:W-:Y:S01]  /*9c60*/  @P6 SEL R79, RZ, 0x1, !P0 ;  /* 0x00000001ff4f6807 */ /* 0x010fe20004000000 */
[----:B-1----:R-:W-:Y:S08]  /*9c70*/  @!P6 BRA `(.L_x_129) ;  /* 0x000000000070e947 */ /* 0x002ff00003800000 */
        /* <DEDUP_REMOVED lines=9> */
[----:B------:R-:W-:Y:S04]  /*9d10*/  SHF.L.U32 R6, R149, 0x1f, RZ ;  /* 0x0000001f95067819 */ /* 0x000fe800000006ff */
[----:B------:R-:W1:Y:S02]  /*9d20*/  SYNCS.PHASECHK.TRANS64.TRYWAIT P0, [R95+URZ+0x40], R6 ;  /* 0x000040065f0075a7 */ /* 0x000e6400080011ff */
[----:B-1----:R-:W-:Y:S05]  /*9d30*/  @!P0 BRA `(.L_x_132) ;  /* 0x0000003400848947 */ /* 0x002fea0003800000 */
.L_x_131:
[----:B------:R-:W-:Y:S05]  /*9d40*/  BSYNC B0 ;  /* 0x0000000000007941 */ /* 0x000fea0003800000 */
.L_x_130:
[----:B------:R-:W-:Y:S01]  /*9d50*/  ISETP.NE.AND P0, PT, R93, RZ, PT ;  /* 0x000000ff5d00720c */ /* 0x000fe20003f05270 */
[----:B------:R-:W-:Y:S11]  /*9d60*/  VIADD R77, R77, 0x1 ;  /* 0x000000014d4d7836 */ /* 0x000ff60000000000 */
[----:B------:R-:W-:Y:S01]  /*9d70*/  @!UPT UIADD3 URZ, UPT, UPT, URZ, URZ, URZ ;  /* 0x000000fffffff290 */ /* 0x000fe2000fffe0ff */
[----:B------:R4:W2:Y:S01]  /*9d80*/  @P0 LDS.128 R84, [R4+UR46+0x400] ;  /* 0x0004002e04540984 */ /* 0x0008a20008000c00 */
[--C-:B------:R-:W-:Y:S01]  /*9d90*/  @P0 IMAD.IADD R7, R92, 0x1, R3.reuse ;  /* 0x000000015c070824 */ /* 0x100fe200078e0203 */
[C---:B-1----:R-:W-:Y:S01]  /*9da0*/  @P0 IADD3 R6, PT, PT, R94.reuse, R5, RZ ;  /* 0x000000055e060210 */ /* 0x042fe20007ffe0ff */
[C---:B------:R-:W-:Y:S01]  /*9db0*/  @P0 IMAD.IADD R8, R94.reuse, 0x1, R3 ;  /* 0x000000015e080824 */ /* 0x040fe200078e0203 */
[----:B------:R4:W1:Y:S02]  /*9dc0*/  @P0 LDS.128 R80, [R0+0x400] ;  /* 0x0004000000500984 */ /* 0x0008640000000c00 */
[----:B------:R-:W-:Y:S02]  /*9dd0*/  @P0 IADD3 R9, PT, PT, R94, R7, RZ ;  /* 0x000000075e090210 */ /* 0x000fe40007ffe0ff */
[----:B------:R4:W1:Y:S04]  /*9de0*/  @P0 LDS.128 R88, [R5+0x400] ;  /* 0x0004000005580984 */ /* 0x0008680000000c00 */
[----:B------:R4:W1:Y:S04]  /*9df0*/  @P0 LDS.128 R96, [R6+0x400] ;  /* 0x0004000006600984 */ /* 0x0008680000000c00 */
[----:B------:R4:W1:Y:S04]  /*9e00*/  @P0 LDS.128 R104, [R3+0x400] ;  /* 0x0004000003680984 */ /* 0x0008680000000c00 */
[----:B------:R4:W1:Y:S04]  /*9e10*/  @P0 LDS.128 R112, [R8+0x400] ;  /* 0x0004000008700984 */ /* 0x0008680000000c00 */
[----:B------:R4:W1:Y:S04]  /*9e20*/  @P0 LDS.128 R120, [R7+0x400] ;  /* 0x0004000007780984 */ /* 0x0008680000000c00 */
[----:B------:R4:W1:Y:S02]  /*9e30*/  @P0 LDS.128 R128, [R9+0x400] ;  /* 0x0004000009800984 */ /* 0x0008640000000c00 */
.L_x_129:
[----:B------:R-:W-:Y:S05]  /*9e40*/  BSYNC B1 ;  /* 0x0000000000017941 */ /* 0x000fea0003800000 */
.L_x_128:
        /* <DEDUP_REMOVED lines=21> */
.L_x_133:
[----:B--2---:R-:W-:Y:S01]  /*9fa0*/  SHF.L.U32 R70, R84, 0x10, RZ ;  /* 0x0000001054467819 */ /* 0x004fe200000006ff */
[----:B------:R-:W-:Y:S05]  /*9fb0*/  WARPSYNC.ALL ;  /* 0x0000000000007948 */ /* 0x000fea0003800000 */
[----:B------:R-:W-:Y:S01]  /*9fc0*/  R2UR UR4, R16 ;  /* 0x00000000100472ca */ /* 0x000fe200000e0000 */
[----:B------:R-:W-:Y:S01]  /*9fd0*/  BSSY.RECONVERGENT B0, `(.L_x_134) ;  /* 0x0000103000007945 */ /* 0x000fe20003800200 */
[----:B---3--:R-:W-:Y:S02]  /*9fe0*/  LOP3.LUT R72, R87, 0xffff0000, RZ, 0xc0, !PT ;  /* 0xffff000057487812 */ /* 0x008fe400078ec0ff */
[----:B------:R-:W-:Y:S02]  /*9ff0*/  ISETP.NE.AND P6, PT, R157, RZ, PT ;  /* 0x000000ff9d00720c */ /* 0x000fe40003fc5270 */
[----:B------:R-:W-:Y:S07]  /*a000*/  ISETP.NE.AND P0, PT, R152, RZ, PT ;  /* 0x000000ff9800720c */ /* 0x000fee0003f05270 */
[----:B------:R-:W2:Y:S02]  /*a010*/  LDTM.x64 R4, tmem[UR4] ;  /* 0x00000004000479ee */ /* 0x000ea40008340000 */
[----:B--2---:R-:W-:Y:S01]  /*a020*/  FMUL R0, R68, R4 ;  /* 0x0000000444007220 */ /* 0x004fe20000400000 */
[----:B------:R-:W-:Y:S01]  /*a030*/  LOP3.LUT R4, R84, 0xffff0000, RZ, 0xc0, !PT ;  /* 0xffff000054047812 */ /* 0x000fe200078ec0ff */
[C---:B------:R-:W-:Y:S01]  /*a040*/  FMUL R3, R68.reuse, R5 ;  /* 0x0000000544037220 */ /* 0x040fe20000400000 */
[----:B------:R-:W-:Y:S01]  /*a050*/  SHF.L.U32 R5, R85, 0x10, RZ ;  /* 0x0000001055057819 */ /* 0x000fe200000006ff */
[----:B------:R-:W-:Y:S01]  /*a060*/  FFMA R0, R71, R70, R0 ;  /* 0x0000004647007223 */ /* 0x000fe20000000000 */
[----:B------:R-:W-:Y:S01]  /*a070*/  LOP3.LUT R70, R85, 0xffff0000, RZ, 0xc0, !PT ;  /* 0xffff000055467812 */ /* 0x000fe200078ec0ff */
[C---:B------:R-:W-:Y:S01]  /*a080*/  FMUL R6, R68.reuse, R6 ;  /* 0x0000000644067220 */ /* 0x040fe20000400000 */
[C---:B------:R-:W-:Y:S01]  /*a090*/  FFMA R3, R71.reuse, R4, R3 ;  /* 0x0000000447037223 */ /* 0x040fe20000000003 */
[C---:B------:R-:W-:Y:S01]  /*a0a0*/  FMUL R7, R68.reuse, R7 ;  /* 0x0000000744077220 */ /* 0x040fe20000400000 */
[----:B------:R-:W-:Y:S01]  /*a0b0*/  FMUL R4, R68, R8 ;  /* 0x0000000844047220 */ /* 0x000fe20000400000 */
[C---:B------:R-:W-:Y:S01]  /*a0c0*/  LOP3.LUT R8, R86.reuse, 0xffff0000, RZ, 0xc0, !PT ;  /* 0xffff000056087812 */ /* 0x040fe200078ec0ff */
[C---:B------:R-:W-:Y:S01]  /*a0d0*/  FFMA R6, R71.reuse, R5, R6 ;  /* 0x0000000547067223 */ /* 0x040fe20000000006 */
[----:B------:R-:W-:Y:S01]  /*a0e0*/  SHF.L.U32 R5, R86, 0x10, RZ ;  /* 0x0000001056057819 */ /* 0x000fe200000006ff */
[----:B------:R-:W-:Y:S01]  /*a0f0*/  FFMA R7, R71, R70, R7 ;  /* 0x0000004647077223 */ /* 0x000fe20000000007 */
[----:B------:R-:W-:Y:S01]  /*a100*/  F2FP.BF16.F32.PACK_AB R100, R3, R0 ;  /* 0x000000000364723e */ /* 0x000fe200000010ff */
[----:B------:R-:W-:Y:S01]  /*a110*/  FMUL R0, R68, R9 ;  /* 0x0000000944007220 */ /* 0x000fe20000400000 */
[----:B------:R-:W-:Y:S01]  /*a120*/  SHF.L.U32 R70, R87, 0x10, RZ ;  /* 0x0000001057467819 */ /* 0x000fe200000006ff */
[----:B------:R-:W-:Y:S01]  /*a130*/  FFMA R4, R71, R5, R4 ;  /* 0x0000000547047223 */ /* 0x000fe20000000004 */
[----:B------:R-:W-:Y:S01]  /*a140*/  F2FP.BF16.F32.PACK_AB R101, R7, R6 ;  /* 0x000000060765723e */ /* 0x000fe200000010ff */
[C---:B------:R-:W-:Y:S01]  /*a150*/  FFMA R0, R71.reuse, R8, R0 ;  /* 0x0000000847007223 */ /* 0x040fe20000000000 */
[----:B-1----:R-:W-:Y:S01]  /*a160*/  SHF.L.U32 R8, R80, 0x10, RZ ;  /* 0x0000001050087819 */ /* 0x002fe200000006ff */
[----:B------:R-:W-:Y:S01]  /*a170*/  FMUL R3, R68, R10 ;  /* 0x0000000a44037220 */ /* 0x000fe20000400000 */
[----:B------:R-:W-:Y:S01]  /*a180*/  LOP3.LUT R10, R80, 0xffff0000, RZ, 0xc0, !PT ;  /* 0xffff0000500a7812 */ /* 0x000fe200078ec0ff */
[----:B------:R-:W-:Y:S01]  /*a190*/  FMUL R5, R68, R11 ;  /* 0x0000000b44057220 */ /* 0x000fe20000400000 */
[----:B------:R-:W-:Y:S01]  /*a1a0*/  F2FP.BF16.F32.PACK_AB R102, R0, R4 ;  /* 0x000000040066723e */ /* 0x000fe200000010ff */
[C---:B------:R-:W-:Y:S01]  /*a1b0*/  FMUL R6, R68.reuse, R12 ;  /* 0x0000000c44067220 */ /* 0x040fe20000400000 */
[C---:B------:R-:W-:Y:S01]  /*a1c0*/  FMUL R7, R68.reuse, R13 ;  /* 0x0000000d44077220 */ /* 0x040fe20000400000 */
[----:B------:R-:W-:Y:S01]  /*a1d0*/  FFMA R3, R71, R70, R3 ;  /* 0x0000004647037223 */ /* 0x000fe20000000003 */
[----:B------:R-:W-:Y:S01]  /*a1e0*/  SHF.L.U32 R70, R81, 0x10, RZ ;  /* 0x0000001051467819 */ /* 0x000fe200000006ff */
[C---:B------:R-:W-:Y:S01]  /*a1f0*/  FFMA R5, R71.reuse, R72, R5 ;  /* 0x0000004847057223 */ /* 0x040fe20000000005 */
[C---:B------:R-:W-:Y:S01]  /*a200*/  FFMA R6, R71.reuse, R8, R6 ;  /* 0x0000000847067223 */ /* 0x040fe20000000006 */
[C---:B------:R-:W-:Y:S01]  /*a210*/  FMUL R0, R68.reuse, R14 ;  /* 0x0000000e44007220 */ /* 0x040fe20000400000 */
[----:B------:R-:W-:Y:S01]  /*a220*/  FFMA R7, R71, R10, R7 ;  /* 0x0000000a47077223 */ /* 0x000fe20000000007 */
[C---:B------:R-:W-:Y:S01]  /*a230*/  FMUL R14, R68.reuse, R24 ;  /* 0x00000018440e7220 */ /* 0x040fe20000400000 */
[----:B------:R-:W-:Y:S01]  /*a240*/  F2FP.BF16.F32.PACK_AB R103, R5, R3 ;  /* 0x000000030567723e */ /* 0x000fe200000010ff */
[C---:B------:R-:W-:Y:S01]  /*a250*/  FMUL R24, R68.reuse, R34 ;  /* 0x0000002244187220 */ /* 0x040fe20000400000 */
[C---:B------:R-:W-:Y:S01]  /*a260*/  FMUL R34, R68.reuse, R44 ;  /* 0x0000002c44227220 */ /* 0x040fe20000400000 */
[C---:B------:R-:W-:Y:S01]  /*a270*/  FMUL R44, R68.reuse, R54 ;  /* 0x00000036442c7220 */ /* 0x040fe20000400000 */
[C---:B------:R-:W-:Y:S01]  /*a280*/  FMUL R54, R68.reuse, R64 ;  /* 0x0000004044367220 */ /* 0x040fe20000400000 */
[----:B------:R-:W-:Y:S01]  /*a290*/  F2FP.BF16.F32.PACK_AB R64, R7, R6 ;  /* 0x000000060740723e */ /* 0x000fe200000010ff */
[----:B------:R-:W-:Y:S01]  /*a2a0*/  STS.128 [R164+UR46+0x8400], R100 ;  /* 0x00840064a4007988 */ /* 0x000fe20008000c2e */
[----:B------:R-:W-:Y:S01]  /*a2b0*/  LOP3.LUT R6, R81, 0xffff0000, RZ, 0xc0, !PT ;  /* 0xffff000051067812 */ /* 0x000fe200078ec0ff */
[----:B------:R-:W-:Y:S01]  /*a2c0*/  FMUL R3, R68, R15 ;  /* 0x0000000f44037220 */ /* 0x000fe20000400000 */
[----:B------:R-:W-:Y:S01]  /*a2d0*/  SHF.L.U32 R7, R82, 0x10, RZ ;  /* 0x0000001052077819 */ /* 0x000fe200000006ff */
[C---:B------:R-:W-:Y:S01]  /*a2e0*/  FMUL R8, R68.reuse, R18 ;  /* 0x0000001244087220 */ /* 0x040fe20000400000 */
[C---:B------:R-:W-:Y:S01]  /*a2f0*/  FFMA R0, R71.reuse, R70, R0 ;  /* 0x0000004647007223 */ /* 0x040fe20000000000 */
[C---:B------:R-:W-:Y:S01]  /*a300*/  FMUL R9, R68.reuse, R19 ;  /* 0x0000001344097220 */ /* 0x040fe20000400000 */
[----:B------:R-:W-:Y:S01]  /*a310*/  FMUL R18, R68, R28 ;  /* 0x0000001c44127220 */ /* 0x000fe20000400000 */
[----:B------:R-:W-:Y:S01]  /*a320*/  FFMA R3, R71, R6, R3 ;  /* 0x0000000647037223 */ /* 0x000fe20000000003 */
[----:B------:R-:W-:Y:S01]  /*a330*/  LOP3.LUT R6, R88, 0xffff0000, RZ, 0xc0, !PT ;  /* 0xffff000058067812 */ /* 0x000fe200078ec0ff */
[C---:B------:R-:W-:Y:S01]  /*a340*/  FMUL R10, R68.reuse, R20 ;  /* 0x00000014440a7220 */ /* 0x040fe20000400000 */
        /* <DEDUP_REMOVED lines=10> */
[----:B------:R-:W-:Y:S01]  /*a3f0*/  FMUL R48, R68, R58 ;  /* 0x0000003a44307220 */ /* 0x000fe20000400000 */
[----:B------:R-:W-:Y:S01]  /*a400*/  LOP3.LUT R58, R82, 0xffff0000, RZ, 0xc0, !PT ;  /* 0xffff0000523a7812 */ /* 0x000fe200078ec0ff */
[C---:B------:R-:W-:Y:S01]  /*a410*/  FMUL R4, R68.reuse, R16 ;  /* 0x0000001044047220 */ /* 0x040fe20000400000 */
[C---:B------:R-:W-:Y:S01]  /*a420*/  FMUL R40, R68.reuse, R50 ;  /* 0x0000003244287220 */ /* 0x040fe20000400000 */
[C---:B------:R-:W-:Y:S01]  /*a430*/  FMUL R45, R68.reuse, R55 ;  /* 0x00000037442d7220 */ /* 0x040fe20000400000 */
[C---:B------:R-:W-:Y:S01]  /*a440*/  FMUL R49, R68.reuse, R59 ;  /* 0x0000003b44317220 */ /* 0x040fe20000400000 */
[----:B------:R-:W-:Y:S01]  /*a450*/  SHF.L.U32 R59, R83, 0x10, RZ ;  /* 0x00000010533b7819 */ /* 0x000fe200000006ff */
[C---:B------:R-:W-:Y:S01]  /*a460*/  FMUL R55, R68.reuse, R65 ;  /* 0x0000004144377220 */ /* 0x040fe20000400000 */
[----:B------:R-:W-:Y:S01]  /*a470*/  F2FP.BF16.F32.PACK_AB R65, R3, R0 ;  /* 0x000000000341723e */ /* 0x000fe200000010ff */
[----:B------:R-:W-:Y:S01]  /*a480*/  FMUL R5, R68, R17 ;  /* 0x0000001144057220 */ /* 0x000fe20000400000 */
[----:B------:R-:W-:Y:S01]  /*a490*/  SHF.L.U32 R0, R88, 0x10, RZ ;  /* 0x0000001058007819 */ /* 0x000fe200000006ff */
[C---:B------:R-:W-:Y:S01]  /*a4a0*/  FMUL R50, R68.reuse, R60 ;  /* 0x0000003c44327220 */ /* 0x040fe20000400000 */
[----:B------:R-:W-:Y:S01]  /*a4b0*/  LOP3.LUT R60, R83, 0xffff0000, RZ, 0xc0, !PT ;  /* 0xffff0000533c7812 */ /* 0x000fe200078ec0ff */
[----:B------:R-:W-:Y:S01]  /*a4c0*/  FFMA R4, R71, R7, R4 ;  /* 0x0000000747047223 */ /* 0x000fe20000000004 */
[----:B------:R-:W-:Y:S01]  /*a4d0*/  SHF.L.U32 R3, R89, 0x10, RZ ;  /* 0x0000001059037819 */ /* 0x000fe200000006ff */
[C---:B------:R-:W-:Y:S01]  /*a4e0*/  FFMA R5, R71.reuse, R58, R5 ;  /* 0x0000003a47057223 */ /* 0x040fe20000000005 */
[C---:B------:R-:W-:Y:S01]  /*a4f0*/  FFMA R8, R71.reuse, R59, R8 ;  /* 0x0000003b47087223 */ /* 0x040fe20000000008 */
[C---:B------:R-:W-:Y:S01]  /*a500*/  FFMA R9, R71.reuse, R60, R9 ;  /* 0x0000003c47097223 */ /* 0x040fe20000000009 */
[----:B------:R-:W-:Y:S01]  /*a510*/  FFMA R10, R71, R0, R10 ;  /* 0x00000000470a7223 */ /* 0x000fe2000000000a */
[----:B------:R-:W-:Y:S01]  /*a520*/  LOP3.LUT R0, R89, 0xffff0000, RZ, 0xc0, !PT ;  /* 0xffff000059007812 */ /* 0x000fe200078ec0ff */
[C---:B------:R-:W-:Y:S01]  /*a530*/  FMUL R11, R68.reuse, R21 ;  /* 0x00000015440b7220 */ /* 0x040fe20000400000 */
[C---:B------:R-:W-:Y:S01]  /*a540*/  FMUL R12, R68.reuse, R22 ;  /* 0x00000016440c7220 */ /* 0x040fe20000400000 */
[C---:B------:R-:W-:Y:S01]  /*a550*/  FMUL R13, R68.reuse, R23 ;  /* 0x00000017440d7220 */ /* 0x040fe20000400000 */
[C---:B------:R-:W-:Y:S01]  /*a560*/  FMUL R16, R68.reuse, R26 ;  /* 0x0000001a44107220 */ /* 0x040fe20000400000 */
[C---:B------:R-:W-:Y:S01]  /*a570*/  FMUL R26, R68.reuse, R36 ;  /* 0x00000024441a7220 */ /* 0x040fe20000400000 */
[----:B------:R-:W-:Y:S01]  /*a580*/  FFMA R11, R71, R6, R11 ;  /* 0x00000006470b7223 */ /* 0x000fe2000000000b */
[----:B------:R-:W-:Y:S01]  /*a590*/  LOP3.LUT R6, R99, 0xffff0000, RZ, 0xc0, !PT ;  /* 0xffff000063067812 */ /* 0x000fe200078ec0ff */
[----:B------:R-:W-:Y:S01]  /*a5a0*/  FMUL R36, R68, R46 ;  /* 0x0000002e44247220 */ /* 0x000fe20000400000 */
[----:B------:R-:W-:Y:S01]  /*a5b0*/  FFMA R12, R71, R3, R12 ;  /* 0x00000003470c7223 */ /* 0x000fe2000000000c */
[----:B------:R-:W-:Y:S01]  /*a5c0*/  SHF.L.U32 R3, R90, 0x10, RZ ;  /* 0x000000105a037819 */ /* 0x000fe200000006ff */
[C---:B------:R-:W-:Y:S01]  /*a5d0*/  FMUL R46, R68.reuse, R56 ;  /* 0x00000038442e7220 */ /* 0x040fe20000400000 */
[----:B------:R-:W-:Y:S01]  /*a5e0*/  FMUL R56, R68, R66 ;  /* 0x0000004244387220 */ /* 0x000fe20000400000 */
[----:B------:R-:W-:Y:S01]  /*a5f0*/  F2FP.BF16.F32.PACK_AB R66, R5, R4 ;  /* 0x000000040542723e */ /* 0x000fe200000010ff */
[C---:B------:R-:W-:Y:S01]  /*a600*/  FFMA R13, R71.reuse, R0, R13 ;  /* 0x00000000470d7223 */ /* 0x040fe2000000000d */
[----:B------:R-:W-:Y:S01]  /*a610*/  LOP3.LUT R0, R90, 0xffff0000, RZ, 0xc0, !PT ;  /* 0xffff00005a007812 */ /* 0x000fe200078ec0ff */
[----:B------:R-:W-:Y:S01]  /*a620*/  FFMA R14, R71, R3, R14 ;  /* 0x00000003470e7223 */ /* 0x000fe2000000000e */
[C---:B------:R-:W-:Y:S01]  /*a630*/  SHF.L.U32 R5, R91.reuse, 0x10, RZ ;  /* 0x000000105b057819 */ /* 0x040fe200000006ff */
[----:B------:R-:W-:Y:S01]  /*a640*/  FMUL R17, R68, R27 ;  /* 0x0000001b44117220 */ /* 0x000fe20000400000 */
[----:B------:R-:W-:Y:S01]  /*a650*/  LOP3.LUT R4, R91, 0xffff0000, RZ, 0xc0, !PT ;  /* 0xffff00005b047812 */ /* 0x000fe200078ec0ff */
[C---:B------:R-:W-:Y:S01]  /*a660*/  FFMA R15, R71.reuse, R0, R15 ;  /* 0x00000000470f7223 */ /* 0x040fe2000000000f */
[C---:B------:R-:W-:Y:S01]  /*a670*/  SHF.L.U32 R0, R96.reuse, 0x10, RZ ;  /* 0x0000001060007819 */ /* 0x040fe200000006ff */
[----:B------:R-:W-:Y:S01]  /*a680*/  FFMA R16, R71, R5, R16 ;  /* 0x0000000547107223 */ /* 0x000fe20000000010 */
[----:B------:R-:W-:Y:S01]  /*a690*/  SHF.L.U32 R3, R97, 0x10, RZ ;  /* 0x0000001061037819 */ /* 0x000fe200000006ff */
[----:B------:R-:W-:Y:S01]  /*a6a0*/  FFMA R17, R71, R4, R17 ;  /* 0x0000000447117223 */ /* 0x000fe20000000011 */
[----:B------:R-:W-:Y:S01]  /*a6b0*/  LOP3.LUT R4, R96, 0xffff0000, RZ, 0xc0, !PT ;  /* 0xffff000060047812 */ /* 0x000fe200078ec0ff */
[C---:B------:R-:W-:Y:S01]  /*a6c0*/  FMUL R27, R68.reuse, R37 ;  /* 0x00000025441b7220 */ /* 0x040fe20000400000 */
[----:B------:R-:W-:Y:S01]  /*a6d0*/  SHF.L.U32 R5, R99, 0x10, RZ ;  /* 0x0000001063057819 */ /* 0x000fe200000006ff */
[C---:B------:R-:W-:Y:S01]  /*a6e0*/  FMUL R37, R68.reuse, R47 ;  /* 0x0000002f44257220 */ /* 0x040fe20000400000 */
[C---:B------:R-:W-:Y:S01]  /*a6f0*/  FMUL R47, R68.reuse, R57 ;  /* 0x00000039442f7220 */ /* 0x040fe20000400000 */
[----:B------:R-:W-:Y:S01]  /*a700*/  FMUL R57, R68, R67 ;  /* 0x0000004344397220 */ /* 0x000fe20000400000 */
[----:B------:R-:W-:Y:S01]  /*a710*/  F2FP.BF16.F32.PACK_AB R67, R9, R8 ;  /* 0x000000080943723e */ /* 0x000fe200000010ff */
[----:B------:R-:W-:Y:S01]  /*a720*/  FFMA R18, R71, R0, R18 ;  /* 0x0000000047127223 */ /* 0x000fe20000000012 */
[----:B------:R-:W-:Y:S01]  /*a730*/  LOP3.LUT R0, R97, 0xffff0000, RZ, 0xc0, !PT ;  /* 0xffff000061007812 */ /* 0x000fe200078ec0ff */
[C---:B------:R-:W-:Y:S01]  /*a740*/  FFMA R19, R71.reuse, R4, R19 ;  /* 0x0000000447137223 */ /* 0x040fe20000000013 */
[C---:B------:R-:W-:Y:S01]  /*a750*/  LOP3.LUT R4, R98.reuse, 0xffff0000, RZ, 0xc0, !PT ;  /* 0xffff000062047812 */ /* 0x040fe200078ec0ff */
[----:B------:R-:W-:Y:S01]  /*a760*/  FFMA R20, R71, R3, R20 ;  /* 0x0000000347147223 */ /* 0x000fe20000000014 */
[----:B------:R-:W-:Y:S01]  /*a770*/  SHF.L.U32 R3, R98, 0x10, RZ ;  /* 0x0000001062037819 */ /* 0x000fe200000006ff */
[C---:B------:R-:W-:Y:S01]  /*a780*/  FMUL R21, R68.reuse, R31 ;  /* 0x0000001f44157220 */ /* 0x040fe20000400000 */
[----:B------:R-:W-:Y:S01]  /*a790*/  F2FP.BF16.F32.PACK_AB R8, R11, R10 ;  /* 0x0000000a0b08723e */ /* 0x000fe200000010ff */
[C---:B------:R-:W-:Y:S01]  /*a7a0*/  FMUL R22, R68.reuse, R32 ;  /* 0x0000002044167220 */ /* 0x040fe20000400000 */
[----:B------:R-:W-:Y:S01]  /*a7b0*/  F2FP.BF16.F32.PACK_AB R9, R13, R12 ;  /* 0x0000000c0d09723e */ /* 0x000fe200000010ff */
[----:B------:R-:W-:Y:S01]  /*a7c0*/  STS.128 [R163+0x8400], R64 ;  /* 0x00840040a3007388 */ /* 0x000fe20000000c00 */
[----:B------:R-:W-:Y:S01]  /*a7d0*/  F2FP.BF16.F32.PACK_AB R10, R15, R14 ;  /* 0x0000000e0f0a723e */ /* 0x000fe200000010ff */
[----:B------:R-:W-:Y:S01]  /*a7e0*/  FMUL R23, R68, R33 ;  /* 0x0000002144177220 */ /* 0x000fe20000400000 */
[----:B------:R-:W-:Y:S01]  /*a7f0*/  F2FP.BF16.F32.PACK_AB R11, R17, R16 ;  /* 0x00000010110b723e */ /* 0x000fe200000010ff */
[----:B------:R-:W-:Y:S01]  /*a800*/  FFMA R21, R71, R0, R21 ;  /* 0x0000000047157223 */ /* 0x000fe20000000015 */
[----:B------:R-:W-:Y:S01]  /*a810*/  F2FP.BF16.F32.PACK_AB R12, R19, R18 ;  /* 0x00000012130c723e */ /* 0x000fe200000010ff */
[C---:B------:R-:W-:Y:S01]  /*a820*/  FFMA R22, R71.reuse, R3, R22 ;  /* 0x0000000347167223 */ /* 0x040fe20000000016 */
[C---:B------:R-:W-:Y:S01]  /*a830*/  SHF.L.U32 R0, R104.reuse, 0x10, RZ ;  /* 0x0000001068007819 */ /* 0x040fe200000006ff */
[----:B------:R-:W-:Y:S01]  /*a840*/  FFMA R23, R71, R4, R23 ;  /* 0x0000000447177223 */ /* 0x000fe20000000017 */
[----:B------:R-:W-:Y:S01]  /*a850*/  F2FP.BF16.F32.PACK_AB R13, R21, R20 ;  /* 0x00000014150d723e */ /* 0x000fe200000010ff */
[C---:B------:R-:W-:Y:S01]  /*a860*/  FFMA R24, R71.reuse, R5, R24 ;  /* 0x0000000547187223 */ /* 0x040fe20000000018 */
[----:B------:R-:W-:Y:S01]  /*a870*/  LOP3.LUT R4, R104, 0xffff0000, RZ, 0xc0, !PT ;  /* 0xffff000068047812 */ /* 0x000fe200078ec0ff */
[----:B------:R-:W-:Y:S01]  /*a880*/  FFMA R25, R71, R6, R25 ;  /* 0x0000000647197223 */ /* 0x000fe20000000019 */
[----:B------:R-:W-:Y:S01]  /*a890*/  F2FP.BF16.F32.PACK_AB R14, R23, R22 ;  /* 0x00000016170e723e */ /* 0x000fe200000010ff */
[----:B------:R1:W-:Y:S01]  /*a8a0*/  STS.128 [R162+0x8400], R8 ;  /* 0x00840008a2007388 */ /* 0x0003e20000000c00 */
[----:B------:R-:W-:Y:S01]  /*a8b0*/  SHF.L.U32 R3, R105, 0x10, RZ ;  /* 0x0000001069037819 */ /* 0x000fe200000006ff */
[----:B------:R-:W-:Y:S01]  /*a8c0*/  FFMA R26, R71, R0, R26 ;  /* 0x00000000471a7223 */ /* 0x000fe2000000001a */
[----:B------:R-:W-:Y:S01]  /*a8d0*/  F2FP.BF16.F32.PACK_AB R15, R25, R24 ;  /* 0x00000018190f723e */ /* 0x000fe200000010ff */
[----:B------:R-:W-:Y:S01]  /*a8e0*/  FFMA R27, R71, R4, R27 ;  /* 0x00000004471b7223 */ /* 0x000fe2000000001b */
[----:B------:R-:W-:Y:S01]  /*a8f0*/  LOP3.LUT R0, R105, 0xffff0000, RZ, 0xc0, !PT ;  /* 0xffff000069007812 */ /* 0x000fe200078ec0ff */
[C---:B------:R-:W-:Y:S01]  /*a900*/  FFMA R28, R71.reuse, R3, R28 ;  /* 0x00000003471c7223 */ /* 0x040fe2000000001c */
[C---:B------:R-:W-:Y:S01]  /*a910*/  SHF.L.U32 R3, R106.reuse, 0x10, RZ ;  /* 0x000000106a037819 */ /* 0x040fe200000006ff */
[----:B------:R2:W-:Y:S01]  /*a920*/  STS.128 [R161+0x8400], R12 ;  /* 0x0084000ca1007388 */ /* 0x0005e20000000c00 */
[----:B------:R-:W-:Y:S01]  /*a930*/  LOP3.LUT R4, R106, 0xffff0000, RZ, 0xc0, !PT ;  /* 0xffff00006a047812 */ /* 0x000fe200078ec0ff */
[----:B------:R-:W-:Y:S01]  /*a940*/  FFMA R29, R71, R0, R29 ;  /* 0x00000000471d7223 */ /* 0x000fe2000000001d */
[C---:B------:R-:W-:Y:S01]  /*a950*/  SHF.L.U32 R5, R107.reuse, 0x10, RZ ;  /* 0x000000106b057819 */ /* 0x040fe200000006ff */
[C---:B------:R-:W-:Y:S01]  /*a960*/  FMUL R31, R68.reuse, R41 ;  /* 0x00000029441f7220 */ /* 0x040fe20000400000 */
[----:B------:R-:W-:Y:S01]  /*a970*/  LOP3.LUT R6, R107, 0xffff0000, RZ, 0xc0, !PT ;  /* 0xffff00006b067812 */ /* 0x000fe200078ec0ff */
[----:B------:R-:W-:Y:S01]  /*a980*/  FMUL R32, R68, R42 ;  /* 0x0000002a44207220 */ /* 0x000fe20000400000 */
[----:B------:R-:W-:Y:S01]  /*a990*/  SHF.L.U32 R0, R112, 0x10, RZ ;  /* 0x0000001070007819 */ /* 0x000fe200000006ff */
[----:B------:R-:W-:Y:S01]  /*a9a0*/  FMUL R33, R68, R43 ;  /* 0x0000002b44217220 */ /* 0x000fe20000400000 */
[----:B------:R-:W-:Y:S01]  /*a9b0*/  LEA R16, R77, UR46, 0x3 ;  /* 0x0000002e4d107c11 */ /* 0x000fe2000f8e18ff */
[----:B------:R-:W-:Y:S01]  /*a9c0*/  FFMA R30, R71, R3, R30 ;  /* 0x00000003471e7223 */ /* 0x000fe2000000001e */
[----:B------:R-:W-:Y:S01]  /*a9d0*/  SHF.L.U32 R3, R113, 0x10, RZ ;  /* 0x0000001071037819 */ /* 0x000fe200000006ff */
[C---:B------:R-:W-:Y:S01]  /*a9e0*/  FFMA R31, R71.reuse, R4, R31 ;  /* 0x00000004471f7223 */ /* 0x040fe2000000001f */
[----:B------:R-:W-:Y:S01]  /*a9f0*/  LOP3.LUT R4, R112, 0xffff0000, RZ, 0xc0, !PT ;  /* 0xffff000070047812 */ /* 0x000fe200078ec0ff */
[----:B------:R-:W-:Y:S01]  /*aa00*/  FFMA R32, R71, R5, R32 ;  /* 0x0000000547207223 */ /* 0x000fe20000000020 */
[----:B------:R-:W-:Y:S01]  /*aa10*/  SHF.L.U32 R5, R115, 0x10, RZ ;  /* 0x0000001073057819 */ /* 0x000fe200000006ff */
[----:B------:R-:W-:Y:S01]  /*aa20*/  FFMA R33, R71, R6, R33 ;  /* 0x0000000647217223 */ /* 0x000fe20000000021 */
[----:B------:R-:W-:Y:S01]  /*aa30*/  LOP3.LUT R6, R131, 0xffff0000, RZ, 0xc0, !PT ;  /* 0xffff000083067812 */ /* 0x000fe200078ec0ff */
[----:B------:R-:W-:Y:S01]  /*aa40*/  FFMA R34, R71, R0, R34 ;  /* 0x0000000047227223 */ /* 0x000fe20000000022 */
[----:B------:R-:W-:Y:S01]  /*aa50*/  LOP3.LUT R0, R113, 0xffff0000, RZ, 0xc0, !PT ;  /* 0xffff000071007812 */ /* 0x000fe200078ec0ff */
[C---:B------:R-:W-:Y:S01]  /*aa60*/  FFMA R35, R71.reuse, R4, R35 ;  /* 0x0000000447237223 */ /* 0x040fe20000000023 */
[----:B------:R-:W-:Y:S01]  /*aa70*/  LOP3.LUT R4, R120, 0xffff0000, RZ, 0xc0, !PT ;  /* 0xffff000078047812 */ /* 0x000fe200078ec0ff */
[C---:B------:R-:W-:Y:S01]  /*aa80*/  FFMA R36, R71.reuse, R3, R36 ;  /* 0x0000000347247223 */ /* 0x040fe20000000024 */
[C---:B------:R-:W-:Y:S01]  /*aa90*/  SHF.L.U32 R3, R114.reuse, 0x10, RZ ;  /* 0x0000001072037819 */ /* 0x040fe200000006ff */
[----:B------:R-:W-:Y:S01]  /*aaa0*/  FFMA R37, R71, R0, R37 ;  /* 0x0000000047257223 */ /* 0x000fe20000000025 */
[----:B------:R-:W-:Y:S01]  /*aab0*/  LOP3.LUT R0, R114, 0xffff0000, RZ, 0xc0, !PT ;  /* 0xffff000072007812 */ /* 0x000fe200078ec0ff */
[----:B------:R-:W-:Y:S01]  /*aac0*/  FMUL R41, R68, R51 ;  /* 0x0000003344297220 */ /* 0x000fe20000400000 */
[----:B-1----:R-:W-:Y:S01]  /*aad0*/  F2FP.BF16.F32.PACK_AB R8, R35, R34 ;  /* 0x000000222308723e */ /* 0x002fe200000010ff */
[C---:B------:R-:W-:Y:S01]  /*aae0*/  FFMA R38, R71.reuse, R3, R38 ;  /* 0x0000000347267223 */ /* 0x040fe20000000026 */
[----:B------:R-:W-:Y:S01]  /*aaf0*/  SHF.L.U32 R3, R120, 0x10, RZ ;  /* 0x0000001078037819 */ /* 0x000fe200000006ff */
[----:B------:R-:W-:Y:S01]  /*ab00*/  FFMA R39, R71, R0, R39 ;  /* 0x0000000047277223 */ /* 0x000fe20000000027 */
[----:B--2---:R-:W-:Y:S01]  /*ab10*/  F2FP.BF16.F32.PACK_AB R12, R27, R26 ;  /* 0x0000001a1b0c723e */ /* 0x004fe200000010ff */
[----:B------:R-:W-:Y:S01]  /*ab20*/  FFMA R40, R71, R5, R40 ;  /* 0x0000000547287223 */ /* 0x000fe20000000028 */
[----:B------:R-:W-:Y:S01]  /*ab30*/  F2FP.BF16.F32.PACK_AB R13, R29, R28 ;  /* 0x0000001c1d0d723e */ /* 0x000fe200000010ff */
[C---:B------:R-:W-:Y:S01]  /*ab40*/  FMUL R42, R68.reuse, R52 ;  /* 0x00000034442a7220 */ /* 0x040fe20000400000 */
[----:B------:R-:W-:Y:S01]  /*ab50*/  F2FP.BF16.F32.PACK_AB R14, R31, R30 ;  /* 0x0000001e1f0e723e */ /* 0x000fe200000010ff */
[C---:B------:R-:W-:Y:S01]  /*ab60*/  FMUL R43, R68.reuse, R53 ;  /* 0x00000035442b7220 */ /* 0x040fe20000400000 */
[----:B------:R-:W-:Y:S01]  /*ab70*/  F2FP.BF16.F32.PACK_AB R15, R33, R32 ;  /* 0x00000020210f723e */ /* 0x000fe200000010ff */
[C---:B------:R-:W-:Y:S01]  /*ab80*/  FMUL R51, R68.reuse, R61 ;  /* 0x0000003d44337220 */ /* 0x040fe20000400000 */
[----:B------:R-:W-:Y:S01]  /*ab90*/  LOP3.LUT R0, R115, 0xffff0000, RZ, 0xc0, !PT ;  /* 0xffff000073007812 */ /* 0x000fe200078ec0ff */
[----:B------:R-:W-:Y:S01]  /*aba0*/  FMUL R52, R68, R62 ;  /* 0x0000003e44347220 */ /* 0x000fe20000400000 */
[----:B------:R-:W-:Y:S01]  /*abb0*/  SHF.L.U32 R5, R121, 0x10, RZ ;  /* 0x0000001079057819 */ /* 0x000fe200000006ff */
[----:B------:R1:W-:Y:S01]  /*abc0*/  STS.128 [R147+0x8400], R12 ;  /* 0x0084000c93007388 */ /* 0x0003e20000000c00 */
[----:B------:R-:W-:Y:S01]  /*abd0*/  F2FP.BF16.F32.PACK_AB R9, R37, R36 ;  /* 0x000000242509723e */ /* 0x000fe200000010ff */
[----:B------:R-:W-:Y:S01]  /*abe0*/  FFMA R41, R71, R0, R41 ;  /* 0x0000000047297223 */ /* 0x000fe20000000029 */
[----:B------:R-:W-:Y:S01]  /*abf0*/  LOP3.LUT R0, R121, 0xffff0000, RZ, 0xc0, !PT ;  /* 0xffff000079007812 */ /* 0x000fe200078ec0ff */
[C---:B------:R-:W-:Y:S01]  /*ac00*/  FFMA R42, R71.reuse, R3, R42 ;  /* 0x00000003472a7223 */ /* 0x040fe2000000002a */
[C---:B------:R-:W-:Y:S01]  /*ac10*/  SHF.L.U32 R3, R122.reuse, 0x10, RZ ;  /* 0x000000107a037819 */ /* 0x040fe200000006ff */
[----:B------:R-:W-:Y:S01]  /*ac20*/  FFMA R43, R71, R4, R43 ;  /* 0x00000004472b7223 */ /* 0x000fe2000000002b */
[----:B------:R-:W-:Y:S01]  /*ac30*/  LOP3.LUT R4, R123, 0xffff0000, RZ, 0xc0, !PT ;  /* 0xffff00007b047812 */ /* 0x000fe200078ec0ff */
[----:B------:R-:W-:Y:S01]  /*ac40*/  FFMA R44, R71, R5, R44 ;  /* 0x00000005472c7223 */ /* 0x000fe2000000002c */
[----:B------:R-:W-:Y:S01]  /*ac50*/  SHF.L.U32 R5, R123, 0x10, RZ ;  /* 0x000000107b057819 */ /* 0x000fe200000006ff */
[C---:B------:R-:W-:Y:S01]  /*ac60*/  FFMA R45, R71.reuse, R0, R45 ;  /* 0x00000000472d7223 */ /* 0x040fe2000000002d */
[----:B------:R-:W-:Y:S01]  /*ac70*/  LOP3.LUT R0, R122, 0xffff0000, RZ, 0xc0, !PT ;  /* 0xffff00007a007812 */ /* 0x000fe200078ec0ff */
[----:B------:R-:W-:Y:S01]  /*ac80*/  FFMA R46, R71, R3, R46 ;  /* 0x00000003472e7223 */ /* 0x000fe2000000002e */
[----:B------:R-:W-:Y:S01]  /*ac90*/  SHF.L.U32 R3, R129, 0x10, RZ ;  /* 0x0000001081037819 */ /* 0x000fe200000006ff */
[----:B------:R-:W-:Y:S01]  /*aca0*/  FMUL R53, R68, R63 ;  /* 0x0000003f44357220 */ /* 0x000fe20000400000 */
        /* <DEDUP_REMOVED lines=8> */
[----:B------:R-:W-:Y:S01]  /*ad30*/  LOP3.LUT R0, R129, 0xffff0000, RZ, 0xc0, !PT ;  /* 0xffff000081007812 */ /* 0x000fe200078ec0ff */
[----:B------:R2:W-:Y:S01]  /*ad40*/  STS.128 [R160+0x8400], R8 ;  /* 0x00840008a0007388 */ /* 0x0005e20000000c00 */
[----:B------:R-:W-:Y:S01]  /*ad50*/  SHF.L.U32 R5, R131, 0x10, RZ ;  /* 0x0000001083057819 */ /* 0x000fe200000006ff */
[C---:B------:R-:W-:Y:S01]  /*ad60*/  FFMA R51, R71.reuse, R4, R51 ;  /* 0x0000000447337223 */ /* 0x040fe20000000033 */
[C---:B------:R-:W-:Y:S01]  /*ad70*/  LOP3.LUT R4, R130.reuse, 0xffff0000, RZ, 0xc0, !PT ;  /* 0xffff000082047812 */ /* 0x040fe200078ec0ff */
[C---:B------:R-:W-:Y:S01]  /*ad80*/  FFMA R52, R71.reuse, R3, R52 ;  /* 0x0000000347347223 */ /* 0x040fe20000000034 */
[----:B------:R-:W-:Y:S01]  /*ad90*/  SHF.L.U32 R3, R130, 0x10, RZ ;  /* 0x0000001082037819 */ /* 0x000fe200000006ff */
[----:B------:R-:W-:Y:S01]  /*ada0*/  FFMA R53, R71, R0, R53 ;  /* 0x0000000047357223 */ /* 0x000fe20000000035 */
[----:B-1----:R-:W-:Y:S02]  /*adb0*/  F2FP.BF16.F32.PACK_AB R12, R43, R42 ;  /* 0x0000002a2b0c723e */ /* 0x002fe400000010ff */
[----:B------:R-:W-:Y:S01]  /*adc0*/  F2FP.BF16.F32.PACK_AB R13, R45, R44 ;  /* 0x0000002c2d0d723e */ /* 0x000fe200000010ff */
[----:B------:R-:W-:Y:S01]  /*add0*/  FFMA R54, R71, R3, R54 ;  /* 0x0000000347367223 */ /* 0x000fe20000000036 */
[----:B------:R-:W-:Y:S01]  /*ade0*/  F2FP.BF16.F32.PACK_AB R14, R47, R46 ;  /* 0x0000002e2f0e723e */ /* 0x000fe200000010ff */
[----:B------:R-:W-:Y:S01]  /*adf0*/  FFMA R55, R71, R4, R55 ;  /* 0x0000000447377223 */ /* 0x000fe20000000037 */
[----:B------:R-:W-:Y:S01]  /*ae00*/  F2FP.BF16.F32.PACK_AB R15, R49, R48 ;  /* 0x00000030310f723e */ /* 0x000fe200000010ff */
[C---:B------:R-:W-:Y:S01]  /*ae10*/  FFMA R56, R71.reuse, R5, R56 ;  /* 0x0000000547387223 */ /* 0x040fe20000000038 */
[----:B------:R-:W-:Y:S01]  /*ae20*/  FFMA R57, R71, R6, R57 ;  /* 0x0000000647397223 */ /* 0x000fe20000000039 */
[----:B------:R-:W-:Y:S02]  /*ae30*/  F2FP.BF16.F32.PACK_AB R4, R51, R50 ;  /* 0x000000323304723e */ /* 0x000fe400000010ff */
        /* <DEDUP_REMOVED lines=14> */
[----:B-1----:R-:W1:Y:S01]  /*af20*/  FENCE.VIEW.ASYNC.S ;  /* 0x00000000000073c6 */ /* 0x002e620000000000 */
[----:B------:R-:W-:Y:S01]  /*af30*/  @P6 PRMT R0, R165, 0x654, R0 ;  /* 0x00000654a5006816 */ /* 0x000fe20000000000 */
[----:B-1----:R-:W-:Y:S06]  /*af40*/  BAR.SYNC.DEFER_BLOCKING 0x1, 0x80 ;  /* 0x0042000000007b1d */ /* 0x002fec0000010000 */
        /* <DEDUP_REMOVED lines=11> */
.L_x_135:
[----:B------:R-:W-:Y:S05]  /*b000*/  BSYNC.RECONVERGENT B0 ;  /* 0x0000000000007941 */ /* 0x000fea0003800200 */
.L_x_134:
[----:B------:R-:W-:Y:S01]  /*b010*/  BAR.SYNC.DEFER_BLOCKING 0x1, 0x80 ;  /* 0x0042000000007b1d */ /* 0x000fe20000010000 */
[----:B------:R-:W-:Y:S02]  /*b020*/  UIADD3 UR4, UPT, UPT, UR47, 0x1, URZ ;  /* 0x000000012f047890 */ /* 0x000fe4000fffe0ff */
[----:B------:R-:W-:Y:S02]  /*b030*/  UISETP.NE.AND UP0, UPT, UR39, URZ, UPT ;  /* 0x000000ff2700728c */ /* 0x000fe4000bf05270 */
[----:B------:R-:W-:Y:S02]  /*b040*/  UISETP.NE.AND UP1, UPT, UR4, 0x4, UPT ;  /* 0x000000040400788c */ /* 0x000fe4000bf25270 */
[----:B------:R-:W-:Y:S02]  /*b050*/  USEL UR40, URZ, 0xc0, !UP0 ;  /* 0x000000c0ff287887 */ /* 0x000fe4000c000000 */
[----:B------:R-:W-:Y:S01]  /*b060*/  USEL UR52, UR4, URZ, UP1 ;  /* 0x000000ff04347287 */ /* 0x000fe20008800000 */
[----:B------:R1:W-:Y:S01]  /*b070*/  @P6 SYNCS.ARRIVE.TRANS64.RED.A1T0 RZ, [R0+URZ], RZ ;  /* 0x000000ff00ff69a7 */ /* 0x0003e200081004ff */
[----:B------:R-:W-:Y:S01]  /*b080*/  BSSY B1, `(.L_x_136) ;  /* 0x000001f000017945 */ /* 0x000fe20003800000 */
[----:B------:R-:W3:Y:S02]  /*b090*/  @P6 SYNCS.PHASECHK.TRANS64.TRYWAIT P0, [R16+URZ+0x40], R3 ;  /* 0x00004003100065a7 */ /* 0x000ee400080011ff */
[----:B---3--:R-:W-:Y:S01]  /*b0a0*/  @P6 SEL R79, RZ, 0x1, !P0 ;  /* 0x00000001ff4f6807 */ /* 0x008fe20004000000 */
[----:B-1----:R-:W-:Y:S06]  /*b0b0*/  @!P6 BRA `(.L_x_137) ;  /* 0x00000000006ce947 */ /* 0x002fec0003800000 */
[----:B------:R-:W-:Y:S01]  /*b0c0*/  ISETP.NE.AND P1, PT, R93, RZ, PT ;  /* 0x000000ff5d00720c */ /* 0x000fe20003f25270 */
[----:B------:R-:W-:Y:S01]  /*b0d0*/  BSSY B0, `(.L_x_138) ;  /* 0x000000b000007945 */ /* 0x000fe20003800000 */
[----:B------:R-:W-:Y:S11]  /*b0e0*/  ISETP.NE.AND P0, PT, R79, RZ, PT ;  /* 0x000000ff4f00720c */ /* 0x000ff60003f05270 */
[----:B------:R-:W-:Y:S05]  /*b0f0*/  @P1 IMAD R77, R77, 0x4000, R164 ;  /* 0x000040004d4d1824 */ /* 0x000fea00078e02a4 */
[----:B------:R-:W-:Y:S04]  /*b100*/  @P1 IADD3 R3, PT, PT, R77, UR46, RZ ;  /* 0x0000002e4d031c10 */ /* 0x000fe8000fffe0ff */
[----:B--2---:R-:W-:Y:S01]  /*b110*/  @P1 IADD3 R7, PT, PT, R92, R3, RZ ;  /* 0x000000035c071210 */ /* 0x004fe20007ffe0ff */
[--C-:B------:R-:W-:Y:S02]  /*b120*/  @P1 IMAD.IADD R5, R78, 0x1, R3.reuse ;  /* 0x000000014e051824 */ /* 0x100fe400078e0203 */
[----:B------:R-:W-:Y:S01]  /*b130*/  @P1 IMAD.IADD R0, R94, 0x1, R3 ;  /* 0x000000015e001824 */ /* 0x000fe200078e0203 */
[----:B------:R-:W-:Y:S06]  /*b140*/  @P0 BRA `(.L_x_139) ;  /* 0x00000000000c0947 */ /* 0x000fec0003800000 */
[----:B------:R-:W-:Y:S04]  /*b150*/  SHF.L.U32 R3, R149, 0x1f, RZ ;  /* 0x0000001f95037819 */ /* 0x000fe800000006ff */
[----:B------:R-:W1:Y:S02]  /*b160*/  SYNCS.PHASECHK.TRANS64.TRYWAIT P0, [R16+URZ+0x40], R3 ;  /* 0x00004003100075a7 */ /* 0x000e6400080011ff */
[----:B-1----:R-:W-:Y:S05]  /*b170*/  @!P0 BRA `(.L_x_140) ;  /* 0x0000002000888947 */ /* 0x002fea0003800000 */
.L_x_139:
[----:B------:R-:W-:Y:S05]  /*b180*/  BSYNC B0 ;  /* 0x0000000000007941 */ /* 0x000fea0003800000 */
.L_x_138:
[----:B------:R-:W-:Y:S11]  /*b190*/  ISETP.NE.AND P0, PT, R93, RZ, PT ;  /* 0x000000ff5d00720c */ /* 0x000ff60003f05270 */
[----:B------:R-:W-:Y:S02]  /*b1a0*/  @!UPT UIADD3 URZ, UPT, UPT, URZ, URZ, URZ ;  /* 0x000000fffffff290 */ /* 0x000fe4000fffe0ff */
[----:B------:R3:W4:Y:S01]  /*b1b0*/  @P0 LDS.128 R84, [R77+UR46+0x400] ;  /* 0x0004002e4d540984 */ /* 0x0007220008000c00 */
[----:B-1----:R-:W-:Y:S01]  /*b1c0*/  @P0 IMAD.IADD R3, R92, 0x1, R5 ;  /* 0x000000015c030824 */ /* 0x002fe200078e0205 */
[C---:B------:R-:W-:Y:S01]  /*b1d0*/  @P0 IADD3 R6, PT, PT, R94.reuse, R5, RZ ;  /* 0x000000055e060210 */ /* 0x040fe20007ffe0ff */
[C---:B------:R-:W-:Y:S01]  /*b1e0*/  @P0 IMAD.IADD R4, R94.reuse, 0x1, R7 ;  /* 0x000000015e040824 */ /* 0x040fe200078e0207 */
[----:B------:R3:W1:Y:S02]  /*b1f0*/  @P0 LDS.128 R80, [R0+0x400] ;  /* 0x0004000000500984 */ /* 0x0006640000000c00 */
[----:B------:R-:W-:Y:S02]  /*b200*/  @P0 IADD3 R94, PT, PT, R94, R3, RZ ;  /* 0x000000035e5e0210 */ /* 0x000fe40007ffe0ff */
[----:B------:R3:W2:Y:S04]  /*b210*/  @P0 LDS.128 R88, [R7+0x400] ;  /* 0x0004000007580984 */ /* 0x0006a80000000c00 */
[----:B------:R3:W1:Y:S04]  /*b220*/  @P0 LDS.128 R96, [R4+0x400] ;  /* 0x0004000004600984 */ /* 0x0006680000000c00 */
[----:B------:R3:W1:Y:S04]  /*b230*/  @P0 LDS.128 R104, [R5+0x400] ;  /* 0x0004000005680984 */ /* 0x0006680000000c00 */
[----:B------:R3:W1:Y:S04]  /*b240*/  @P0 LDS.128 R112, [R6+0x400] ;  /* 0x0004000006700984 */ /* 0x0006680000000c00 */
[----:B------:R3:W1:Y:S04]  /*b250*/  @P0 LDS.128 R120, [R3+0x400] ;  /* 0x0004000003780984 */ /* 0x0006680000000c00 */
[----:B------:R3:W1:Y:S02]  /*b260*/  @P0 LDS.128 R128, [R94+0x400] ;  /* 0x000400005e800984 */ /* 0x0006640000000c00 */
.L_x_137:
[----:B------:R-:W-:Y:S05]  /*b270*/  BSYNC B1 ;  /* 0x0000000000017941 */ /* 0x000fea0003800000 */
.L_x_136:
[----:B------:R-:W-:Y:S01]  /*b280*/  VIADD R16, R69, UR40 ;  /* 0x0000002845107c36 */ /* 0x000fe20008000000 */
[----:B------:R-:W-:Y:S04]  /*b290*/  BSSY.RECONVERGENT B6, `(.L_x_141) ;  /* 0x0000015000067945 */ /* 0x000fe80003800200 */
[----:B---3--:R-:W-:Y:S04]  /*b2a0*/  SHF.R.U32.HI R3, RZ, 0x15, R16 ;  /* 0x00000015ff037819 */ /* 0x008fe80000011610 */
[----:B------:R-:W-:Y:S11]  /*b2b0*/  LOP3.LUT P0, RZ, R3, 0x3, R140, 0x48, !PT ;  /* 0x0000000303ff7812 */ /* 0x000ff6000780488c */
[----:B------:R-:W-:Y:S02]  /*b2c0*/  @!UPT UIADD3 URZ, UPT, UPT, URZ, URZ, URZ ;  /* 0x000000fffffff290 */ /* 0x000fe4000fffe0ff */
[----:B------:R-:W-:Y:S05]  /*b2d0*/  @!P0 BRA `(.L_x_142) ;  /* 0x0000000000408947 */ /* 0x000fea0003800000 */
[----:B------:R-:W3:Y:S01]  /*b2e0*/  LDCU.64 UR8, c[0x4][0x70] ;  /* 0x01000e00ff0877ac */ /* 0x000ee20008000a00 */
[----:B--2---:R-:W-:Y:S01]  /*b2f0*/  MOV R15, 0x0 ;  /* 0x00000000000f7802 */ /* 0x004fe20000000f00 */
[----:B------:R-:W-:Y:S02]  /*b300*/  HFMA2 R12, -RZ, RZ, 0, 5.9604644775390625e-08 ;  /* 0x00000001ff0c7431 */ /* 0x000fe400000001ff */
[----:B------:R-:W-:Y:S02]  /*b310*/  IMAD.MOV.U32 R8, RZ, RZ, 0x192 ;  /* 0x00000192ff087424 */ /* 0x000fe400078e00ff */
[----:B------:R-:W-:Y:S01]  /*b320*/  IMAD.MOV.U32 R13, RZ, RZ, RZ ;  /* 0x000000ffff0d7224 */ /* 0x000fe200078e00ff */
[----:B------:R-:W2:Y:S01]  /*b330*/  LDCU.64 UR6, c[0x4][0x78] ;  /* 0x01000f00ff0677ac */ /* 0x000ea20008000a00 */
[----:B------:R-:W1:Y:S01]  /*b340*/  LDC.64 R14, c[0x4][R15] ;  /* 0x010000000f0e7b82 */ /* 0x000e620000000a00 */
[----:B------:R-:W5:Y:S01]  /*b350*/  LDCU.64 UR4, c[0x4][0x10] ;  /* 0x01000200ff0477ac */ /* 0x000f620008000a00 */
[----:B---3--:R-:W-:Y:S01]  /*b360*/  MOV R5, UR9 ;  /* 0x0000000900057c02 */ /* 0x008fe20008000f00 */
[----:B------:R-:W-:Y:S01]  /*b370*/  IMAD.U32 R4, RZ, RZ, UR8 ;  /* 0x00000008ff047e24 */ /* 0x000fe2000f8e00ff */
[----:B--2---:R-:W-:Y:S01]  /*b380*/  MOV R7, UR7 ;  /* 0x0000000700077c02 */ /* 0x004fe20008000f00 */
[----:B------:R-:W-:Y:S01]  /*b390*/  IMAD.U32 R6, RZ, RZ, UR6 ;  /* 0x00000006ff067e24 */ /* 0x000fe2000f8e00ff */
[----:B-----5:R-:W-:Y:S01]  /*b3a0*/  MOV R11, UR5 ;  /* 0x00000005000b7c02 */ /* 0x020fe20008000f00 */
[----:B------:R-:W-:Y:S02]  /*b3b0*/  IMAD.U32 R10, RZ, RZ, UR4 ;  /* 0x00000004ff0a7e24 */ /* 0x000fe4000f8e00ff */
[----:B------:R-:W-:Y:S07]  /*b3c0*/  LEPC R20, `(.L_x_142) ;  /* 0x000000001014794e */ /* 0x000fee0000000000 */
[----:B-1--4-:R-:W-:Y:S05]  /*b3d0*/  CALL.ABS.NOINC R14 ;  /* 0x000000000e007343 */ /* 0x012fea0003c00000 */
.L_x_142:
[----:B------:R-:W-:Y:S05]  /*b3e0*/  BSYNC.RECONVERGENT B6 ;  /* 0x0000000000067941 */ /* 0x000fea0003800200 */
.L_x_141:
[----:B----4-:R-:W-:Y:S01]  /*b3f0*/  SHF.L.U32 R69, R84, 0x10, RZ ;  /* 0x0000001054457819 */ /* 0x010fe200000006ff */
[----:B------:R-:W-:Y:S05]  /*b400*/  WARPSYNC.ALL ;  /* 0x0000000000007948 */ /* 0x000fea0003800000 */
[----:B------:R-:W-:Y:S01]  /*b410*/  R2UR UR4, R16 ;  /* 0x00000000100472ca */ /* 0x000fe200000e0000 */
[----:B------:R-:W-:Y:S01]  /*b420*/  BSSY.RECONVERGENT B0, `(.L_x_143) ;  /* 0x00000fc000007945 */ /* 0x000fe20003800200 */
[----:B------:R-:W-:Y:S02]  /*b430*/  LOP3.LUT R0, R84, 0xffff0000, RZ, 0xc0, !PT ;  /* 0xffff000054007812 */ /* 0x000fe400078ec0ff */
[C---:B------:R-:W-:Y:S02]  /*b440*/  SHF.L.U32 R3, R85.reuse, 0x10, RZ ;  /* 0x0000001055037819 */ /* 0x040fe400000006ff */
[----:B------:R-:W-:Y:S02]  /*b450*/  LOP3.LUT R70, R85, 0xffff0000, RZ, 0xc0, !PT ;  /* 0xffff000055467812 */ /* 0x000fe400078ec0ff */
[C---:B------:R-:W-:Y:S02]  /*b460*/  SHF.L.U32 R72, R86.reuse, 0x10, RZ ;  /* 0x0000001056487819 */ /* 0x040fe400000006ff */
[----:B------:R-:W-:Y:S02]  /*b470*/  LOP3.LUT R74, R86, 0xffff0000, RZ, 0xc0, !PT ;  /* 0xffff0000564a7812 */ /* 0x000fe400078ec0ff */
[C---:B------:R-:W-:Y:S01]  /*b480*/  SHF.L.U32 R73, R87.reuse, 0x10, RZ ;  /* 0x0000001057497819 */ /* 0x040fe200000006ff */
[----:B--2---:R-:W2:Y:S01]  /*b490*/  LDTM.x64 R4, tmem[UR4] ;  /* 0x00000004000479ee */ /* 0x004ea20008340000 */
[----:B------:R-:W-:Y:S02]  /*b4a0*/  LOP3.LUT R76, R87, 0xffff0000, RZ, 0xc0, !PT ;  /* 0xffff0000574c7812 */ /* 0x000fe400078ec0ff */
[C---:B-1----:R-:W-:Y:S02]  /*b4b0*/  SHF.L.U32 R75, R80.reuse, 0x10, RZ ;  /* 0x00000010504b7819 */ /* 0x042fe400000006ff */
[----:B------:R-:W-:Y:S02]  /*b4c0*/  LOP3.LUT R78, R80, 0xffff0000, RZ, 0xc0, !PT ;  /* 0xffff0000504e7812 */ /* 0x000fe400078ec0ff */
[C---:B------:R-:W-:Y:S02]  /*b4d0*/  SHF.L.U32 R77, R81.reuse, 0x10, RZ ;  /* 0x00000010514d7819 */ /* 0x040fe400000006ff */
[----:B------:R-:W-:Y:S02]  /*b4e0*/  LOP3.LUT R80, R81, 0xffff0000, RZ, 0xc0, !PT ;  /* 0xffff000051507812 */ /* 0x000fe400078ec0ff */
[C---:B------:R-:W-:Y:S02]  /*b4f0*/  SHF.L.U32 R79, R82.reuse, 0x10, RZ ;  /* 0x00000010524f7819 */ /* 0x040fe400000006ff */
[----:B------:R-:W-:Y:S02]  /*b500*/  LOP3.LUT R82, R82, 0xffff0000, RZ, 0xc0, !PT ;  /* 0xffff000052527812 */ /* 0x000fe400078ec0ff */
[C---:B------:R-:W-:Y:S02]  /*b510*/  SHF.L.U32 R81, R83.reuse, 0x10, RZ ;  /* 0x0000001053517819 */ /* 0x040fe400000006ff */
[----:B------:R-:W-:Y:S02]  /*b520*/  LOP3.LUT R84, R83, 0xffff0000, RZ, 0xc0, !PT ;  /* 0xffff000053547812 */ /* 0x000fe400078ec0ff */
[C---:B------:R-:W-:Y:S02]  /*b530*/  SHF.L.U32 R83, R88.reuse, 0x10, RZ ;  /* 0x0000001058537819 */ /* 0x040fe400000006ff */
[----:B------:R-:W-:Y:S02]  /*b540*/  LOP3.LUT R86, R88, 0xffff0000, RZ, 0xc0, !PT ;  /* 0xffff000058567812 */ /* 0x000fe400078ec0ff */
[C---:B------:R-:W-:Y:S01]  /*b550*/  SHF.L.U32 R85, R89.reuse, 0x10, RZ ;  /* 0x0000001059557819 */ /* 0x040fe200000006ff */
[C---:B--2---:R-:W-:Y:S01]  /*b560*/  FMUL R4, R68.reuse, R4 ;  /* 0x0000000444047220 */ /* 0x044fe20000400000 */
[----:B------:R-:W-:Y:S01]  /*b570*/  LOP3.LUT R88, R89, 0xffff0000, RZ, 0xc0, !PT ;  /* 0xffff000059587812 */ /* 0x000fe200078ec0ff */
[----:B------:R-:W-:Y:S01]  /*b580*/  FMUL R5, R68, R5 ;  /* 0x0000000544057220 */ /* 0x000fe20000400000 */
[C---:B------:R-:W-:Y:S01]  /*b590*/  SHF.L.U32 R87, R90.reuse, 0x10, RZ ;  /* 0x000000105a577819 */ /* 0x040fe200000006ff */
[C---:B------:R-:W-:Y:S01]  /*b5a0*/  FFMA R4, R71.reuse, R69, R4 ;  /* 0x0000004547047223 */ /* 0x040fe20000000004 */
[----:B------:R-:W-:Y:S01]  /*b5b0*/  LOP3.LUT R90, R90, 0xffff0000, RZ, 0xc0, !PT ;  /* 0xffff00005a5a7812 */ /* 0x000fe200078ec0ff */
[----:B------:R-:W-:Y:S01]  /*b5c0*/  FFMA R5, R71, R0, R5 ;  /* 0x0000000047057223 */ /* 0x000fe20000000005 */
[C---:B------:R-:W-:Y:S01]  /*b5d0*/  SHF.L.U32 R89, R91.reuse, 0x10, RZ ;  /* 0x000000105b597819 */ /* 0x040fe200000006ff */
[C---:B------:R-:W-:Y:S01]  /*b5e0*/  FMUL R6, R68.reuse, R6 ;  /* 0x0000000644067220 */ /* 0x040fe20000400000 */
[----:B------:R-:W-:Y:S01]  /*b5f0*/  LOP3.LUT R92, R91, 0xffff0000, RZ, 0xc0, !PT ;  /* 0xffff00005b5c7812 */ /* 0x000fe200078ec0ff */
[----:B------:R-:W-:Y:S01]  /*b600*/  FMUL R7, R68, R7 ;  /* 0x0000000744077220 */ /* 0x000fe20000400000 */
[----:B------:R-:W-:Y:S01]  /*b610*/  F2FP.BF16.F32.PACK_AB R4, R5, R4 ;  /* 0x000000040504723e */ /* 0x000fe200000010ff */
[C---:B------:R-:W-:Y:S01]  /*b620*/  FFMA R6, R71.reuse, R3, R6 ;  /* 0x0000000347067223 */ /* 0x040fe20000000006 */
[C---:B------:R-:W-:Y:S01]  /*b630*/  SHF.L.U32 R91, R96.reuse, 0x10, RZ ;  /* 0x00000010605b7819 */ /* 0x040fe200000006ff */
[----:B------:R-:W-:Y:S01]  /*b640*/  FFMA R7, R71, R70, R7 ;  /* 0x0000004647077223 */ /* 0x000fe20000000007 */
[----:B------:R-:W-:Y:S01]  /*b650*/  LOP3.LUT R94, R96, 0xffff0000, RZ, 0xc0, !PT ;  /* 0xffff0000605e7812 */ /* 0x000fe200078ec0ff */
[C---:B------:R-:W-:Y:S01]  /*b660*/  FMUL R8, R68.reuse, R8 ;  /* 0x0000000844087220 */ /* 0x040fe20000400000 */
[----:B------:R-:W-:Y:S01]  /*b670*/  SHF.L.U32 R93, R97, 0x10, RZ ;  /* 0x00000010615d7819 */ /* 0x000fe200000006ff */
[----:B------:R-:W-:Y:S01]  /*b680*/  FMUL R9, R68, R9 ;  /* 0x0000000944097220 */ /* 0x000fe20000400000 */
[----:B------:R-:W-:Y:S01]  /*b690*/  F2FP.BF16.F32.PACK_AB R5, R7, R6 ;  /* 0x000000060705723e */ /* 0x000fe200000010ff */
[----:B------:R-:W-:Y:S01]  /*b6a0*/  FFMA R8, R71, R72, R8 ;  /* 0x0000004847087223 */ /* 0x000fe20000000008 */
[----:B------:R-:W-:Y:S01]  /*b6b0*/  LOP3.LUT R96, R97, 0xffff0000, RZ, 0xc0, !PT ;  /* 0xffff000061607812 */ /* 0x000fe200078ec0ff */
[----:B------:R-:W-:Y:S01]  /*b6c0*/  FFMA R9, R71, R74, R9 ;  /* 0x0000004a47097223 */ /* 0x000fe20000000009 */
[----:B------:R-:W-:Y:S01]  /*b6d0*/  SHF.L.U32 R95, R98, 0x10, RZ ;  /* 0x00000010625f7819 */ /* 0x000fe200000006ff */
[----:B------:R-:W-:Y:S01]  /*b6e0*/  FMUL R10, R68, R10 ;  /* 0x0000000a440a7220 */ /* 0x000fe20000400000 */
[----:B------:R-:W-:Y:S01]  /*b6f0*/  LOP3.LUT R98, R98, 0xffff0000, RZ, 0xc0, !PT ;  /* 0xffff000062627812 */ /* 0x000fe200078ec0ff */
[C---:B------:R-:W-:Y:S01]  /*b700*/  FMUL R11, R68.reuse, R11 ;  /* 0x0000000b440b7220 */ /* 0x040fe20000400000 */
[----:B------:R-:W-:Y:S01]  /*b710*/  F2FP.BF16.F32.PACK_AB R6, R9, R8 ;  /* 0x000000080906723e */ /* 0x000fe200000010ff */
[----:B------:R-:W-:Y:S01]  /*b720*/  FFMA R10, R71, R73, R10 ;  /* 0x00000049470a7223 */ /* 0x000fe2000000000a */
[----:B------:R-:W-:Y:S01]  /*b730*/  SHF.L.U32 R97, R99, 0x10, RZ ;  /* 0x0000001063617819 */ /* 0x000fe200000006ff */
[----:B------:R-:W-:Y:S01]  /*b740*/  FFMA R11, R71, R76, R11 ;  /* 0x0000004c470b7223 */ /* 0x000fe2000000000b */
[----:B------:R-:W-:Y:S01]  /*b750*/  LOP3.LUT R100, R99, 0xffff0000, RZ, 0xc0, !PT ;  /* 0xffff000063647812 */ /* 0x000fe200078ec0ff */
[----:B------:R-:W-:Y:S01]  /*b760*/  FMUL R0, R68, R12 ;  /* 0x0000000c44007220 */ /* 0x000fe20000400000 */
[----:B------:R-:W-:Y:S01]  /*b770*/  SHF.L.U32 R99, R104, 0x10, RZ ;  /* 0x0000001068637819 */ /* 0x000fe200000006ff */
[C---:B------:R-:W-:Y:S01]  /*b780*/  FMUL R3, R68.reuse, R13 ;  /* 0x0000000d44037220 */ /* 0x040fe20000400000 */
[----:B------:R-:W-:Y:S01]  /*b790*/  F2FP.BF16.F32.PACK_AB R7, R11, R10 ;  /* 0x0000000a0b07723e */ /* 0x000fe200000010ff */
[----:B------:R-:W-:Y:S01]  /*b7a0*/  FMUL R14, R68, R14 ;  /* 0x0000000e440e7220 */ /* 0x000fe20000400000 */
[----:B------:R-:W-:Y:S01]  /*b7b0*/  LOP3.LUT R102, R104, 0xffff0000, RZ, 0xc0, !PT ;  /* 0xffff000068667812 */ /* 0x000fe200078ec0ff */
[C---:B------:R-:W-:Y:S01]  /*b7c0*/  FMUL R15, R68.reuse, R15 ;  /* 0x0000000f440f7220 */ /* 0x040fe20000400000 */
[----:B------:R-:W-:Y:S01]  /*b7d0*/  SHF.L.U32 R101, R105, 0x10, RZ ;  /* 0x0000001069657819 */ /* 0x000fe200000006ff */
[----:B------:R-:W-:Y:S01]  /*b7e0*/  FFMA R0, R71, R75, R0 ;  /* 0x0000004b47007223 */ /* 0x000fe20000000000 */
[----:B------:R-:W-:Y:S01]  /*b7f0*/  LOP3.LUT R104, R105, 0xffff0000, RZ, 0xc0, !PT ;  /* 0xffff000069687812 */ /* 0x000fe200078ec0ff */
[----:B------:R-:W-:Y:S01]  /*b800*/  FMUL R12, R68, R16 ;  /* 0x00000010440c7220 */ /* 0x000fe20000400000 */
[C---:B------:R-:W-:Y:S01]  /*b810*/  SHF.L.U32 R103, R106.reuse, 0x10, RZ ;  /* 0x000000106a677819 */ /* 0x040fe200000006ff */
[----:B------:R-:W-:Y:S01]  /*b820*/  FFMA R3, R71, R78, R3 ;  /* 0x0000004e47037223 */ /* 0x000fe20000000003 */
[----:B------:R-:W-:Y:S01]  /*b830*/  LOP3.LUT R106, R106, 0xffff0000, RZ, 0xc0, !PT ;  /* 0xffff00006a6a7812 */ /* 0x000fe200078ec0ff */
[C---:B------:R-:W-:Y:S01]  /*b840*/  FMUL R13, R68.reuse, R17 ;  /* 0x00000011440d7220 */ /* 0x040fe20000400000 */
[----:B------:R-:W-:Y:S01]  /*b850*/  SHF.L.U32 R105, R107, 0x10, RZ ;  /* 0x000000106b697819 */ /* 0x000fe200000006ff */
[----:B------:R-:W-:Y:S01]  /*b860*/  FFMA R14, R71, R77, R14 ;  /* 0x0000004d470e7223 */ /* 0x000fe2000000000e */
[----:B------:R-:W-:Y:S01]  /*b870*/  F2FP.BF16.F32.PACK_AB R8, R3, R0 ;  /* 0x000000000308723e */ /* 0x000fe200000010ff */
[----:B------:R-:W-:Y:S01]  /*b880*/  FMUL R18, R68, R18 ;  /* 0x0000001244127220 */ /* 0x000fe20000400000 */
[----:B------:R-:W-:Y:S01]  /*b890*/  LOP3.LUT R108, R107, 0xffff0000, RZ, 0xc0, !PT ;  /* 0xffff00006b6c7812 */ /* 0x000fe200078ec0ff */
[----:B------:R-:W-:Y:S01]  /*b8a0*/  FFMA R15, R71, R80, R15 ;  /* 0x00000050470f7223 */ /* 0x000fe2000000000f */
[----:B------:R-:W-:Y:S01]  /*b8b0*/  SHF.L.U32 R107, R112, 0x10, RZ ;  /* 0x00000010706b7819 */ /* 0x000fe200000006ff */
[----:B------:R-:W-:Y:S01]  /*b8c0*/  FMUL R19, R68, R19 ;  /* 0x0000001344137220 */ /* 0x000fe20000400000 */
[----:B------:R-:W-:Y:S01]  /*b8d0*/  LOP3.LUT R110, R112, 0xffff0000, RZ, 0xc0, !PT ;  /* 0xffff0000706e7812 */ /* 0x000fe200078ec0ff */
[----:B------:R1:W-:Y:S01]  /*b8e0*/  STS.128 [R164+UR46+0xc400], R4 ;  /* 0x00c40004a4007988 */ /* 0x0003e20008000c2e */
[----:B------:R-:W-:Y:S01]  /*b8f0*/  F2FP.BF16.F32.PACK_AB R9, R15, R14 ;  /* 0x0000000e0f09723e */ /* 0x000fe200000010ff */
[C---:B------:R-:W-:Y:S01]  /*b900*/  FFMA R12, R71.reuse, R79, R12 ;  /* 0x0000004f470c7223 */ /* 0x040fe2000000000c */
[C---:B------:R-:W-:Y:S01]  /*b910*/  FFMA R13, R71.reuse, R82, R13 ;  /* 0x00000052470d7223 */ /* 0x040fe2000000000d */
[----:B------:R-:W-:Y:S01]  /*b920*/  FFMA R18, R71, R81, R18 ;  /* 0x0000005147127223 */ /* 0x000fe20000000012 */
[----:B------:R-:W-:Y:S01]  /*b930*/  SHF.L.U32 R109, R113, 0x10, RZ ;  /* 0x00000010716d7819 */ /* 0x000fe200000006ff */
[----:B------:R-:W-:Y:S01]  /*b940*/  FFMA R19, R71, R84, R19 ;  /* 0x0000005447137223 */ /* 0x000fe20000000013 */
[C---:B------:R-:W-:Y:S01]  /*b950*/  FMUL R16, R68.reuse, R20 ;  /* 0x0000001444107220 */ /* 0x040fe20000400000 */
[----:B------:R-:W-:Y:S01]  /*b960*/  F2FP.BF16.F32.PACK_AB R10, R13, R12 ;  /* 0x0000000c0d0a723e */ /* 0x000fe200000010ff */
[C---:B------:R-:W-:Y:S01]  /*b970*/  FMUL R17, R68.reuse, R21 ;  /* 0x0000001544117220 */ /* 0x040fe20000400000 */
[C---:B------:R-:W-:Y:S01]  /*b980*/  FMUL R22, R68.reuse, R22 ;  /* 0x0000001644167220 */ /* 0x040fe20000400000 */
[----:B------:R-:W-:Y:S01]  /*b990*/  F2FP.BF16.F32.PACK_AB R11, R19, R18 ;  /* 0x00000012130b723e */ /* 0x000fe200000010ff */
[C---:B------:R-:W-:Y:S01]  /*b9a0*/  FFMA R16, R71.reuse, R83, R16 ;  /* 0x0000005347107223 */ /* 0x040fe20000000010 */
[----:B------:R-:W-:Y:S01]  /*b9b0*/  FFMA R17, R71, R86, R17 ;  /* 0x0000005647117223 */ /* 0x000fe20000000011 */
[----:B------:R-:W-:Y:S01]  /*b9c0*/  LOP3.LUT R112, R113, 0xffff0000, RZ, 0xc0, !PT ;  /* 0xffff000071707812 */ /* 0x000fe200078ec0ff */
[----:B------:R-:W-:Y:S01]  /*b9d0*/  FFMA R22, R71, R85, R22 ;  /* 0x0000005547167223 */ /* 0x000fe20000000016 */
[----:B------:R1:W-:Y:S01]  /*b9e0*/  STS.128 [R163+0xc400], R8 ;  /* 0x00c40008a3007388 */ /* 0x0003e20000000c00 */
[C---:B------:R-:W-:Y:S01]  /*b9f0*/  FMUL R23, R68.reuse, R23 ;  /* 0x0000001744177220 */ /* 0x040fe20000400000 */
[----:B------:R-:W-:Y:S01]  /*ba00*/  F2FP.BF16.F32.PACK_AB R16, R17, R16 ;  /* 0x000000101110723e */ /* 0x000fe200000010ff */
[C---:B------:R-:W-:Y:S01]  /*ba10*/  FMUL R20, R68.reuse, R24 ;  /* 0x0000001844147220 */ /* 0x040fe20000400000 */
[----:B------:R-:W-:Y:S01]  /*ba20*/  FMUL R21, R68, R25 ;  /* 0x0000001944157220 */ /* 0x000fe20000400000 */
[C---:B------:R-:W-:Y:S01]  /*ba30*/  SHF.L.U32 R111, R114.reuse, 0x10, RZ ;  /* 0x00000010726f7819 */ /* 0x040fe200000006ff */
[C---:B------:R-:W-:Y:S01]  /*ba40*/  FFMA R23, R71.reuse, R88, R23 ;  /* 0x0000005847177223 */ /* 0x040fe20000000017 */
[C---:B------:R-:W-:Y:S01]  /*ba50*/  FFMA R20, R71.reuse, R87, R20 ;  /* 0x0000005747147223 */ /* 0x040fe20000000014 */
[----:B------:R-:W-:Y:S01]  /*ba60*/  LOP3.LUT R114, R114, 0xffff0000, RZ, 0xc0, !PT ;  /* 0xffff000072727812 */ /* 0x000fe200078ec0ff */
        /* <DEDUP_REMOVED lines=8> */
[----:B------:R-:W-:Y:S01]  /*baf0*/  SHF.L.U32 R113, R115, 0x10, RZ ;  /* 0x0000001073717819 */ /* 0x000fe200000006ff */
[----:B------:R-:W-:Y:S01]  /*bb00*/  FFMA R24, R71, R91, R24 ;  /* 0x0000005b47187223 */ /* 0x000fe20000000018 */
[C---:B------:R-:W-:Y:S01]  /*bb10*/  FMUL R25, R68.reuse, R29 ;  /* 0x0000001d44197220 */ /* 0x040fe20000400000 */
[----:B------:R-:W-:Y:S01]  /*bb20*/  LOP3.LUT R116, R115, 0xffff0000, RZ, 0xc0, !PT ;  /* 0xffff000073747812 */ /* 0x000fe200078ec0ff */
[C---:B------:R-:W-:Y:S01]  /*bb30*/  FMUL R30, R68.reuse, R30 ;  /* 0x0000001e441e7220 */ /* 0x040fe20000400000 */
[----:B------:R-:W-:Y:S01]  /*bb40*/  F2FP.BF16.F32.PACK_AB R19, R27, R26 ;  /* 0x0000001a1b13723e */ /* 0x000fe200000010ff */
[C---:B------:R-:W-:Y:S01]  /*bb50*/  FFMA R25, R71.reuse, R94, R25 ;  /* 0x0000005e47197223 */ /* 0x040fe20000000019 */
[----:B------:R-:W-:Y:S01]  /*bb60*/  FMUL R31, R68, R31 ;  /* 0x0000001f441f7220 */ /* 0x000fe20000400000 */
[----:B------:R-:W-:Y:S01]  /*bb70*/  FFMA R30, R71, R93, R30 ;  /* 0x0000005d471e7223 */ /* 0x000fe2000000001e */
[----:B------:R-:W-:Y:S01]  /*bb80*/  SHF.L.U32 R115, R120, 0x10, RZ ;  /* 0x0000001078737819 */ /* 0x000fe200000006ff */
[----:B------:R1:W-:Y:S01]  /*bb90*/  STS.128 [R162+0xc400], R16 ;  /* 0x00c40010a2007388 */ /* 0x0003e20000000c00 */
[----:B------:R-:W-:Y:S01]  /*bba0*/  F2FP.BF16.F32.PACK_AB R24, R25, R24 ;  /* 0x000000181918723e */ /* 0x000fe200000010ff */
[C---:B------:R-:W-:Y:S01]  /*bbb0*/  FFMA R31, R71.reuse, R96, R31 ;  /* 0x00000060471f7223 */ /* 0x040fe2000000001f */
[C---:B------:R-:W-:Y:S01]  /*bbc0*/  FMUL R28, R68.reuse, R32 ;  /* 0x00000020441c7220 */ /* 0x040fe20000400000 */
[C---:B------:R-:W-:Y:S01]  /*bbd0*/  FMUL R29, R68.reuse, R33 ;  /* 0x00000021441d7220 */ /* 0x040fe20000400000 */
[----:B------:R-:W-:Y:S01]  /*bbe0*/  FMUL R34, R68, R34 ;  /* 0x0000002244227220 */ /* 0x000fe20000400000 */
[----:B------:R-:W-:Y:S01]  /*bbf0*/  LOP3.LUT R118, R120, 0xffff0000, RZ, 0xc0, !PT ;  /* 0xffff000078767812 */ /* 0x000fe200078ec0ff */
[----:B------:R-:W-:Y:S01]  /*bc00*/  FFMA R28, R71, R95, R28 ;  /* 0x0000005f471c7223 */ /* 0x000fe2000000001c */
[----:B------:R-:W-:Y:S01]  /*bc10*/  F2FP.BF16.F32.PACK_AB R25, R31, R30 ;  /* 0x0000001e1f19723e */ /* 0x000fe200000010ff */
[C---:B------:R-:W-:Y:S01]  /*bc20*/  FFMA R29, R71.reuse, R98, R29 ;  /* 0x00000062471d7223 */ /* 0x040fe2000000001d */
[----:B------:R-:W-:Y:S01]  /*bc30*/  FFMA R34, R71, R97, R34 ;  /* 0x0000006147227223 */ /* 0x000fe20000000022 */
[C---:B------:R-:W-:Y:S01]  /*bc40*/  FMUL R35, R68.reuse, R35 ;  /* 0x0000002344237220 */ /* 0x040fe20000400000 */
[----:B------:R-:W-:Y:S01]  /*bc50*/  SHF.L.U32 R117, R121, 0x10, RZ ;  /* 0x0000001079757819 */ /* 0x000fe200000006ff */
[C---:B------:R-:W-:Y:S01]  /*bc60*/  FMUL R32, R68.reuse, R36 ;  /* 0x0000002444207220 */ /* 0x040fe20000400000 */
[----:B------:R-:W-:Y:S01]  /*bc70*/  F2FP.BF16.F32.PACK_AB R26, R29, R28 ;  /* 0x0000001c1d1a723e */ /* 0x000fe200000010ff */
[C---:B------:R-:W-:Y:S01]  /*bc80*/  FFMA R35, R71.reuse, R100, R35 ;  /* 0x0000006447237223 */ /* 0x040fe20000000023 */
[C---:B------:R-:W-:Y:S01]  /*bc90*/  FMUL R33, R68.reuse, R37 ;  /* 0x0000002544217220 */ /* 0x040fe20000400000 */
[----:B------:R-:W-:Y:S01]  /*bca0*/  FFMA R32, R71, R99, R32 ;  /* 0x0000006347207223 */ /* 0x000fe20000000020 */
        /* <DEDUP_REMOVED lines=29> */
[C---:B------:R-:W-:Y:S01]  /*be80*/  FMUL R47, R68.reuse, R47 ;  /* 0x0000002f442f7220 */ /* 0x040fe20000400000 */
[C---:B------:R-:W-:Y:S01]  /*be90*/  FMUL R44, R68.reuse, R48 ;  /* 0x00000030442c7220 */ /* 0x040fe20000400000 */
[----:B------:R-:W-:Y:S01]  /*bea0*/  FMUL R45, R68, R49 ;  /* 0x00000031442d7220 */ /* 0x000fe20000400000 */
[----:B------:R1:W-:Y:S01]  /*beb0*/  STS.128 [R147+0xc400], R32 ;  /* 0x00c4002093007388 */ /* 0x0003e20000000c00 */
[C---:B------:R-:W-:Y:S01]  /*bec0*/  SHF.L.U32 R123, R128.reuse, 0x10, RZ ;  /* 0x00000010807b7819 */ /* 0x040fe200000006ff */
[----:B------:R-:W-:Y:S01]  /*bed0*/  FFMA R46, R71, R109, R46 ;  /* 0x0000006d472e7223 */ /* 0x000fe2000000002e */
[----:B------:R-:W-:Y:S01]  /*bee0*/  F2FP.BF16.F32.PACK_AB R40, R41, R40 ;  /* 0x000000282928723e */ /* 0x000fe200000010ff */
[C---:B------:R-:W-:Y:S01]  /*bef0*/  FFMA R47, R71.reuse, R112, R47 ;  /* 0x00000070472f7223 */ /* 0x040fe2000000002f */
[C---:B------:R-:W-:Y:S01]  /*bf00*/  FFMA R44, R71.reuse, R111, R44 ;  /* 0x0000006f472c7223 */ /* 0x040fe2000000002c */
[----:B------:R-:W-:Y:S01]  /*bf10*/  LOP3.LUT R126, R128, 0xffff0000, RZ, 0xc0, !PT ;  /* 0xffff0000807e7812 */ /* 0x000fe200078ec0ff */
[C---:B------:R-:W-:Y:S01]  /*bf20*/  FFMA R45, R71.reuse, R114, R45 ;  /* 0x00000072472d7223 */ /* 0x040fe2000000002d */
[C---:B------:R-:W-:Y:S01]  /*bf30*/  FMUL R50, R68.reuse, R50 ;  /* 0x0000003244327220 */ /* 0x040fe20000400000 */
[C---:B------:R-:W-:Y:S01]  /*bf40*/  FMUL R51, R68.reuse, R51 ;  /* 0x0000003344337220 */ /* 0x040fe20000400000 */
[C---:B------:R-:W-:Y:S01]  /*bf50*/  FMUL R48, R68.reuse, R52 ;  /* 0x0000003444307220 */ /* 0x040fe20000400000 */
[C---:B------:R-:W-:Y:S01]  /*bf60*/  FMUL R49, R68.reuse, R53 ;  /* 0x0000003544317220 */ /* 0x040fe20000400000 */
[C---:B------:R-:W-:Y:S01]  /*bf70*/  FFMA R50, R71.reuse, R113, R50 ;  /* 0x0000007147327223 */ /* 0x040fe20000000032 */
        /* <DEDUP_REMOVED lines=9> */
[----:B------:R-:W-:Y:S01]  /*c010*/  FFMA R55, R71, R120, R55 ;  /* 0x0000007847377223 */ /* 0x000fe20000000037 */
[C---:B------:R-:W-:Y:S01]  /*c020*/  FMUL R59, R68.reuse, R59 ;  /* 0x0000003b443b7220 */ /* 0x040fe20000400000 */
[----:B------:R-:W-:Y:S01]  /*c030*/  F2FP.BF16.F32.PACK_AB R41, R47, R46 ;  /* 0x0000002e2f29723e */ /* 0x000fe200000010ff */
[----:B------:R-:W-:Y:S01]  /*c040*/  FFMA R52, R71, R119, R52 ;  /* 0x0000007747347223 */ /* 0x000fe20000000034 */
[----:B------:R-:W-:Y:S01]  /*c050*/  F2FP.BF16.F32.PACK_AB R42, R45, R44 ;  /* 0x0000002c2d2a723e */ /* 0x000fe200000010ff */
[C---:B------:R-:W-:Y:S01]  /*c060*/  FMUL R56, R68.reuse, R60 ;  /* 0x0000003c44387220 */ /* 0x040fe20000400000 */
[----:B------:R-:W-:Y:S01]  /*c070*/  F2FP.BF16.F32.PACK_AB R43, R51, R50 ;  /* 0x00000032332b723e */ /* 0x000fe200000010ff */
[----:B------:R-:W-:Y:S01]  /*c080*/  FFMA R53, R71, R122, R53 ;  /* 0x0000007a47357223 */ /* 0x000fe20000000035 */
[----:B------:R-:W-:Y:S01]  /*c090*/  SHF.L.U32 R125, R129, 0x10, RZ ;  /* 0x00000010817d7819 */ /* 0x000fe200000006ff */
[C---:B------:R-:W-:Y:S01]  /*c0a0*/  FMUL R57, R68.reuse, R61 ;  /* 0x0000003d44397220 */ /* 0x040fe20000400000 */
[----:B------:R-:W-:Y:S01]  /*c0b0*/  FFMA R58, R71, R121, R58 ;  /* 0x00000079473a7223 */ /* 0x000fe2000000003a */
[----:B------:R1:W-:Y:S01]  /*c0c0*/  STS.128 [R160+0xc400], R40 ;  /* 0x00c40028a0007388 */ /* 0x0003e20000000c00 */
[----:B------:R-:W-:Y:S01]  /*c0d0*/  LOP3.LUT R128, R129, 0xffff0000, RZ, 0xc0, !PT ;  /* 0xffff000081807812 */ /* 0x000fe200078ec0ff */
[----:B------:R-:W-:Y:S01]  /*c0e0*/  FMUL R62, R68, R62 ;  /* 0x0000003e443e7220 */ /* 0x000fe20000400000 */
[C---:B------:R-:W-:Y:S01]  /*c0f0*/  FFMA R59, R71.reuse, R124, R59 ;  /* 0x0000007c473b7223 */ /* 0x040fe2000000003b */
[----:B------:R-:W-:Y:S01]  /*c100*/  SHF.L.U32 R127, R130, 0x10, RZ ;  /* 0x00000010827f7819 */ /* 0x000fe200000006ff */
[----:B------:R-:W-:Y:S01]  /*c110*/  FMUL R63, R68, R63 ;  /* 0x0000003f443f7220 */ /* 0x000fe20000400000 */
[C---:B------:R-:W-:Y:S01]  /*c120*/  FFMA R56, R71.reuse, R123, R56 ;  /* 0x0000007b47387223 */ /* 0x040fe20000000038 */
[----:B------:R-:W-:Y:S01]  /*c130*/  LOP3.LUT R130, R130, 0xffff0000, RZ, 0xc0, !PT ;  /* 0xffff000082827812 */ /* 0x000fe200078ec0ff */
[C---:B------:R-:W-:Y:S01]  /*c140*/  FMUL R60, R68.reuse, R64 ;  /* 0x00000040443c7220 */ /* 0x040fe20000400000 */
[----:B------:R-:W-:Y:S01]  /*c150*/  FFMA R57, R71, R126, R57 ;  /* 0x0000007e47397223 */ /* 0x000fe20000000039 */
[----:B------:R-:W-:Y:S01]  /*c160*/  SHF.L.U32 R129, R131, 0x10, RZ ;  /* 0x0000001083817819 */ /* 0x000fe200000006ff */
[C---:B------:R-:W-:Y:S01]  /*c170*/  FMUL R61, R68.reuse, R65 ;  /* 0x00000041443d7220 */ /* 0x040fe20000400000 */
[----:B------:R-:W-:Y:S01]  /*c180*/  FFMA R62, R71, R125, R62 ;  /* 0x0000007d473e7223 */ /* 0x000fe2000000003e */
[----:B------:R-:W-:Y:S01]  /*c190*/  LOP3.LUT R132, R131, 0xffff0000, RZ, 0xc0, !PT ;  /* 0xffff000083847812 */ /* 0x000fe200078ec0ff */
[C---:B------:R-:W-:Y:S01]  /*c1a0*/  FMUL R66, R68.reuse, R66 ;  /* 0x0000004244427220 */ /* 0x040fe20000400000 */
[----:B------:R-:W-:Y:S01]  /*c1b0*/  F2FP.BF16.F32.PACK_AB R48, R49, R48 ;  /* 0x000000303130723e */ /* 0x000fe200000010ff */
[----:B------:R-:W-:Y:S01]  /*c1c0*/  FFMA R63, R71, R128, R63 ;  /* 0x00000080473f7223 */ /* 0x000fe2000000003f */
[----:B------:R-:W-:Y:S01]  /*c1d0*/  FMUL R67, R68, R67 ;  /* 0x0000004344437220 */ /* 0x000fe20000400000 */
        /* <DEDUP_REMOVED lines=12> */
[----:B------:R-:W-:Y:S03]  /*c2a0*/  ISETP.NE.AND P0, PT, R152, RZ, PT ;  /* 0x000000ff9800720c */ /* 0x000fe60003f05270 */
[----:B------:R1:W-:Y:S01]  /*c2b0*/  STS.128 [R158+0xc400], R56 ;  /* 0x00c400389e007388 */ /* 0x0003e20000000c00 */
[----:B------:R-:W-:Y:S01]  /*c2c0*/  @!PT LDS RZ, [RZ] ;  /* 0x00000000fffff984 */ /* 0x000fe20000000800 */
[----:B------:R-:W-:Y:S01]  /*c2d0*/  @!PT LDS RZ, [RZ] ;  /* 0x00000000fffff984 */ /* 0x000fe20000000800 */
[----:B------:R-:W-:Y:S01]  /*c2e0*/  @!PT LDS RZ, [RZ] ;  /* 0x00000000fffff984 */ /* 0x000fe20000000800 */
[----:B------:R-:W-:Y:S01]  /*c2f0*/  @!PT LDS RZ, [RZ] ;  /* 0x00000000fffff984 */ /* 0x000fe20000000800 */
[----:B------:R2:W-:Y:S07]  /*c300*/  MEMBAR.ALL.CTA ;  /* 0x0000000000007992 */ /* 0x0005ee0000008000 */
[----:B--2---:R-:W2:Y:S02]  /*c310*/  FENCE.VIEW.ASYNC.S ;  /* 0x00000000000073c6 */ /* 0x004ea40000000000 */
[----:B--2---:R-:W-:Y:S06]  /*c320*/  BAR.SYNC.DEFER_BLOCKING 0x1, 0x80 ;  /* 0x0042000000007b1d */ /* 0x004fec0000010000 */
[----:B------:R-:W-:Y:S05]  /*c330*/  @P0 BRA `(.L_x_144) ;  /* 0x0000000000280947 */ /* 0x000fea0003800000 */
[----:B------:R-:W2:Y:S01]  /*c340*/  LDCU.64 UR6, c[0x0][0x348] ;  /* 0x00006900ff0677ac */ /* 0x000ea20008000a00 */
[----:B------:R-:W-:Y:S02]  /*c350*/  UIADD3 UR9, UPT, UPT, UR53, UR40, URZ ;  /* 0x0000002835097290 */ /* 0x000fe4000fffe0ff */
[----:B------:R-:W-:Y:S01]  /*c360*/  UIADD3 UR8, UPT, UPT, UR46, 0xc400, URZ ;  /* 0x0000c4002e087890 */ /* 0x000fe2000fffe0ff */
[----:B------:R-:W-:Y:S01]  /*c370*/  UMOV UR10, UR50 ;  /* 0x00000032000a7c82 */ /* 0x000fe20008000000 */
[----:B------:R-:W-:Y:S01]  /*c380*/  UMOV UR11, UR36 ;  /* 0x00000024000b7c82 */ /* 0x000fe20008000000 */
[----:B--2---:R-:W-:Y:S04]  /*c390*/  UIADD3 UR4, UP0, UPT, UR6, 0xa80, URZ ;  /* 0x00000a8006047890 */ /* 0x004fe8000ff1e0ff */
[----:B------:R-:W-:Y:S09]  /*c3a0*/  UIADD3.X UR5, UPT, UPT, URZ, UR7, URZ, UP0, !UPT ;  /* 0x00000007ff057290 */ /* 0x000ff200087fe4ff */
[----:B------:R2:W-:Y:S01]  /*c3b0*/  UTMASTG.3D [UR8], [UR4] ;  /* 0x00000008040073b5 */ /* 0x0005e20008010000 */
[----:B------:R0:W-:Y:S01]  /*c3c0*/  UTMACMDFLUSH ;  /* 0x00000000000079b7 */ /* 0x0001e20000000000 */
[----:B--2---:R-:W-:Y:S04]  /*c3d0*/  DEPBAR.LE SB0, 0x1 ;  /* 0x000080400000791a */ /* 0x004fe80000000000 */
.L_x_144:
[----:B------:R-:W-:Y:S05]  /*c3e0*/  BSYNC.RECONVERGENT B0 ;  /* 0x0000000000007941 */ /* 0x000fea0003800200 */
.L_x_143:
[----:B------:R-:W-:Y:S01]  /*c3f0*/  BAR.SYNC.DEFER_BLOCKING 0x1, 0x80 ;  /* 0x0042000000007b1d */ /* 0x000fe20000010000 */
[----:B------:R-:W-:Y:S09]  /*c400*/  UISETP.NE.AND UP0, UPT, UR54, -0x4, UPT ;  /* 0xfffffffc3600788c */ /* 0x000ff2000bf05270 */
[----:B------:R-:W-:Y:S05]  /*c410*/  BRA.U !UP0, `(.L_x_145) ;  /* 0x0000000108247547 */ /* 0x000fea000b800000 */
[----:B------:R-:W-:Y:S01]  /*c420*/  ISETP.NE.AND P0, PT, R157, RZ, PT ;  /* 0x000000ff9d00720c */ /* 0x000fe20003f05270 */
[----:B------:R-:W-:Y:S01]  /*c430*/  IMAD.U32 R0, RZ, RZ, UR52 ;  /* 0x00000034ff007e24 */ /* 0x000fe2000f8e00ff */
[----:B------:R-:W-:Y:S04]  /*c440*/  UIADD3 UR4, UPT, UPT, UR52, 0x1, URZ ;  /* 0x0000000134047890 */ /* 0x000fe8000fffe0ff */
[----:B------:R-:W-:Y:S04]  /*c450*/  UISETP.NE.AND UP0, UPT, UR4, 0x4, UPT ;  /* 0x000000040400788c */ /* 0x000fe8000bf05270 */
[----:B------:R-:W-:Y:S03]  /*c460*/  USEL UR52, UR4, URZ, UP0 ;  /* 0x000000ff04347287 */ /* 0x000fe60008000000 */
[----:B------:R-:W-:Y:S05]  /*c470*/  @P0 LEA R0, R0, UR46, 0x3 ;  /* 0x0000002e00000c11 */ /* 0x000fea000f8e18ff */
[----:B------:R-:W-:Y:S05]  /*c480*/  @P0 VIADD R0, R0, 0x60 ;  /* 0x0000006000000836 */ /* 0x000fea0000000000 */
[----:B------:R-:W-:Y:S04]  /*c490*/  @P0 PRMT R0, R165, 0x654, R0 ;  /* 0x00000654a5000816 */ /* 0x000fe80000000000 */
[----:B------:R2:W-:Y:S03]  /*c4a0*/  @P0 SYNCS.ARRIVE.TRANS64.RED.A1T0 RZ, [R0+URZ], RZ ;  /* 0x000000ff00ff09a7 */ /* 0x0005e600081004ff */
.L_x_145:
[----:B------:R-:W-:Y:S01]  /*c4b0*/  R2UR UR6, R156 ;  /* 0x000000009c0672ca */ /* 0x000fe200000e0000 */
[----:B------:R-:W-:Y:S01]  /*c4c0*/  UIADD3 UR54, UPT, UPT, UR54, 0x4, URZ ;  /* 0x0000000436367890 */ /* 0x000fe2000fffe0ff */
[----:B------:R-:W-:Y:S01]  /*c4d0*/  R2UR UR5, R141 ;  /* 0x000000008d0572ca */ /* 0x000fe200000e0000 */
[----:B------:R-:W-:Y:S01]  /*c4e0*/  ULOP3.LUT UR39, UR39, 0x1, URZ, 0x3c, !UPT ;  /* 0x0000000127277892 */ /* 0x000fe2000f8e3cff */
[----:B------:R-:W-:Y:S01]  /*c4f0*/  R2UR UR4, R142 ;  /* 0x000000008e0472ca */ /* 0x000fe200000e0000 */
[----:B------:R-:W-:Y:S01]  /*c500*/  UMOV UR36, UR63 ;  /* 0x0000003f00247c82 */ /* 0x000fe20008000000 */
[C---:B------:R-:W-:Y:S04]  /*c510*/  ISETP.NE.AND P0, PT, R146.reuse, 0x2, PT ;  /* 0x000000029200780c */ /* 0x040fe80003f05270 */
[----:B------:R-:W-:Y:S02]  /*c520*/  SEL R3, RZ, 0x1, P0 ;  /* 0x00000001ff037807 */ /* 0x000fe40000000000 */
[----:B------:R-:W-:Y:S01]  /*c530*/  SEL R146, R146, RZ, P0 ;  /* 0x000000ff92927207 */ /* 0x000fe20000000000 */
[----:B------:R-:W-:Y:S01]  /*c540*/  UISETP.NE.AND UP0, UPT, UR6, URZ, UPT ;  /* 0x000000ff0600728c */ /* 0x000fe2000bf05270 */
[----:B------:R-:W-:Y:S01]  /*c550*/  LOP3.LUT R148, R148, R3, RZ, 0x3c, !PT ;  /* 0x0000000394947212 */ /* 0x000fe200078e3cff */
[----:B------:R-:W-:Y:S02]  /*c560*/  UIADD3 UR20, UPT, UPT, UR37, UR5, URZ ;  /* 0x0000000525147290 */ /* 0x000fe4000fffe0ff */
[----:B------:R-:W-:Y:S05]  /*c570*/  UIADD3 UR28, UPT, UPT, UR38, UR4, URZ ;  /* 0x00000004261c7290 */ /* 0x000fea000fffe0ff */
[----:B------:R-:W-:Y:S07]  /*c580*/  BRA.U UP0, `(.L_x_146) ;  /* 0xffffff9d00887547 */ /* 0x000fee000b83ffff */
[----:B------:R-:W3:Y:S01]  /*c590*/  S2UR UR4, SR_CgaCtaId ;  /* 0x00000000000479c3 */ /* 0x000ee20000008800 */
[----:B------:R-:W-:-:S13]  /*c5a0*/  R2UR UR5, R143 ;  /* 0x000000008f0572ca */ /* 0x000fda00000e0000 */
[----:B------:R-:W-:Y:S02]  /*c5b0*/  UISETP.NE.AND UP0, UPT, UR5, URZ, UPT ;  /* 0x000000ff0500728c */ /* 0x000fe4000bf05270 */
[----:B---3--:R-:W-:Y:S02]  /*c5c0*/  ULOP3.LUT UR5, UR4, 0x1, URZ, 0x3c, !UPT ;  /* 0x0000000104057892 */ /* 0x008fe4000f8e3cff */
[----:B------:R-:W-:-:S04]  /*c5d0*/  UIADD3 UR4, UPT, UPT, UR46, 0xe0, URZ ;  /* 0x000000e02e047890 */ /* 0x000fc8000fffe0ff */
[----:B------:R-:W-:-:S09]  /*c5e0*/  UPRMT UR4, UR5, 0x654, UR4 ;  /* 0x0000065405047896 */ /* 0x000fd20008000004 */
[----:B------:R-:W-:Y:S01]  /*c5f0*/  SYNCS.ARRIVE.TRANS64.RED.A1T0 RZ, [UR4], RZ ;  /* 0x000000ffffff79a7 */ /* 0x000fe20008100404 */
[----:B------:R-:W-:Y:S01]  /*c600*/  SYNCS.ARRIVE.TRANS64.A1T0 RZ, [UR46+0xe0], RZ ;  /* 0x0000e0ffffff79a7 */ /* 0x000fe2000810002e */
[----:B------:R-:W-:Y:S05]  /*c610*/  BRA.U !UP0, `(.L_x_147) ;  /* 0x0000000108487547 */ /* 0x000fea000b800000 */
[----:B------:R-:W3:Y:S02]  /*c620*/  LDCU.64 UR4, c[0x0][0xc90] ;  /* 0x00019200ff0477ac */ /* 0x000ee40008000a00 */
[----:B---3--:R-:W-:-:S04]  /*c630*/  UISETP.NE.U32.AND UP0, UPT, UR4, URZ, UPT ;  /* 0x000000ff0400728c */ /* 0x008fc8000bf05070 */
[----:B------:R-:W-:-:S09]  /*c640*/  UISETP.NE.AND.EX UP0, UPT, UR5, URZ, UPT, UP0 ;  /* 0x000000ff0500728c */ /* 0x000fd2000bf05300 */
[----:B------:R-:W-:Y:S05]  /*c650*/  BRA.U UP0, `(.L_x_148) ;  /* 0x00000001000c7547 */ /* 0x000fea000b800000 */
[----:B------:R-:W-:-:S13]  /*c660*/  FSETP.NEU.AND P0, PT, R71, RZ, PT ;  /* 0x000000ff4700720b */ /* 0x000fda0003f0d000 */
[----:B------:R-:W-:Y:S05]  /*c670*/  @!P0 EXIT ;  /* 0x000000000000894d */ /* 0x000fea0003800000 */
[----:B------:R-:W-:Y:S05]  /*c680*/  BRA `(.L_x_147) ;  /* 0x00000000002c7947 */ /* 0x000fea0003800000 */
.L_x_148:
[----:B------:R-:W-:Y:S01]  /*c690*/  ISETP.NE.AND P0, PT, R145, RZ, PT ;  /* 0x000000ff9100720c */ /* 0x000fe20003f05270 */
[----:B------:R-:W-:-:S12]  /*c6a0*/  BSSY.RECONVERGENT B0, `(.L_x_147) ;  /* 0x0000009000007945 */ /* 0x000fd80003800200 */
[----:B------:R-:W-:Y:S05]  /*c6b0*/  @P0 BRA `(.L_x_149) ;  /* 0x0000000000140947 */ /* 0x000fea0003800000 */
[----:B------:R-:W3:Y:S02]  /*c6c0*/  LDCU.64 UR4, c[0x0][0xc88] ;  /* 0x00019100ff0477ac */ /* 0x000ee40008000a00 */
[----:B---3--:R-:W-:-:S04]  /*c6d0*/  ISETP.NE.U32.AND P0, PT, RZ, UR4, PT ;  /* 0x00000004ff007c0c */ /* 0x008fc8000bf05070 */
[----:B------:R-:W-:-:S13]  /*c6e0*/  ISETP.NE.AND.EX P0, PT, RZ, UR5, PT, P0 ;  /* 0x00000005ff007c0c */ /* 0x000fda000bf05300 */
[----:B------:R-:W-:Y:S05]  /*c6f0*/  @!P0 EXIT ;  /* 0x000000000000894d */ /* 0x000fea0003800000 */
[----:B------:R-:W-:Y:S05]  /*c700*/  BRA `(.L_x_150) ;  /* 0x0000000000087947 */ /* 0x000fea0003800000 */
.L_x_149:
[----:B------:R-:W-:-:S13]  /*c710*/  FSETP.NEU.AND P0, PT, R71, RZ, PT ;  /* 0x000000ff4700720b */ /* 0x000fda0003f0d000 */
[----:B------:R-:W-:Y:S05]  /*c720*/  @!P0 EXIT ;  /* 0x000000000000894d */ /* 0x000fea0003800000 */
.L_x_150:
[----:B------:R-:W-:Y:S05]  /*c730*/  BSYNC.RECONVERGENT B0 ;  /* 0x0000000000007941 */ /* 0x000fea0003800200 */
.L_x_147:
[----:B------:R-:W3:Y:S01]  /*c740*/  S2UR UR5, SR_CgaCtaId ;  /* 0x00000000000579c3 */ /* 0x000ee20000008800 */
[----:B------:R-:W-:Y:S01]  /*c750*/  ULEA UR4, UR52, UR46, 0x3 ;  /* 0x0000002e34047291 */ /* 0x000fe2000f8e18ff */
[----:B------:R-:W-:-:S04]  /*c760*/  DEPBAR.LE SB0, 0x0 ;  /* 0x000080000000791a */ /* 0x000fc80000000000 */
[----:B------:R-:W-:-:S04]  /*c770*/  UIADD3 UR4, UPT, UPT, UR4, 0x60, URZ ;  /* 0x0000006004047890 */ /* 0x000fc8000fffe0ff */
[----:B---3--:R-:W-:-:S09]  /*c780*/  UPRMT UR4, UR5, 0x654, UR4 ;  /* 0x0000065405047896 */ /* 0x008fd20008000004 */
[----:B------:R-:W-:Y:S01]  /*c790*/  SYNCS.ARRIVE.TRANS64.RED.A1T0 RZ, [UR4], RZ ;  /* 0x000000ffffff79a7 */ /* 0x000fe20008100404 */
[----:B------:R-:W-:Y:S05]  /*c7a0*/  EXIT ;  /* 0x000000000000794d */ /* 0x000fea0003800000 */
.L_x_24:
[----:B-1----:R1:W3:Y:S02]  /*c7b0*/  SYNCS.PHASECHK.TRANS64.TRYWAIT P0, [R0+URZ+0xd0], R3 ;  /* 0x0000d003000075a7 */ /* 0x0022e400080011ff */
[----:B---3--:R-:W-:Y:S05]  /*c7c0*/  @!P0 NANOSLEEP.SYNCS 0x989680 ;  /* 0x009896800000895d */ /* 0x008fea0003900000 */
[----:B------:R-:W3:Y:S02]  /*c7d0*/  @!P0 SYNCS.PHASECHK.TRANS64 P0, [R0+URZ+0xd0], R3 ;  /* 0x0000d003000085a7 */ /* 0x000ee400080010ff */
[----:B---3--:R-:W-:Y:S05]  /*c7e0*/  @!P0 BRA `(.L_x_24) ;  /* 0xfffffffc00f08947 */ /* 0x008fea000383ffff */
[----:B------:R-:W-:Y:S05]  /*c7f0*/  BRA `(.L_x_151) ;  /* 0xffffff5000f87947 */ /* 0x000fea000383ffff */
.L_x_27:
[----:B-1----:R-:W-:-:S07]  /*c800*/  MOV R0, UR5 ;  /* 0x0000000500007c02 */ /* 0x002fce0008000f00 */
.L_x_152:
[----:B-1----:R1:W3:Y:S02]  /*c810*/  SYNCS.PHASECHK.TRANS64.TRYWAIT P0, [R0+URZ+0x20], R3 ;  /* 0x00002003000075a7 */ /* 0x0022e400080011ff */
[----:B---3--:R-:W-:Y:S05]  /*c820*/  @!P0 NANOSLEEP.SYNCS 0x989680 ;  /* 0x009896800000895d */ /* 0x008fea0003900000 */
[----:B------:R-:W3:Y:S02]  /*c830*/  @!P0 SYNCS.PHASECHK.TRANS64 P0, [R0+URZ+0x20], R3 ;  /* 0x00002003000085a7 */ /* 0x000ee400080010ff */
[----:B---3--:R-:W-:Y:S05]  /*c840*/  @!P0 BRA `(.L_x_152) ;  /* 0xfffffffc00f08947 */ /* 0x008fea000383ffff */
[----:B------:R-:W-:Y:S05]  /*c850*/  BRA `(.L_x_26) ;  /* 0xffffff5400587947 */ /* 0x000fea000383ffff */
.L_x_36:
[----:B-1----:R-:W-:-:S07]  /*c860*/  MOV R0, UR6 ;  /* 0x0000000600007c02 */ /* 0x002fce0008000f00 */
.L_x_153:
[----:B-1----:R1:W2:Y:S02]  /*c870*/  SYNCS.PHASECHK.TRANS64.TRYWAIT P0, [R0+URZ+0x20], R3 ;  /* 0x00002003000075a7 */ /* 0x0022a400080011ff */
[----:B--2---:R-:W-:Y:S05]  /*c880*/  @!P0 NANOSLEEP.SYNCS 0x989680 ;  /* 0x009896800000895d */ /* 0x004fea0003900000 */
[----:B------:R-:W2:Y:S02]  /*c890*/  @!P0 SYNCS.PHASECHK.TRANS64 P0, [R0+URZ+0x20], R3 ;  /* 0x00002003000085a7 */ /* 0x000ea400080010ff */
[----:B--2---:R-:W-:Y:S05]  /*c8a0*/  @!P0 BRA `(.L_x_153) ;  /* 0xfffffffc00f08947 */ /* 0x004fea000383ffff */
[----:B------:R-:W-:Y:S05]  /*c8b0*/  BRA `(.L_x_35) ;  /* 0xffffff5800747947 */ /* 0x000fea000383ffff */
.L_x_43:
[----:B-1----:R1:W4:Y:S02]  /*c8c0*/  SYNCS.PHASECHK.TRANS64.TRYWAIT P0, [R3+URZ+0x90], R0 ;  /* 0x00009000030075a7 */ /* 0x00232400080011ff */
[----:B----4-:R-:W-:Y:S05]  /*c8d0*/  @!P0 NANOSLEEP.SYNCS 0x989680 ;  /* 0x009896800000895d */ /* 0x010fea0003900000 */
[----:B------:R-:W4:Y:S02]  /*c8e0*/  @!P0 SYNCS.PHASECHK.TRANS64 P0, [R3+URZ+0x90], R0 ;  /* 0x00009000030085a7 */ /* 0x000f2400080010ff */
[----:B----4-:R-:W-:Y:S05]  /*c8f0*/  @!P0 BRA `(.L_x_43) ;  /* 0xfffffffc00f08947 */ /* 0x010fea000383ffff */
[----:B------:R-:W-:Y:S05]  /*c900*/  BRA `(.L_x_154) ;  /* 0xffffff5c006c7947 */ /* 0x000fea000383ffff */
.L_x_47:
[----:B-1----:R-:W-:-:S07]  /*c910*/  MOV R0, UR4 ;  /* 0x0000000400007c02 */ /* 0x002fce0008000f00 */
.L_x_155:
[----:B-1----:R1:W2:Y:S02]  /*c920*/  SYNCS.PHASECHK.TRANS64.TRYWAIT P0, [R0+URZ], R3 ;  /* 0x00000003000075a7 */ /* 0x0022a400080011ff */
[----:B--2---:R-:W-:Y:S05]  /*c930*/  @!P0 NANOSLEEP.SYNCS 0x989680 ;  /* 0x009896800000895d */ /* 0x004fea0003900000 */
[----:B------:R-:W2:Y:S02]  /*c940*/  @!P0 SYNCS.PHASECHK.TRANS64 P0, [R0+URZ], R3 ;  /* 0x00000003000085a7 */ /* 0x000ea400080010ff */
[----:B--2---:R-:W-:Y:S05]  /*c950*/  @!P0 BRA `(.L_x_155) ;  /* 0xfffffffc00f08947 */ /* 0x004fea000383ffff */
[----:B------:R-:W-:Y:S05]  /*c960*/  BRA `(.L_x_156) ;  /* 0xffffff6400187947 */ /* 0x000fea000383ffff */
.L_x_48:
[----:B------:R-:W-:-:S07]  /*c970*/  MOV R0, UR5 ;  /* 0x0000000500007c02 */ /* 0x000fce0008000f00 */
.L_x_157:
[----:B-1----:R1:W2:Y:S02]  /*c980*/  SYNCS.PHASECHK.TRANS64.TRYWAIT P0, [R0+URZ], R3 ;  /* 0x00000003000075a7 */ /* 0x0022a400080011ff */
[----:B--2---:R-:W-:Y:S05]  /*c990*/  @!P0 NANOSLEEP.SYNCS 0x989680 ;  /* 0x009896800000895d */ /* 0x004fea0003900000 */
[----:B------:R-:W2:Y:S02]  /*c9a0*/  @!P0 SYNCS.PHASECHK.TRANS64 P0, [R0+URZ], R3 ;  /* 0x00000003000085a7 */ /* 0x000ea400080010ff */
[----:B--2---:R-:W-:Y:S05]  /*c9b0*/  @!P0 BRA `(.L_x_157) ;  /* 0xfffffffc00f08947 */ /* 0x004fea000383ffff */
[----:B------:R-:W-:Y:S05]  /*c9c0*/  BRA `(.L_x_158) ;  /* 0xffffff6400247947 */ /* 0x000fea000383ffff */
.L_x_49:
[----:B------:R-:W-:-:S07]  /*c9d0*/  MOV R0, UR5 ;  /* 0x0000000500007c02 */ /* 0x000fce0008000f00 */
.L_x_159:
[----:B-1----:R1:W2:Y:S02]  /*c9e0*/  SYNCS.PHASECHK.TRANS64.TRYWAIT P0, [R0+URZ], R3 ;  /* 0x00000003000075a7 */ /* 0x0022a400080011ff */
[----:B--2---:R-:W-:Y:S05]  /*c9f0*/  @!P0 NANOSLEEP.SYNCS 0x989680 ;  /* 0x009896800000895d */ /* 0x004fea0003900000 */
[----:B------:R-:W2:Y:S02]  /*ca00*/  @!P0 SYNCS.PHASECHK.TRANS64 P0, [R0+URZ], R3 ;  /* 0x00000003000085a7 */ /* 0x000ea400080010ff */
[----:B--2---:R-:W-:Y:S05]  /*ca10*/  @!P0 BRA `(.L_x_159) ;  /* 0xfffffffc00f08947 */ /* 0x004fea000383ffff */
[----:B------:R-:W-:Y:S05]  /*ca20*/  BRA `(.L_x_160) ;  /* 0xffffff6400307947 */ /* 0x000fea000383ffff */
.L_x_52:
[----:B--2---:R2:W3:Y:S02]  /*ca30*/  SYNCS.PHASECHK.TRANS64.TRYWAIT P0, [R0+URZ+0xc0], R5 ;  /* 0x0000c005000075a7 */ /* 0x0044e400080011ff */
[----:B---3--:R-:W-:Y:S05]  /*ca40*/  @!P0 NANOSLEEP.SYNCS 0x989680 ;  /* 0x009896800000895d */ /* 0x008fea0003900000 */
[----:B------:R-:W3:Y:S02]  /*ca50*/  @!P0 SYNCS.PHASECHK.TRANS64 P0, [R0+URZ+0xc0], R5 ;  /* 0x0000c005000085a7 */ /* 0x000ee400080010ff */
[----:B---3--:R-:W-:Y:S05]  /*ca60*/  @!P0 BRA `(.L_x_52) ;  /* 0xfffffffc00f08947 */ /* 0x008fea000383ffff */
[----:B------:R-:W-:Y:S05]  /*ca70*/  BRA `(.L_x_161) ;  /* 0xffffff6400947947 */ /* 0x000fea000383ffff */
.L_x_53:
[----:B------:R-:W-:-:S07]  /*ca80*/  MOV R0, UR4 ;  /* 0x0000000400007c02 */ /* 0x000fce0008000f00 */
.L_x_162:
[----:B--2---:R2:W3:Y:S02]  /*ca90*/  SYNCS.PHASECHK.TRANS64.TRYWAIT P0, [R0+URZ+0xa0], R7 ;  /* 0x0000a007000075a7 */ /* 0x0044e400080011ff */
[----:B---3--:R-:W-:Y:S05]  /*caa0*/  @!P0 NANOSLEEP.SYNCS 0x989680 ;  /* 0x009896800000895d */ /* 0x008fea0003900000 */
[----:B------:R-:W3:Y:S02]  /*cab0*/  @!P0 SYNCS.PHASECHK.TRANS64 P0, [R0+URZ+0xa0], R7 ;  /* 0x0000a007000085a7 */ /* 0x000ee400080010ff */
[----:B---3--:R-:W-:Y:S05]  /*cac0*/  @!P0 BRA `(.L_x_162) ;  /* 0xfffffffc00f08947 */ /* 0x008fea000383ffff */
[----:B------:R-:W-:Y:S05]  /*cad0*/  BRA `(.L_x_163) ;  /* 0xffffff6400a47947 */ /* 0x000fea000383ffff */
.L_x_54:
[----:B--2---:R2:W3:Y:S02]  /*cae0*/  SYNCS.PHASECHK.TRANS64.TRYWAIT P1, [R0+URZ+0x90], R5 ;  /* 0x00009005000075a7 */ /* 0x0044e400080211ff */
[----:B---3--:R-:W-:Y:S05]  /*caf0*/  @!P1 NANOSLEEP.SYNCS 0x989680 ;  /* 0x009896800000995d */ /* 0x008fea0003900000 */
[----:B------:R-:W3:Y:S02]  /*cb00*/  @!P1 SYNCS.PHASECHK.TRANS64 P1, [R0+URZ+0x90], R5 ;  /* 0x00009005000095a7 */ /* 0x000ee400080210ff */
[----:B---3--:R-:W-:Y:S05]  /*cb10*/  @!P1 BRA `(.L_x_54) ;  /* 0xfffffffc00f09947 */ /* 0x008fea000383ffff */
[----:B------:R-:W-:Y:S05]  /*cb20*/  BRA `(.L_x_164) ;  /* 0xffffff6400d47947 */ /* 0x000fea000383ffff */
.L_x_57:
[----:B------:R-:W-:-:S07]  /*cb30*/  MOV R0, UR4 ;  /* 0x0000000400007c02 */ /* 0x000fce0008000f00 */
.L_x_165:
[----:B--2---:R2:W3:Y:S02]  /*cb40*/  SYNCS.PHASECHK.TRANS64.TRYWAIT P0, [R0+URZ+0xa0], R3 ;  /* 0x0000a003000075a7 */ /* 0x0044e400080011ff */
[----:B---3--:R-:W-:Y:S05]  /*cb50*/  @!P0 NANOSLEEP.SYNCS 0x989680 ;  /* 0x009896800000895d */ /* 0x008fea0003900000 */
[----:B------:R-:W3:Y:S02]  /*cb60*/  @!P0 SYNCS.PHASECHK.TRANS64 P0, [R0+URZ+0xa0], R3 ;  /* 0x0000a003000085a7 */ /* 0x000ee400080010ff */
[----:B---3--:R-:W-:Y:S05]  /*cb70*/  @!P0 BRA `(.L_x_165) ;  /* 0xfffffffc00f08947 */ /* 0x008fea000383ffff */
[----:B------:R-:W-:Y:S05]  /*cb80*/  BRA `(.L_x_56) ;  /* 0xffffff6800287947 */ /* 0x000fea000383ffff */
.L_x_66:
[----:B--2---:R-:W-:-:S04]  /*cb90*/  MOV R5, UR5 ;  /* 0x0000000500057c02 */ /* 0x004fc80008000f00 */
[----:B------:R2:W3:Y:S03]  /*cba0*/  SYNCS.PHASECHK.TRANS64.TRYWAIT P0, [R5+URZ+0x8], R6 ;  /* 0x00000806050075a7 */ /* 0x0004e600080011ff */
[----:B---3--:R-:W-:Y:S05]  /*cbb0*/  @!P0 NANOSLEEP.SYNCS 0x989680 ;  /* 0x009896800000895d */ /* 0x008fea0003900000 */
[----:B------:R-:W3:Y:S02]  /*cbc0*/  @!P0 SYNCS.PHASECHK.TRANS64 P0, [R5+URZ+0x8], R6 ;  /* 0x00000806050085a7 */ /* 0x000ee400080010ff */
[----:B---3--:R-:W-:Y:S05]  /*cbd0*/  @!P0 BRA `(.L_x_66) ;  /* 0xfffffffc00ec8947 */ /* 0x008fea000383ffff */
[----:B------:R-:W-:Y:S05]  /*cbe0*/  BRA `(.L_x_65) ;  /* 0xffffff6800e87947 */ /* 0x000fea000383ffff */
.L_x_68:
[----:B------:R-:W-:Y:S01]  /*cbf0*/  BSSY B0, `(.L_x_166) ;  /* 0x0000006000007945 */ /* 0x000fe20003800000 */
[----:B------:R-:W-:-:S07]  /*cc00*/  MOV R15, 0xffffffff ;  /* 0xffffffff000f7802 */ /* 0x000fce0000000f00 */
[----:B-12--5:R-:W-:Y:S05]  /*cc10*/  WARPSYNC.COLLECTIVE R15, `(.L_x_167) ;  /* 0x000000000f0c7348 */ /* 0x026fea0003c00000 */
[----:B------:R-:W-:Y:S02]  /*cc20*/  ELECT P6, UR79, PT ;  /* 0x00000000004f782f */ /* 0x000fe400038c0000 */
[----:B------:R-:W-:Y:S01]  /*cc30*/  MOV R14, UR79 ;  /* 0x0000004f000e7c02 */ /* 0x000fe20008000f00 */
[----:B-12--5:R-:W-:Y:S10]  /*cc40*/  ENDCOLLECTIVE ;  /* 0x000000000000791b */ /* 0x026ff40003800000 */
.L_x_167:
[----:B------:R-:W-:Y:S05]  /*cc50*/  BSYNC B0 ;  /* 0x0000000000007941 */ /* 0x000fea0003800000 */
.L_x_166:
[----:B------:R-:W-:Y:S05]  /*cc60*/  BRA `(.L_x_168) ;  /* 0xffffff6c00187947 */ /* 0x000fea000383ffff */
.L_x_70:
[----:B--2---:R-:W-:-:S04]  /*cc70*/  MOV R3, UR5 ;  /* 0x0000000500037c02 */ /* 0x004fc80008000f00 */
[----:B------:R2:W3:Y:S03]  /*cc80*/  SYNCS.PHASECHK.TRANS64.TRYWAIT P0, [R3+URZ+0x8], R4 ;  /* 0x00000804030075a7 */ /* 0x0004e600080011ff */
[----:B---3--:R-:W-:Y:S05]  /*cc90*/  @!P0 NANOSLEEP.SYNCS 0x989680 ;  /* 0x009896800000895d */ /* 0x008fea0003900000 */
[----:B------:R-:W3:Y:S02]  /*cca0*/  @!P0 SYNCS.PHASECHK.TRANS64 P0, [R3+URZ+0x8], R4 ;  /* 0x00000804030085a7 */ /* 0x000ee400080010ff */
[----:B---3--:R-:W-:Y:S05]  /*ccb0*/  @!P0 BRA `(.L_x_70) ;  /* 0xfffffffc00ec8947 */ /* 0x008fea000383ffff */
[----:B------:R-:W-:Y:S05]  /*ccc0*/  BRA `(.L_x_69) ;  /* 0xffffff6c001c7947 */ /* 0x000fea000383ffff */
.L_x_71:
[----:B-1----:R1:W2:Y:S02]  /*ccd0*/  SYNCS.PHASECHK.TRANS64.TRYWAIT P0, [R0+URZ+0x90], R5 ;  /* 0x00009005000075a7 */ /* 0x0022a400080011ff */
[----:B--2---:R-:W-:Y:S05]  /*cce0*/  @!P0 NANOSLEEP.SYNCS 0x989680 ;  /* 0x009896800000895d */ /* 0x004fea0003900000 */
[----:B------:R-:W2:Y:S02]  /*ccf0*/  @!P0 SYNCS.PHASECHK.TRANS64 P0, [R0+URZ+0x90], R5 ;  /* 0x00009005000085a7 */ /* 0x000ea400080010ff */
[----:B--2---:R-:W-:Y:S05]  /*cd00*/  @!P0 BRA `(.L_x_71) ;  /* 0xfffffffc00f08947 */ /* 0x004fea000383ffff */
[----:B------:R-:W-:Y:S05]  /*cd10*/  BRA `(.L_x_169) ;  /* 0xffffff7000b87947 */ /* 0x000fea000383ffff */
.L_x_75:
[----:B------:R-:W-:-:S07]  /*cd20*/  MOV R0, UR18 ;  /* 0x0000001200007c02 */ /* 0x000fce0008000f00 */
.L_x_170:
[----:B-1----:R1:W2:Y:S02]  /*cd30*/  SYNCS.PHASECHK.TRANS64.TRYWAIT P0, [R0+URZ], R5 ;  /* 0x00000005000075a7 */ /* 0x0022a400080011ff */
[----:B--2---:R-:W-:Y:S05]  /*cd40*/  @!P0 NANOSLEEP.SYNCS 0x989680 ;  /* 0x009896800000895d */ /* 0x004fea0003900000 */
[----:B------:R-:W2:Y:S02]  /*cd50*/  @!P0 SYNCS.PHASECHK.TRANS64 P0, [R0+URZ], R5 ;  /* 0x00000005000085a7 */ /* 0x000ea400080010ff */
[----:B--2---:R-:W-:Y:S05]  /*cd60*/  @!P0 BRA `(.L_x_170) ;  /* 0xfffffffc00f08947 */ /* 0x004fea000383ffff */
[----:B------:R-:W-:Y:S05]  /*cd70*/  BRA `(.L_x_74) ;  /* 0xffffff7400107947 */ /* 0x000fea000383ffff */
.L_x_76:
[----:B------:R-:W-:-:S07]  /*cd80*/  MOV R0, UR38 ;  /* 0x0000002600007c02 */ /* 0x000fce0008000f00 */
.L_x_171:
[----:B-1----:R1:W2:Y:S02]  /*cd90*/  SYNCS.PHASECHK.TRANS64.TRYWAIT P0, [R0+URZ+0xb8], R5 ;  /* 0x0000b805000075a7 */ /* 0x0022a400080011ff */
[----:B--2---:R-:W-:Y:S05]  /*cda0*/  @!P0 NANOSLEEP.SYNCS 0x989680 ;  /* 0x009896800000895d */ /* 0x004fea0003900000 */
[----:B------:R-:W2:Y:S02]  /*cdb0*/  @!P0 SYNCS.PHASECHK.TRANS64 P0, [R0+URZ+0xb8], R5 ;  /* 0x0000b805000085a7 */ /* 0x000ea400080010ff */
[----:B--2---:R-:W-:Y:S05]  /*cdc0*/  @!P0 BRA `(.L_x_171) ;  /* 0xfffffffc00f08947 */ /* 0x004fea000383ffff */
[----:B------:R-:W-:Y:S05]  /*cdd0*/  BRA `(.L_x_172) ;  /* 0xffffff7400847947 */ /* 0x000fea000383ffff */
.L_x_79:
[----:B------:R-:W-:Y:S07]  /*cde0*/  MOV R0, UR7 ;  /* 0x0000000700007c02 */ /* 0x000fee0008000f00 */
.L_x_173:
[----:B-1----:R1:W2:Y:S02]  /*cdf0*/  SYNCS.PHASECHK.TRANS64.TRYWAIT P0, [R0+URZ], R5 ;  /* 0x00000005000075a7 */ /* 0x0022a400080011ff */
[----:B--2---:R-:W-:Y:S05]  /*ce00*/  @!P0 NANOSLEEP.SYNCS 0x989680 ;  /* 0x009896800000895d */ /* 0x004fea0003900000 */
[----:B------:R-:W2:Y:S02]  /*ce10*/  @!P0 SYNCS.PHASECHK.TRANS64 P0, [R0+URZ], R5 ;  /* 0x00000005000085a7 */ /* 0x000ea400080010ff */
[----:B--2---:R-:W-:Y:S05]  /*ce20*/  @!P0 BRA `(.L_x_173) ;  /* 0xfffffffc00f08947 */ /* 0x004fea000383ffff */
[----:B------:R-:W-:Y:S05]  /*ce30*/  BRA `(.L_x_78) ;  /* 0xffffff7400fc7947 */ /* 0x000fea000383ffff */
.L_x_82:
[----:B------:R-:W-:-:S07]  /*ce40*/  MOV R0, UR38 ;  /* 0x0000002600007c02 */ /* 0x000fce0008000f00 */
.L_x_174:
[----:B-1----:R1:W3:Y:S02]  /*ce50*/  SYNCS.PHASECHK.TRANS64.TRYWAIT P0, [R0+URZ+0xe0], R3 ;  /* 0x0000e003000075a7 */ /* 0x0022e400080011ff */
[----:B---3--:R-:W-:Y:S05]  /*ce60*/  @!P0 NANOSLEEP.SYNCS 0x989680 ;  /* 0x009896800000895d */ /* 0x008fea0003900000 */
[----:B------:R-:W3:Y:S02]  /*ce70*/  @!P0 SYNCS.PHASECHK.TRANS64 P0, [R0+URZ+0xe0], R3 ;  /* 0x0000e003000085a7 */ /* 0x000ee400080010ff */
[----:B---3--:R-:W-:Y:S05]  /*ce80*/  @!P0 BRA `(.L_x_174) ;  /* 0xfffffffc00f08947 */ /* 0x008fea000383ffff */
[----:B------:R-:W-:Y:S05]  /*ce90*/  BRA `(.L_x_175) ;  /* 0xffffff7c00247947 */ /* 0x000fea000383ffff */
.L_x_87:
[----:B-1----:R1:W2:Y:S02]  /*cea0*/  SYNCS.PHASECHK.TRANS64.TRYWAIT P0, [R8+URZ+0x90], R5 ;  /* 0x00009005080075a7 */ /* 0x0022a400080011ff */
[----:B--2---:R-:W-:Y:S05]  /*ceb0*/  @!P0 NANOSLEEP.SYNCS 0x989680 ;  /* 0x009896800000895d */ /* 0x004fea0003900000 */
[----:B------:R-:W2:Y:S02]  /*cec0*/  @!P0 SYNCS.PHASECHK.TRANS64 P0, [R8+URZ+0x90], R5 ;  /* 0x00009005080085a7 */ /* 0x000ea400080010ff */
[----:B--2---:R-:W-:Y:S05]  /*ced0*/  @!P0 BRA `(.L_x_87) ;  /* 0xfffffffc00f08947 */ /* 0x004fea000383ffff */
[----:B------:R-:W-:Y:S05]  /*cee0*/  BRA `(.L_x_176) ;  /* 0xffffff8000687947 */ /* 0x000fea000383ffff */
.L_x_90:
[----:B------:R-:W-:Y:S07]  /*cef0*/  MOV R0, UR21 ;  /* 0x0000001500007c02 */ /* 0x000fee0008000f00 */
.L_x_177:
[----:B-1----:R1:W2:Y:S02]  /*cf00*/  SYNCS.PHASECHK.TRANS64.TRYWAIT P1, [R0+URZ+0x88], R5 ;  /* 0x00008805000075a7 */ /* 0x0022a400080211ff */
[----:B--2---:R-:W-:Y:S05]  /*cf10*/  @!P1 NANOSLEEP.SYNCS 0x989680 ;  /* 0x009896800000995d */ /* 0x004fea0003900000 */
[----:B------:R-:W2:Y:S02]  /*cf20*/  @!P1 SYNCS.PHASECHK.TRANS64 P1, [R0+URZ+0x88], R5 ;  /* 0x00008805000095a7 */ /* 0x000ea400080210ff */
[----:B--2---:R-:W-:Y:S05]  /*cf30*/  @!P1 BRA `(.L_x_177) ;  /* 0xfffffffc00f09947 */ /* 0x004fea000383ffff */
[----:B------:R-:W-:Y:S05]  /*cf40*/  BRA `(.L_x_89) ;  /* 0xffffff8400e47947 */ /* 0x000fea000383ffff */
.L_x_93:
[----:B-1----:R-:W-:Y:S07]  /*cf50*/  MOV R5, UR21 ;  /* 0x0000001500057c02 */ /* 0x002fee0008000f00 */
.L_x_178:
[----:B-1----:R1:W2:Y:S02]  /*cf60*/  SYNCS.PHASECHK.TRANS64.TRYWAIT P0, [R5+URZ+0x60], R4 ;  /* 0x00006004050075a7 */ /* 0x0022a400080011ff */
[----:B--2---:R-:W-:Y:S05]  /*cf70*/  @!P0 NANOSLEEP.SYNCS 0x989680 ;  /* 0x009896800000895d */ /* 0x004fea0003900000 */
[----:B------:R-:W2:Y:S02]  /*cf80*/  @!P0 SYNCS.PHASECHK.TRANS64 P0, [R5+URZ+0x60], R4 ;  /* 0x00006004050085a7 */ /* 0x000ea400080010ff */
[----:B--2---:R-:W-:Y:S05]  /*cf90*/  @!P0 BRA `(.L_x_178) ;  /* 0xfffffffc00f08947 */ /* 0x004fea000383ffff */
[----:B------:R-:W-:Y:S05]  /*cfa0*/  BRA `(.L_x_179) ;  /* 0xffffff88003c7947 */ /* 0x000fea000383ffff */
.L_x_94:
[----:B------:R-:W-:Y:S07]  /*cfb0*/  MOV R5, UR21 ;  /* 0x0000001500057c02 */ /* 0x000fee0008000f00 */
.L_x_180:
[----:B-1----:R1:W2:Y:S02]  /*cfc0*/  SYNCS.PHASECHK.TRANS64.TRYWAIT P0, [R5+URZ+0x68], R4 ;  /* 0x00006804050075a7 */ /* 0x0022a400080011ff */
[----:B--2---:R-:W-:Y:S05]  /*cfd0*/  @!P0 NANOSLEEP.SYNCS 0x989680 ;  /* 0x009896800000895d */ /* 0x004fea0003900000 */
[----:B------:R-:W2:Y:S02]  /*cfe0*/  @!P0 SYNCS.PHASECHK.TRANS64 P0, [R5+URZ+0x68], R4 ;  /* 0x00006804050085a7 */ /* 0x000ea400080010ff */
[----:B--2---:R-:W-:Y:S05]  /*cff0*/  @!P0 BRA `(.L_x_180) ;  /* 0xfffffffc00f08947 */ /* 0x004fea000383ffff */
[----:B------:R-:W-:Y:S05]  /*d000*/  BRA `(.L_x_181) ;  /* 0xffffff8800907947 */ /* 0x000fea000383ffff */
.L_x_95:
[----:B-1----:R-:W-:Y:S07]  /*d010*/  MOV R5, UR21 ;  /* 0x0000001500057c02 */ /* 0x002fee0008000f00 */
.L_x_182:
[----:B-1----:R1:W2:Y:S02]  /*d020*/  SYNCS.PHASECHK.TRANS64.TRYWAIT P0, [R5+URZ+0x70], R4 ;  /* 0x00007004050075a7 */ /* 0x0022a400080011ff */
[----:B--2---:R-:W-:Y:S05]  /*d030*/  @!P0 NANOSLEEP.SYNCS 0x989680 ;  /* 0x009896800000895d */ /* 0x004fea0003900000 */
[----:B------:R-:W2:Y:S02]  /*d040*/  @!P0 SYNCS.PHASECHK.TRANS64 P0, [R5+URZ+0x70], R4 ;  /* 0x00007004050085a7 */ /* 0x000ea400080010ff */
[----:B--2---:R-:W-:Y:S05]  /*d050*/  @!P0 BRA `(.L_x_182) ;  /* 0xfffffffc00f08947 */ /* 0x004fea000383ffff */
[----:B------:R-:W-:Y:S05]  /*d060*/  BRA `(.L_x_183) ;  /* 0xffffff8800d87947 */ /* 0x000fea000383ffff */
.L_x_96:
[----:B-1----:R-:W-:Y:S07]  /*d070*/  MOV R5, UR21 ;  /* 0x0000001500057c02 */ /* 0x002fee0008000f00 */
.L_x_184:
[----:B-1----:R1:W2:Y:S02]  /*d080*/  SYNCS.PHASECHK.TRANS64.TRYWAIT P0, [R5+URZ+0x78], R4 ;  /* 0x00007804050075a7 */ /* 0x0022a400080011ff */
[----:B--2---:R-:W-:Y:S05]  /*d090*/  @!P0 NANOSLEEP.SYNCS 0x989680 ;  /* 0x009896800000895d */ /* 0x004fea0003900000 */
[----:B------:R-:W2:Y:S02]  /*d0a0*/  @!P0 SYNCS.PHASECHK.TRANS64 P0, [R5+URZ+0x78], R4 ;  /* 0x00007804050085a7 */ /* 0x000ea400080010ff */
[----:B--2---:R-:W-:Y:S05]  /*d0b0*/  @!P0 BRA `(.L_x_184) ;  /* 0xfffffffc00f08947 */ /* 0x004fea000383ffff */
[----:B------:R-:W-:Y:S05]  /*d0c0*/  BRA `(.L_x_185) ;  /* 0xffffff8c00207947 */ /* 0x000fea000383ffff */
.L_x_98:
[----:B------:R-:W-:-:S07]  /*d0d0*/  MOV R0, UR21 ;  /* 0x0000001500007c02 */ /* 0x000fce0008000f00 */
.L_x_186:
[----:B-1----:R1:W2:Y:S02]  /*d0e0*/  SYNCS.PHASECHK.TRANS64.TRYWAIT P0, [R0+URZ+0x60], R3 ;  /* 0x00006003000075a7 */ /* 0x0022a400080011ff */
[----:B--2---:R-:W-:Y:S05]  /*d0f0*/  @!P0 NANOSLEEP.SYNCS 0x989680 ;  /* 0x009896800000895d */ /* 0x004fea0003900000 */
[----:B------:R-:W2:Y:S02]  /*d100*/  @!P0 SYNCS.PHASECHK.TRANS64 P0, [R0+URZ+0x60], R3 ;  /* 0x00006003000085a7 */ /* 0x000ea400080010ff */
[----:B--2---:R-:W-:Y:S05]  /*d110*/  @!P0 BRA `(.L_x_186) ;  /* 0xfffffffc00f08947 */ /* 0x004fea000383ffff */
[----:B------:R-:W-:Y:S05]  /*d120*/  BRA `(.L_x_187) ;  /* 0xffffff8c00b47947 */ /* 0x000fea000383ffff */
.L_x_99:
[----:B-1----:R-:W-:-:S07]  /*d130*/  MOV R0, UR21 ;  /* 0x0000001500007c02 */ /* 0x002fce0008000f00 */
.L_x_188:
[----:B-1----:R1:W2:Y:S02]  /*d140*/  SYNCS.PHASECHK.TRANS64.TRYWAIT P0, [R0+URZ+0x68], R3 ;  /* 0x00006803000075a7 */ /* 0x0022a400080011ff */
[----:B--2---:R-:W-:Y:S05]  /*d150*/  @!P0 NANOSLEEP.SYNCS 0x989680 ;  /* 0x009896800000895d */ /* 0x004fea0003900000 */
[----:B------:R-:W2:Y:S02]  /*d160*/  @!P0 SYNCS.PHASECHK.TRANS64 P0, [R0+URZ+0x68], R3 ;  /* 0x00006803000085a7 */ /* 0x000ea400080010ff */
[----:B--2---:R-:W-:Y:S05]  /*d170*/  @!P0 BRA `(.L_x_188) ;  /* 0xfffffffc00f08947 */ /* 0x004fea000383ffff */
[----:B------:R-:W-:Y:S05]  /*d180*/  BRA `(.L_x_189) ;  /* 0xffffff8c00a47947 */ /* 0x000fea000383ffff */
.L_x_100:
[----:B-1----:R-:W-:-:S07]  /*d190*/  MOV R0, UR21 ;  /* 0x0000001500007c02 */ /* 0x002fce0008000f00 */
.L_x_190:
[----:B-1----:R1:W2:Y:S02]  /*d1a0*/  SYNCS.PHASECHK.TRANS64.TRYWAIT P0, [R0+URZ+0x70], R3 ;  /* 0x00007003000075a7 */ /* 0x0022a400080011ff */
[----:B--2---:R-:W-:Y:S05]  /*d1b0*/  @!P0 NANOSLEEP.SYNCS 0x989680 ;  /* 0x009896800000895d */ /* 0x004fea0003900000 */
[----:B------:R-:W2:Y:S02]  /*d1c0*/  @!P0 SYNCS.PHASECHK.TRANS64 P0, [R0+URZ+0x70], R3 ;  /* 0x00007003000085a7 */ /* 0x000ea400080010ff */
[----:B--2---:R-:W-:Y:S05]  /*d1d0*/  @!P0 BRA `(.L_x_190) ;  /* 0xfffffffc00f08947 */ /* 0x004fea000383ffff */
[----:B------:R-:W-:Y:S05]  /*d1e0*/  BRA `(.L_x_191) ;  /* 0xffffff8c00947947 */ /* 0x000fea000383ffff */
.L_x_102:
[----:B--2---:R2:W3:Y:S02]  /*d1f0*/  SYNCS.PHASECHK.TRANS64.TRYWAIT P0, [R8+URZ+0x90], R3 ;  /* 0x00009003080075a7 */ /* 0x0044e400080011ff */
[----:B---3--:R-:W-:Y:S05]  /*d200*/  @!P0 NANOSLEEP.SYNCS 0x989680 ;  /* 0x009896800000895d */ /* 0x008fea0003900000 */
[----:B------:R-:W3:Y:S02]  /*d210*/  @!P0 SYNCS.PHASECHK.TRANS64 P0, [R8+URZ+0x90], R3 ;  /* 0x00009003080085a7 */ /* 0x000ee400080010ff */
[----:B---3--:R-:W-:Y:S05]  /*d220*/  @!P0 BRA `(.L_x_102) ;  /* 0xfffffffc00f08947 */ /* 0x008fea000383ffff */
[----:B------:R-:W-:Y:S05]  /*d230*/  BRA `(.L_x_192) ;  /* 0xffffff9000707947 */ /* 0x000fea000383ffff */
.L_x_113:
[----:B-1----:R-:W-:Y:S04]  /*d240*/  MOV R3, UR46 ;  /* 0x0000002e00037c02 */ /* 0x002fe80008000f00 */
[----:B------:R1:W2:Y:S03]  /*d250*/  SYNCS.PHASECHK.TRANS64.TRYWAIT P0, [R3+URZ+0x40], R4 ;  /* 0x00004004030075a7 */ /* 0x0002a600080011ff */
[----:B--2---:R-:W-:Y:S05]  /*d260*/  @!P0 NANOSLEEP.SYNCS 0x989680 ;  /* 0x009896800000895d */ /* 0x004fea0003900000 */
[----:B------:R-:W2:Y:S02]  /*d270*/  @!P0 SYNCS.PHASECHK.TRANS64 P0, [R3+URZ+0x40], R4 ;  /* 0x00004004030085a7 */ /* 0x000ea400080010ff */
[----:B--2---:R-:W-:Y:S05]  /*d280*/  @!P0 BRA `(.L_x_113) ;  /* 0xfffffffc00ec8947 */ /* 0x004fea000383ffff */
[----:B------:R-:W-:Y:S05]  /*d290*/  BRA `(.L_x_112) ;  /* 0xffffffa000607947 */ /* 0x000fea000383ffff */
.L_x_115:
[----:B-1----:R-:W-:Y:S04]  /*d2a0*/  MOV R3, UR46 ;  /* 0x0000002e00037c02 */ /* 0x002fe80008000f00 */
[----:B------:R1:W4:Y:S03]  /*d2b0*/  SYNCS.PHASECHK.TRANS64.TRYWAIT P1, [R3+URZ+0xb0], R0 ;  /* 0x0000b000030075a7 */ /* 0x00032600080211ff */
[----:B----4-:R-:W-:Y:S05]  /*d2c0*/  @!P1 NANOSLEEP.SYNCS 0x989680 ;  /* 0x009896800000995d */ /* 0x010fea0003900000 */
[----:B------:R-:W4:Y:S02]  /*d2d0*/  @!P1 SYNCS.PHASECHK.TRANS64 P1, [R3+URZ+0xb0], R0 ;  /* 0x0000b000030095a7 */ /* 0x000f2400080210ff */
[----:B----4-:R-:W-:Y:S05]  /*d2e0*/  @!P1 BRA `(.L_x_115) ;  /* 0xfffffffc00ec9947 */ /* 0x010fea000383ffff */
[----:B------:R-:W-:Y:S05]  /*d2f0*/  BRA `(.L_x_114) ;  /* 0xffffffa000987947 */ /* 0x000fea000383ffff */
.L_x_124:
[----:B---3--:R3:W4:Y:S02]  /*d300*/  SYNCS.PHASECHK.TRANS64.TRYWAIT P0, [R3+URZ+0x40], R0 ;  /* 0x00004000030075a7 */ /* 0x00872400080011ff */
[----:B----4-:R-:W-:Y:S05]  /*d310*/  @!P0 NANOSLEEP.SYNCS 0x989680 ;  /* 0x009896800000895d */ /* 0x010fea0003900000 */
[----:B------:R-:W4:Y:S02]  /*d320*/  @!P0 SYNCS.PHASECHK.TRANS64 P0, [R3+URZ+0x40], R0 ;  /* 0x00004000030085a7 */ /* 0x000f2400080010ff */
[----:B----4-:R-:W-:Y:S05]  /*d330*/  @!P0 BRA `(.L_x_124) ;  /* 0xfffffffc00f08947 */ /* 0x010fea000383ffff */
[----:B------:R-:W-:Y:S05]  /*d340*/  BRA `(.L_x_123) ;  /* 0xffffffb400647947 */ /* 0x000fea000383ffff */
.L_x_132:
[----:B-1----:R1:W4:Y:S02]  /*d350*/  SYNCS.PHASECHK.TRANS64.TRYWAIT P0, [R95+URZ+0x40], R6 ;  /* 0x000040065f0075a7 */ /* 0x00232400080011ff */
[----:B----4-:R-:W-:Y:S05]  /*d360*/  @!P0 NANOSLEEP.SYNCS 0x989680 ;  /* 0x009896800000895d */ /* 0x010fea0003900000 */
[----:B------:R-:W4:Y:S02]  /*d370*/  @!P0 SYNCS.PHASECHK.TRANS64 P0, [R95+URZ+0x40], R6 ;  /* 0x000040065f0085a7 */ /* 0x000f2400080010ff */
[----:B----4-:R-:W-:Y:S05]  /*d380*/  @!P0 BRA `(.L_x_132) ;  /* 0xfffffffc00f08947 */ /* 0x010fea000383ffff */
[----:B------:R-:W-:Y:S05]  /*d390*/  BRA `(.L_x_131) ;  /* 0xffffffc800687947 */ /* 0x000fea000383ffff */
.L_x_140:
[----:B-1----:R1:W2:Y:S02]  /*d3a0*/  SYNCS.PHASECHK.TRANS64.TRYWAIT P0, [R16+URZ+0x40], R3 ;  /* 0x00004003100075a7 */ /* 0x0022a400080011ff */
[----:B--2---:R-:W-:Y:S05]  /*d3b0*/  @!P0 NANOSLEEP.SYNCS 0x989680 ;  /* 0x009896800000895d */ /* 0x004fea0003900000 */
[----:B------:R-:W2:Y:S02]  /*d3c0*/  @!P0 SYNCS.PHASECHK.TRANS64 P0, [R16+URZ+0x40], R3 ;  /* 0x00004003100085a7 */ /* 0x000ea400080010ff */
[----:B--2---:R-:W-:Y:S05]  /*d3d0*/  @!P0 BRA `(.L_x_140) ;  /* 0xfffffffc00f08947 */ /* 0x004fea000383ffff */
[----:B------:R-:W-:Y:S05]  /*d3e0*/  BRA `(.L_x_139) ;  /* 0xffffffdc00647947 */ /* 0x000fea000383ffff */
        .weak           $__internal_0_$__cuda_sm10x_tcgen05_guardrail_trap_col_being_dealloced_not_returned_by_alloc
        .type           $__internal_0_$__cuda_sm10x_tcgen05_guardrail_trap_col_being_dealloced_not_returned_by_alloc,@function
        .size           $__internal_0_$__cuda_sm10x_tcgen05_guardrail_trap_col_being_dealloced_not_returned_by_alloc,($__internal_1_$__cuda_sm10x_tcgen05_guardrail_trap_phase_invalid_during_alloc - $__internal_0_$__cuda_sm10x_tcgen05_guardrail_trap_col_being_dealloced_not_returned_by_alloc)
$__internal_0_$__cuda_sm10x_tcgen05_guardrail_trap_col_being_dealloced_not_returned_by_alloc:
[----:B------:R-:W-:Y:S05]  /*d3f0*/  BPT.TRAP 0x1 ;  /* 0x000000040000795c */ /* 0x000fea0000300000 */
[----:B------:R-:W-:-:S04]  /*d400*/  HFMA2 R3, -RZ, RZ, 0, 0 ;  /* 0x00000000ff037431 */ /* 0x000fc800000001ff */
[----:B------:R-:W-:Y:S05]  /*d410*/  RET.REL.NODEC R2 `(_ZN7cutlass13device_kernelINS_4gemm6kernel13GemmUniversalIN4cute5tupleIJiiiiEEENS1_10collective13CollectiveMmaINS1_46MainloopSm100TmaUmmaWarpSpecializedBlockScaledILi4ELi2ELi1ENS5_IJNS4_1CILi8EEENSA_ILi1EEESC_EEEEENS5_IJNSA_ILi256EEESF_SF_EEENS5_IJNS_12float_e2m1_tENS_13float_ue8m0_tEEEENS5_IJNS5_IJlSC_lEEENS4_6LayoutINS5_IJNS5_IJNS5_IJNSA_ILi32EEENSA_ILi4EEEEEEiEEESP_NS5_IJSC_iEEEEEENS5_IJNS5_IJNS5_IJNSA_ILi16EEESN_EEEiEEENS5_IJNS5_IJNSA_ILi0EEESC_EEENSA_ILi512EEEEEENS5_IJSV_iEEEEEEEEEEESJ_S12_NS4_8TiledMMAINS4_8MMA_AtomIJNS4_23SM100_MMA_MXF4_2x1SM_SSISH_SH_fSI_Li256ELi256ELi32ELNS4_4UMMA5MajorE0ELS17_0ELNS16_7ScaleInE0ELS18_0EEEEEENSL_INS5_IJSC_SC_SC_EEENS5_IJSV_SV_SV_EEEEENS5_IJNS4_10UnderscoreES1E_S1E_EEEEENS5_IJNS4_18SM100_TMA_2SM_LOADES1H_EEENS5_IJNS4_14ComposedLayoutINS4_7SwizzleILi3ELi4ELi3EEENS4_18smem_ptr_flag_bitsILi4EEENSL_INS5_IJSB_SF_EEENS5_IJSF_SC_EEEEEEENSL_INS5_IJNS5_IJNS5_IJSO_SC_EEENS5_IJSM_NSA_ILi2EEEEEEEEESC_NS5_IJS1T_S1T_EEEEEENS5_IJNS5_IJNS5_IJST_SX_EEESW_EEESV_NS5_IJS1T_SX_EEEEEEEEEEEvNS4_8identityENS5_IJNS4_28SM100_TMA_2SM_LOAD_MULTICASTES25_EEENS5_IJS1R_NSL_INS5_IJNS5_IJNS5_IJSO_S1T_EEES1U_EEESC_S1W_EEENS5_IJS1Z_SV_NS5_IJS1T_NSA_ILi1024EEEEEEEEEEEEEEvS24_EENS_8epilogue10collective18CollectiveEpilogueINS2G_23Sm100TmaWarpSpecializedILi4ELi2ELi64ELb1ELb0EEEJNS5_IJNSA_ILi128EEESF_SF_EEENS5_IJNSL_IS2L_SC_EENSL_INSA_ILi64EEESC_EEEEENS_10bfloat16_tESK_S2R_SK_NS2G_6fusion15FusionCallbacksIS2K_NS2S_17LinearCombinationIS2R_fS2R_fLNS_15FloatRoundStyleE2EEES2M_S2Q_JEEENS4_5SM1004TMEM4LOAD26SM100_TMEM_LOAD_32dp32b64xENS4_13SM90_TMA_LOADENS1J_IS1L_NS1M_ILi16EEENSL_INS5_IJSB_S2O_EEENS5_IJS2O_SC_EEEEEEENS4_39AutoVectorizingCopyWithAssumedAlignmentILi128EEENS4_14SM90_TMA_STOREES37_S39_S39_EEEvvEEEEvNT_6ParamsE) ;  /* 0xffffff2802f87950 */ /* 0x000fea0003c3ffff */
        .weak           $__internal_1_$__cuda_sm10x_tcgen05_guardrail_trap_phase_invalid_during_alloc
        .type           $__internal_1_$__cuda_sm10x_tcgen05_guardrail_trap_phase_invalid_during_alloc,@function
        .size           $__internal_1_$__cuda_sm10x_tcgen05_guardrail_trap_phase_invalid_during_alloc,($__internal_2_$__cuda_sm10x_tcgen05_guardrail_trap_unallocated_columns_being_dealloced - $__internal_1_$__cuda_sm10x_tcgen05_guardrail_trap_phase_invalid_during_alloc)
$__internal_1_$__cuda_sm10x_tcgen05_guardrail_trap_phase_invalid_during_alloc:
[----:B------:R-:W-:Y:S05]  /*d420*/  BPT.TRAP 0x1 ;  /* 0x000000040000795c */ /* 0x000fea0000300000 */
[----:B------:R-:W-:-:S04]  /*d430*/  MOV R5, 0x0 ;  /* 0x0000000000057802 */ /* 0x000fc80000000f00 */
[----:B------:R-:W-:Y:S05]  /*d440*/  RET.REL.NODEC R4 `(_ZN7cutlass13device_kernelINS_4gemm6kernel13GemmUniversalIN4cute5tupleIJiiiiEEENS1_10collective13CollectiveMmaINS1_46MainloopSm100TmaUmmaWarpSpecializedBlockScaledILi4ELi2ELi1ENS5_IJNS4_1CILi8EEENSA_ILi1EEESC_EEEEENS5_IJNSA_ILi256EEESF_SF_EEENS5_IJNS_12float_e2m1_tENS_13float_ue8m0_tEEEENS5_IJNS5_IJlSC_lEEENS4_6LayoutINS5_IJNS5_IJNS5_IJNSA_ILi32EEENSA_ILi4EEEEEEiEEESP_NS5_IJSC_iEEEEEENS5_IJNS5_IJNS5_IJNSA_ILi16EEESN_EEEiEEENS5_IJNS5_IJNSA_ILi0EEESC_EEENSA_ILi512EEEEEENS5_IJSV_iEEEEEEEEEEESJ_S12_NS4_8TiledMMAINS4_8MMA_AtomIJNS4_23SM100_MMA_MXF4_2x1SM_SSISH_SH_fSI_Li256ELi256ELi32ELNS4_4UMMA5MajorE0ELS17_0ELNS16_7ScaleInE0ELS18_0EEEEEENSL_INS5_IJSC_SC_SC_EEENS5_IJSV_SV_SV_EEEEENS5_IJNS4_10UnderscoreES1E_S1E_EEEEENS5_IJNS4_18SM100_TMA_2SM_LOADES1H_EEENS5_IJNS4_14ComposedLayoutINS4_7SwizzleILi3ELi4ELi3EEENS4_18smem_ptr_flag_bitsILi4EEENSL_INS5_IJSB_SF_EEENS5_IJSF_SC_EEEEEEENSL_INS5_IJNS5_IJNS5_IJSO_SC_EEENS5_IJSM_NSA_ILi2EEEEEEEEESC_NS5_IJS1T_S1T_EEEEEENS5_IJNS5_IJNS5_IJST_SX_EEESW_EEESV_NS5_IJS1T_SX_EEEEEEEEEEEvNS4_8identityENS5_IJNS4_28SM100_TMA_2SM_LOAD_MULTICASTES25_EEENS5_IJS1R_NSL_INS5_IJNS5_IJNS5_IJSO_S1T_EEES1U_EEESC_S1W_EEENS5_IJS1Z_SV_NS5_IJS1T_NSA_ILi1024EEEEEEEEEEEEEEvS24_EENS_8epilogue10collective18CollectiveEpilogueINS2G_23Sm100TmaWarpSpecializedILi4ELi2ELi64ELb1ELb0EEEJNS5_IJNSA_ILi128EEESF_SF_EEENS5_IJNSL_IS2L_SC_EENSL_INSA_ILi64EEESC_EEEEENS_10bfloat16_tESK_S2R_SK_NS2G_6fusion15FusionCallbacksIS2K_NS2S_17LinearCombinationIS2R_fS2R_fLNS_15FloatRoundStyleE2EEES2M_S2Q_JEEENS4_5SM1004TMEM4LOAD26SM100_TMEM_LOAD_32dp32b64xENS4_13SM90_TMA_LOADENS1J_IS1L_NS1M_ILi16EEENSL_INS5_IJSB_S2O_EEENS5_IJS2O_SC_EEEEEEENS4_39AutoVectorizingCopyWithAssumedAlignmentILi128EEENS4_14SM90_TMA_STOREES37_S39_S39_EEEvvEEEEvNT_6ParamsE) ;  /* 0xffffff2804ec7950 */ /* 0x000fea0003c3ffff */
        .weak           $__internal_2_$__cuda_sm10x_tcgen05_guardrail_trap_unallocated_columns_being_dealloced
        .type           $__internal_2_$__cuda_sm10x_tcgen05_guardrail_trap_unallocated_columns_being_dealloced,@function
        .size           $__internal_2_$__cuda_sm10x_tcgen05_guardrail_trap_unallocated_columns_being_dealloced,(.L_x_194 - $__internal_2_$__cuda_sm10x_tcgen05_guardrail_trap_unallocated_columns_being_dealloced)
$__internal_2_$__cuda_sm10x_tcgen05_guardrail_trap_unallocated_columns_being_dealloced:
[----:B------:R-:W-:Y:S05]  /*d450*/  BPT.TRAP 0x1 ;  /* 0x000000040000795c */ /* 0x000fea0000300000 */
[----:B------:R-:W-:-:S04]  /*d460*/  HFMA2 R3, -RZ, RZ, 0, 0 ;  /* 0x00000000ff037431 */ /* 0x000fc800000001ff */
[----:B------:R-:W-:Y:S05]  /*d470*/  RET.REL.NODEC R2 `(_ZN7cutlass13device_kernelINS_4gemm6kernel13GemmUniversalIN4cute5tupleIJiiiiEEENS1_10collective13CollectiveMmaINS1_46MainloopSm100TmaUmmaWarpSpecializedBlockScaledILi4ELi2ELi1ENS5_IJNS4_1CILi8EEENSA_ILi1EEESC_EEEEENS5_IJNSA_ILi256EEESF_SF_EEENS5_IJNS_12float_e2m1_tENS_13float_ue8m0_tEEEENS5_IJNS5_IJlSC_lEEENS4_6LayoutINS5_IJNS5_IJNS5_IJNSA_ILi32EEENSA_ILi4EEEEEEiEEESP_NS5_IJSC_iEEEEEENS5_IJNS5_IJNS5_IJNSA_ILi16EEESN_EEEiEEENS5_IJNS5_IJNSA_ILi0EEESC_EEENSA_ILi512EEEEEENS5_IJSV_iEEEEEEEEEEESJ_S12_NS4_8TiledMMAINS4_8MMA_AtomIJNS4_23SM100_MMA_MXF4_2x1SM_SSISH_SH_fSI_Li256ELi256ELi32ELNS4_4UMMA5MajorE0ELS17_0ELNS16_7ScaleInE0ELS18_0EEEEEENSL_INS5_IJSC_SC_SC_EEENS5_IJSV_SV_SV_EEEEENS5_IJNS4_10UnderscoreES1E_S1E_EEEEENS5_IJNS4_18SM100_TMA_2SM_LOADES1H_EEENS5_IJNS4_14ComposedLayoutINS4_7SwizzleILi3ELi4ELi3EEENS4_18smem_ptr_flag_bitsILi4EEENSL_INS5_IJSB_SF_EEENS5_IJSF_SC_EEEEEEENSL_INS5_IJNS5_IJNS5_IJSO_SC_EEENS5_IJSM_NSA_ILi2EEEEEEEEESC_NS5_IJS1T_S1T_EEEEEENS5_IJNS5_IJNS5_IJST_SX_EEESW_EEESV_NS5_IJS1T_SX_EEEEEEEEEEEvNS4_8identityENS5_IJNS4_28SM100_TMA_2SM_LOAD_MULTICASTES25_EEENS5_IJS1R_NSL_INS5_IJNS5_IJNS5_IJSO_S1T_EEES1U_EEESC_S1W_EEENS5_IJS1Z_SV_NS5_IJS1T_NSA_ILi1024EEEEEEEEEEEEEEvS24_EENS_8epilogue10collective18CollectiveEpilogueINS2G_23Sm100TmaWarpSpecializedILi4ELi2ELi64ELb1ELb0EEEJNS5_IJNSA_ILi128EEESF_SF_EEENS5_IJNSL_IS2L_SC_EENSL_INSA_ILi64EEESC_EEEEENS_10bfloat16_tESK_S2R_SK_NS2G_6fusion15FusionCallbacksIS2K_NS2S_17LinearCombinationIS2R_fS2R_fLNS_15FloatRoundStyleE2EEES2M_S2Q_JEEENS4_5SM1004TMEM4LOAD26SM100_TMEM_LOAD_32dp32b64xENS4_13SM90_TMA_LOADENS1J_IS1L_NS1M_ILi16EEENSL_INS5_IJSB_S2O_EEENS5_IJS2O_SC_EEEEEEENS4_39AutoVectorizingCopyWithAssumedAlignmentILi128EEENS4_14SM90_TMA_STOREES37_S39_S39_EEEvvEEEEvNT_6ParamsE) ;  /* 0xffffff2802e07950 */ /* 0x000fea0003c3ffff */
.L_x_193:
[----:B------:R-:W-:-:S00]  /*d480*/  BRA `(.L_x_193) ;  /* 0xfffffffc00fc7947 */ /* 0x000fc0000383ffff */
[----:B------:R-:W-:-:S00]  /*d490*/  NOP ;  /* 0x0000000000007918 */ /* 0x000fc00000000000 */
        /* <DEDUP_REMOVED lines=14> */
.L_x_194:


//--------------------- .nv.global.init           --------------------------
	.section	.nv.global.init,"aw",@progbits
.nv.global.init:
	.type		$str$29,@object
	.size		$str$29,($str$30 - $str$29)
$str$29:
        /*0000*/ 	.byte	0x28, 0x61, 0x64, 0x64, 0x72, 0x65, 0x73, 0x73, 0x20, 0x26, 0x20, 0x6d, 0x61, 0x73, 0x6b, 0x29
        /*0010*/ 	.byte	0x20, 0x3d, 0x3d, 0x20, 0x30, 0x00
	.type		$str$30,@object
	.size		$str$30,($str$26 - $str$30)
$str$30:
        /*0016*/ 	.byte	0x2f, 0x74, 0x6d, 0x70, 0x2f, 0x63, 0x75, 0x74, 0x6c, 0x61, 0x73, 0x73, 0x5f, 0x73, 0x77, 0x65
        /*0026*/ 	.byte	0x65, 0x70, 0x5f, 0x73, 0x72, 0x63, 0x2f, 0x69, 0x6e, 0x63, 0x6c, 0x75, 0x64, 0x65, 0x2f, 0x63
        /*0036*/ 	.byte	0x75, 0x74, 0x65, 0x2f, 0x70, 0x6f, 0x69, 0x6e, 0x74, 0x65, 0x72, 0x5f, 0x66, 0x6c, 0x61, 0x67
        /*0046*/ 	.byte	0x67, 0x65, 0x64, 0x2e, 0x68, 0x70, 0x70, 0x00
	.type		$str$26,@object
	.size		$str$26,($str$25 - $str$26)
$str$26:
        /*004e*/ 	.byte	0x2f, 0x74, 0x6d, 0x70, 0x2f, 0x63, 0x75, 0x74, 0x6c, 0x61, 0x73, 0x73, 0x5f, 0x73, 0x77, 0x65
        /*005e*/ 	.byte	0x65, 0x70, 0x5f, 0x73, 0x72, 0x63, 0x2f, 0x69, 0x6e, 0x63, 0x6c, 0x75, 0x64, 0x65, 0x2f, 0x63
        /*006e*/ 	.byte	0x75, 0x74, 0x65, 0x2f, 0x61, 0x74, 0x6f, 0x6d, 0x2f, 0x63, 0x6f, 0x70, 0x79, 0x5f, 0x74, 0x72
        /*007e*/ 	.byte	0x61, 0x69, 0x74, 0x73, 0x5f, 0x73, 0x6d, 0x31, 0x30, 0x30, 0x2e, 0x68, 0x70, 0x70, 0x00
	.type		$str$25,@object
	.size		$str$25,(__unnamed_1 - $str$25)
$str$25:
        /*008d*/ 	.byte	0x28, 0x28, 0x75, 0x69, 0x6e, 0x74, 0x33, 0x32, 0x5f, 0x74, 0x28, 0x74, 0x68, 0x72, 0x65, 0x61
        /*009d*/ 	.byte	0x64, 0x49, 0x64, 0x78, 0x2e, 0x78, 0x29, 0x20, 0x2f, 0x20, 0x33, 0x32, 0x29, 0x20, 0x25, 0x20
        /*00ad*/ 	.byte	0x34, 0x29, 0x20, 0x3d, 0x3d, 0x20, 0x28, 0x28, 0x28, 0x74, 0x6d, 0x65, 0x6d, 0x5f, 0x61, 0x64
        /*00bd*/ 	.byte	0x64, 0x72, 0x20, 0x3e, 0x3e, 0x20, 0x31, 0x36, 0x29, 0x20, 0x2f, 0x20, 0x33, 0x32, 0x29, 0x20
        /*00cd*/ 	.byte	0x25, 0x20, 0x34, 0x29, 0x00
	.type		__unnamed_1,@object
	.size		__unnamed_1,(__unnamed_2 - __unnamed_1)
__unnamed_1:
        /*00d2*/ 	.byte	0x61, 0x75, 0x74, 0x6f, 0x20, 0x63, 0x75, 0x74, 0x65, 0x3a, 0x3a, 0x61, 0x73, 0x5f, 0x70, 0x6f
        /* <DEDUP_REMOVED lines=24> */
        /*0262*/ 	.byte	0x38, 0x31, 0x39, 0x32, 0x3e, 0x3e, 0x3e, 0x3e, 0x5d, 0x00
	.type		__unnamed_2,@object
	.size		__unnamed_2,(.L_2 - __unnamed_2)
__unnamed_2:
        /* <DEDUP_REMOVED lines=43> */
        /*051c*/ 	.byte	0x74, 0x65, 0x3a, 0x3a, 0x43, 0x3c, 0x30, 0x3e, 0x3e, 0x3e, 0x3e, 0x5d, 0x00
.L_2:


//--------------------- .nv.shared._ZN7cutlass13device_kernelINS_4gemm6kernel13GemmUniversalIN4cute5tupleIJiiiiEEENS1_10collective13CollectiveMmaINS1_46MainloopSm100TmaUmmaWarpSpecializedBlockScaledILi4ELi2ELi1ENS5_IJNS4_1CILi8EEENSA_ILi1EEESC_EEEEENS5_IJNSA_ILi256EEESF_SF_EEENS5_IJNS_12float_e2m1_tENS_13float_ue8m0_tEEEENS5_IJNS5_IJlSC_lEEENS4_6LayoutINS5_IJNS5_IJNS5_IJNSA_ILi32EEENSA_ILi4EEEEEEiEEESP_NS5_IJSC_iEEEEEENS5_IJNS5_IJNS5_IJNSA_ILi16EEESN_EEEiEEENS5_IJNS5_IJNSA_ILi0EEESC_EEENSA_ILi512EEEEEENS5_IJSV_iEEEEEEEEEEESJ_S12_NS4_8TiledMMAINS4_8MMA_AtomIJNS4_23SM100_MMA_MXF4_2x1SM_SSISH_SH_fSI_Li256ELi256ELi32ELNS4_4UMMA5MajorE0ELS17_0ELNS16_7ScaleInE0ELS18_0EEEEEENSL_INS5_IJSC_SC_SC_EEENS5_IJSV_SV_SV_EEEEENS5_IJNS4_10UnderscoreES1E_S1E_EEEEENS5_IJNS4_18SM100_TMA_2SM_LOADES1H_EEENS5_IJNS4_14ComposedLayoutINS4_7SwizzleILi3ELi4ELi3EEENS4_18smem_ptr_flag_bitsILi4EEENSL_INS5_IJSB_SF_EEENS5_IJSF_SC_EEEEEEENSL_INS5_IJNS5_IJNS5_IJSO_SC_EEENS5_IJSM_NSA_ILi2EEEEEEEEESC_NS5_IJS1T_S1T_EEEEEENS5_IJNS5_IJNS5_IJST_SX_EEESW_EEESV_NS5_IJS1T_SX_EEEEEEEEEEEvNS4_8identityENS5_IJNS4_28SM100_TMA_2SM_LOAD_MULTICASTES25_EEENS5_IJS1R_NSL_INS5_IJNS5_IJNS5_IJSO_S1T_EEES1U_EEESC_S1W_EEENS5_IJS1Z_SV_NS5_IJS1T_NSA_ILi1024EEEEEEEEEEEEEEvS24_EENS_8epilogue10collective18CollectiveEpilogueINS2G_23Sm100TmaWarpSpecializedILi4ELi2ELi64ELb1ELb0EEEJNS5_IJNSA_ILi128EEESF_SF_EEENS5_IJNSL_IS2L_SC_EENSL_INSA_ILi64EEESC_EEEEENS_10bfloat16_tESK_S2R_SK_NS2G_6fusion15FusionCallbacksIS2K_NS2S_17LinearCombinationIS2R_fS2R_fLNS_15FloatRoundStyleE2EEES2M_S2Q_JEEENS4_5SM1004TMEM4LOAD26SM100_TMEM_LOAD_32dp32b64xENS4_13SM90_TMA_LOADENS1J_IS1L_NS1M_ILi16EEENSL_INS5_IJSB_S2O_EEENS5_IJS2O_SC_EEEEEEENS4_39AutoVectorizingCopyWithAssumedAlignmentILi128EEENS4_14SM90_TMA_STOREES37_S39_S39_EEEvvEEEEvNT_6ParamsE --------------------------
	.section	.nv.shared._ZN7cutlass13device_kernelINS_4gemm6kernel13GemmUniversalIN4cute5tupleIJiiiiEEENS1_10collective13CollectiveMmaINS1_46MainloopSm100TmaUmmaWarpSpecializedBlockScaledILi4ELi2ELi1ENS5_IJNS4_1CILi8EEENSA_ILi1EEESC_EEEEENS5_IJNSA_ILi256EEESF_SF_EEENS5_IJNS_12float_e2m1_tENS_13float_ue8m0_tEEEENS5_IJNS5_IJlSC_lEEENS4_6LayoutINS5_IJNS5_IJNS5_IJNSA_ILi32EEENSA_ILi4EEEEEEiEEESP_NS5_IJSC_iEEEEEENS5_IJNS5_IJNS5_IJNSA_ILi16EEESN_EEEiEEENS5_IJNS5_IJNSA_ILi0EEESC_EEENSA_ILi512EEEEEENS5_IJSV_iEEEEEEEEEEESJ_S12_NS4_8TiledMMAINS4_8MMA_AtomIJNS4_23SM100_MMA_MXF4_2x1SM_SSISH_SH_fSI_Li256ELi256ELi32ELNS4_4UMMA5MajorE0ELS17_0ELNS16_7ScaleInE0ELS18_0EEEEEENSL_INS5_IJSC_SC_SC_EEENS5_IJSV_SV_SV_EEEEENS5_IJNS4_10UnderscoreES1E_S1E_EEEEENS5_IJNS4_18SM100_TMA_2SM_LOADES1H_EEENS5_IJNS4_14ComposedLayoutINS4_7SwizzleILi3ELi4ELi3EEENS4_18smem_ptr_flag_bitsILi4EEENSL_INS5_IJSB_SF_EEENS5_IJSF_SC_EEEEEEENSL_INS5_IJNS5_IJNS5_IJSO_SC_EEENS5_IJSM_NSA_ILi2EEEEEEEEESC_NS5_IJS1T_S1T_EEEEEENS5_IJNS5_IJNS5_IJST_SX_EEESW_EEESV_NS5_IJS1T_SX_EEEEEEEEEEEvNS4_8identityENS5_IJNS4_28SM100_TMA_2SM_LOAD_MULTICASTES25_EEENS5_IJS1R_NSL_INS5_IJNS5_IJNS5_IJSO_S1T_EEES1U_EEESC_S1W_EEENS5_IJS1Z_SV_NS5_IJS1T_NSA_ILi1024EEEEEEEEEEEEEEvS24_EENS_8epilogue10collective18CollectiveEpilogueINS2G_23Sm100TmaWarpSpecializedILi4ELi2ELi64ELb1ELb0EEEJNS5_IJNSA_ILi128EEESF_SF_EEENS5_IJNSL_IS2L_SC_EENSL_INSA_ILi64EEESC_EEEEENS_10bfloat16_tESK_S2R_SK_NS2G_6fusion15FusionCallbacksIS2K_NS2S_17LinearCombinationIS2R_fS2R_fLNS_15FloatRoundStyleE2EEES2M_S2Q_JEEENS4_5SM1004TMEM4LOAD26SM100_TMEM_LOAD_32dp32b64xENS4_13SM90_TMA_LOADENS1J_IS1L_NS1M_ILi16EEENSL_INS5_IJSB_S2O_EEENS5_IJS2O_SC_EEEEEEENS4_39AutoVectorizingCopyWithAssumedAlignmentILi128EEENS4_14SM90_TMA_STOREES37_S39_S39_EEEvvEEEEvNT_6ParamsE,"aw",@nobits
	.sectionflags	@""
	.align	16
	.zero		1024


//--------------------- .nv.shared.reserved.0     --------------------------
	.section	.nv.shared.reserved.0,"aw",@nobits
	.weak		__nv_reservedSMEM_offset_0_alias
	.size		__nv_reservedSMEM_offset_0_alias, 0, 64
	.other		__nv_reservedSMEM_offset_0_alias,@"STO_CUDA_RESERVED_SHARED STV_DEFAULT"
__nv_reservedSMEM_offset_0_alias:
	.zero		0
.nv.shared.reserved.0:
	.zero		64
	.weak		__nv_reservedSMEM_tcgen05_partition
	.type		__nv_reservedSMEM_tcgen05_partition,@object
	.size		__nv_reservedSMEM_tcgen05_partition,(.L_0 - __nv_reservedSMEM_tcgen05_partition)
__nv_reservedSMEM_tcgen05_partition:
	.zero		32
.L_0:


//--------------------- .nv.global                --------------------------
	.section	.nv.global,"aw",@nobits
.nv.global:
	.type		_ZN40_INTERNAL_c1476f52_4_k_cu_c57ecabb_300744cute1_E,@object
	.size		_ZN40_INTERNAL_c1476f52_4_k_cu_c57ecabb_300744cute1_E,(_ZN40_INTERNAL_c1476f52_4_k_cu_c57ecabb_300744cuda3std3__45__cpo6cbeginE - _ZN40_INTERNAL_c1476f52_4_k_cu_c57ecabb_300744cute1_E)
_ZN40_INTERNAL_c1476f52_4_k_cu_c57ecabb_300744cute1_E:
	.zero		1
	.type		_ZN40_INTERNAL_c1476f52_4_k_cu_c57ecabb_300744cuda3std3__45__cpo6cbeginE,@object
	.size		_ZN40_INTERNAL_c1476f52_4_k_cu_c57ecabb_300744cuda3std3__45__cpo6cbeginE,(_ZN40_INTERNAL_c1476f52_4_k_cu_c57ecabb_300744cuda3std3__48in_placeE - _ZN40_INTERNAL_c1476f52_4_k_cu_c57ecabb_300744cuda3std3__45__cpo6cbeginE)
_ZN40_INTERNAL_c1476f52_4_k_cu_c57ecabb_300744cuda3std3__45__cpo6cbeginE:
	.zero		1
	.type		_ZN40_INTERNAL_c1476f52_4_k_cu_c57ecabb_300744cuda3std3__48in_placeE,@object
	.size		_ZN40_INTERNAL_c1476f52_4_k_cu_c57ecabb_300744cuda3std3__48in_placeE,(_ZN40_INTERNAL_c1476f52_4_k_cu_c57ecabb_300744cuda3std6ranges3__45__cpo9iter_moveE - _ZN40_INTERNAL_c1476f52_4_k_cu_c57ecabb_300744cuda3std3__48in_placeE)
_ZN40_INTERNAL_c1476f52_4_k_cu_c57ecabb_300744cuda3std3__48in_placeE:
	.zero		1
	.type		_ZN40_INTERNAL_c1476f52_4_k_cu_c57ecabb_300744cuda3std6ranges3__45__cpo9iter_moveE,@object
	.size		_ZN40_INTERNAL_c1476f52_4_k_cu_c57ecabb_300744cuda3std6ranges3__45__cpo9iter_moveE,(_ZN40_INTERNAL_c1476f52_4_k_cu_c57ecabb_300744cuda3std3__45__cpo5beginE - _ZN40_INTERNAL_c1476f52_4_k_cu_c57ecabb_300744cuda3std6ranges3__45__cpo9iter_moveE)
_ZN40_INTERNAL_c1476f52_4_k_cu_c57ecabb_300744cuda3std6ranges3__45__cpo9iter_moveE:
	.zero		1
	.type		_ZN40_INTERNAL_c1476f52_4_k_cu_c57ecabb_300744cuda3std3__45__cpo5beginE,@object
	.size		_ZN40_INTERNAL_c1476f52_4_k_cu_c57ecabb_300744cuda3std3__45__cpo5beginE,(_ZN40_INTERNAL_c1476f52_4_k_cu_c57ecabb_300744cuda3std3__442_GLOBAL__N__c1476f52_4_k_cu_c57ecabb_300746ignoreE - _ZN40_INTERNAL_c1476f52_4_k_cu_c57ecabb_300744cuda3std3__45__cpo5beginE)
_ZN40_INTERNAL_c1476f52_4_k_cu_c57ecabb_300744cuda3std3__45__cpo5beginE:
	.zero		1
	.type		_ZN40_INTERNAL_c1476f52_4_k_cu_c57ecabb_300744cuda3std3__442_GLOBAL__N__c1476f52_4_k_cu_c57ecabb_300746ignoreE,@object
	.size		_ZN40_INTERNAL_c1476f52_4_k_cu_c57ecabb_300744cuda3std3__442_GLOBAL__N__c1476f52_4_k_cu_c57ecabb_300746ignoreE,(_ZN40_INTERNAL_c1476f52_4_k_cu_c57ecabb_300744cute7productE - _ZN40_INTERNAL_c1476f52_4_k_cu_c57ecabb_300744cuda3std3__442_GLOBAL__N__c1476f52_4_k_cu_c57ecabb_300746ignoreE)
_ZN40_INTERNAL_c1476f52_4_k_cu_c57ecabb_300744cuda3std3__442_GLOBAL__N__c1476f52_4_k_cu_c57ecabb_300746ignoreE:
	.zero		1
	.type		_ZN40_INTERNAL_c1476f52_4_k_cu_c57ecabb_300744cute7productE,@object
	.size		_ZN40_INTERNAL_c1476f52_4_k_cu_c57ecabb_300744cute7productE,(_ZN40_INTERNAL_c1476f52_4_k_cu_c57ecabb_300744cuda3std3__45__cpo3endE - _ZN40_INTERNAL_c1476f52_4_k_cu_c57ecabb_300744cute7productE)
_ZN40_INTERNAL_c1476f52_4_k_cu_c57ecabb_300744cute7productE:
	.zero		1
	.type		_ZN40_INTERNAL_c1476f52_4_k_cu_c57ecabb_300744cuda3std3__45__cpo3endE,@object
	.size		_ZN40_INTERNAL_c1476f52_4_k_cu_c57ecabb_300744cuda3std3__45__cpo3endE,(_ZN40_INTERNAL_c1476f52_4_k_cu_c57ecabb_300744cuda3std3__419piecewise_constructE - _ZN40_INTERNAL_c1476f52_4_k_cu_c57ecabb_300744cuda3std3__45__cpo3endE)
_ZN40_INTERNAL_c1476f52_4_k_cu_c57ecabb_300744cuda3std3__45__cpo3endE:
	.zero		1
	.type		_ZN40_INTERNAL_c1476f52_4_k_cu_c57ecabb_300744cuda3std3__419piecewise_constructE,@object
	.size		_ZN40_INTERNAL_c1476f52_4_k_cu_c57ecabb_300744cuda3std3__419piecewise_constructE,(_ZN40_INTERNAL_c1476f52_4_k_cu_c57ecabb_300744cuda3std3__45__cpo4cendE - _ZN40_INTERNAL_c1476f52_4_k_cu_c57ecabb_300744cuda3std3__419piecewise_constructE)
_ZN40_INTERNAL_c1476f52_4_k_cu_c57ecabb_300744cuda3std3__419piecewise_constructE:
	.zero		1
	.type		_ZN40_INTERNAL_c1476f52_4_k_cu_c57ecabb_300744cuda3std3__45__cpo4cendE,@object
	.size		_ZN40_INTERNAL_c1476f52_4_k_cu_c57ecabb_300744cuda3std3__45__cpo4cendE,(_ZN40_INTERNAL_c1476f52_4_k_cu_c57ecabb_300744cuda3std6ranges3__45__cpo4swapE - _ZN40_INTERNAL_c1476f52_4_k_cu_c57ecabb_300744cuda3std3__45__cpo4cendE)
_ZN40_INTERNAL_c1476f52_4_k_cu_c57ecabb_300744cuda3std3__45__cpo4cendE:
	.zero		1
	.type		_ZN40_INTERNAL_c1476f52_4_k_cu_c57ecabb_300744cuda3std6ranges3__45__cpo4swapE,@object
	.size		_ZN40_INTERNAL_c1476f52_4_k_cu_c57ecabb_300744cuda3std6ranges3__45__cpo4swapE,(.L_10 - _ZN40_INTERNAL_c1476f52_4_k_cu_c57ecabb_300744cuda3std6ranges3__45__cpo4swapE)
_ZN40_INTERNAL_c1476f52_4_k_cu_c57ecabb_300744cuda3std6ranges3__45__cpo4swapE:
	.zero		1
.L_10:


//--------------------- .nv.constant0._ZN7cutlass13device_kernelINS_4gemm6kernel13GemmUniversalIN4cute5tupleIJiiiiEEENS1_10collective13CollectiveMmaINS1_46MainloopSm100TmaUmmaWarpSpecializedBlockScaledILi4ELi2ELi1ENS5_IJNS4_1CILi8EEENSA_ILi1EEESC_EEEEENS5_IJNSA_ILi256EEESF_SF_EEENS5_IJNS_12float_e2m1_tENS_13float_ue8m0_tEEEENS5_IJNS5_IJlSC_lEEENS4_6LayoutINS5_IJNS5_IJNS5_IJNSA_ILi32EEENSA_ILi4EEEEEEiEEESP_NS5_IJSC_iEEEEEENS5_IJNS5_IJNS5_IJNSA_ILi16EEESN_EEEiEEENS5_IJNS5_IJNSA_ILi0EEESC_EEENSA_ILi512EEEEEENS5_IJSV_iEEEEEEEEEEESJ_S12_NS4_8TiledMMAINS4_8MMA_AtomIJNS4_23SM100_MMA_MXF4_2x1SM_SSISH_SH_fSI_Li256ELi256ELi32ELNS4_4UMMA5MajorE0ELS17_0ELNS16_7ScaleInE0ELS18_0EEEEEENSL_INS5_IJSC_SC_SC_EEENS5_IJSV_SV_SV_EEEEENS5_IJNS4_10UnderscoreES1E_S1E_EEEEENS5_IJNS4_18SM100_TMA_2SM_LOADES1H_EEENS5_IJNS4_14ComposedLayoutINS4_7SwizzleILi3ELi4ELi3EEENS4_18smem_ptr_flag_bitsILi4EEENSL_INS5_IJSB_SF_EEENS5_IJSF_SC_EEEEEEENSL_INS5_IJNS5_IJNS5_IJSO_SC_EEENS5_IJSM_NSA_ILi2EEEEEEEEESC_NS5_IJS1T_S1T_EEEEEENS5_IJNS5_IJNS5_IJST_SX_EEESW_EEESV_NS5_IJS1T_SX_EEEEEEEEEEEvNS4_8identityENS5_IJNS4_28SM100_TMA_2SM_LOAD_MULTICASTES25_EEENS5_IJS1R_NSL_INS5_IJNS5_IJNS5_IJSO_S1T_EEES1U_EEESC_S1W_EEENS5_IJS1Z_SV_NS5_IJS1T_NSA_ILi1024EEEEEEEEEEEEEEvS24_EENS_8epilogue10collective18CollectiveEpilogueINS2G_23Sm100TmaWarpSpecializedILi4ELi2ELi64ELb1ELb0EEEJNS5_IJNSA_ILi128EEESF_SF_EEENS5_IJNSL_IS2L_SC_EENSL_INSA_ILi64EEESC_EEEEENS_10bfloat16_tESK_S2R_SK_NS2G_6fusion15FusionCallbacksIS2K_NS2S_17LinearCombinationIS2R_fS2R_fLNS_15FloatRoundStyleE2EEES2M_S2Q_JEEENS4_5SM1004TMEM4LOAD26SM100_TMEM_LOAD_32dp32b64xENS4_13SM90_TMA_LOADENS1J_IS1L_NS1M_ILi16EEENSL_INS5_IJSB_S2O_EEENS5_IJS2O_SC_EEEEEEENS4_39AutoVectorizingCopyWithAssumedAlignmentILi128EEENS4_14SM90_TMA_STOREES37_S39_S39_EEEvvEEEEvNT_6ParamsE --------------------------
	.section	.nv.constant0._ZN7cutlass13device_kernelINS_4gemm6kernel13GemmUniversalIN4cute5tupleIJiiiiEEENS1_10collective13CollectiveMmaINS1_46MainloopSm100TmaUmmaWarpSpecializedBlockScaledILi4ELi2ELi1ENS5_IJNS4_1CILi8EEENSA_ILi1EEESC_EEEEENS5_IJNSA_ILi256EEESF_SF_EEENS5_IJNS_12float_e2m1_tENS_13float_ue8m0_tEEEENS5_IJNS5_IJlSC_lEEENS4_6LayoutINS5_IJNS5_IJNS5_IJNSA_ILi32EEENSA_ILi4EEEEEEiEEESP_NS5_IJSC_iEEEEEENS5_IJNS5_IJNS5_IJNSA_ILi16EEESN_EEEiEEENS5_IJNS5_IJNSA_ILi0EEESC_EEENSA_ILi512EEEEEENS5_IJSV_iEEEEEEEEEEESJ_S12_NS4_8TiledMMAINS4_8MMA_AtomIJNS4_23SM100_MMA_MXF4_2x1SM_SSISH_SH_fSI_Li256ELi256ELi32ELNS4_4UMMA5MajorE0ELS17_0ELNS16_7ScaleInE0ELS18_0EEEEEENSL_INS5_IJSC_SC_SC_EEENS5_IJSV_SV_SV_EEEEENS5_IJNS4_10UnderscoreES1E_S1E_EEEEENS5_IJNS4_18SM100_TMA_2SM_LOADES1H_EEENS5_IJNS4_14ComposedLayoutINS4_7SwizzleILi3ELi4ELi3EEENS4_18smem_ptr_flag_bitsILi4EEENSL_INS5_IJSB_SF_EEENS5_IJSF_SC_EEEEEEENSL_INS5_IJNS5_IJNS5_IJSO_SC_EEENS5_IJSM_NSA_ILi2EEEEEEEEESC_NS5_IJS1T_S1T_EEEEEENS5_IJNS5_IJNS5_IJST_SX_EEESW_EEESV_NS5_IJS1T_SX_EEEEEEEEEEEvNS4_8identityENS5_IJNS4_28SM100_TMA_2SM_LOAD_MULTICASTES25_EEENS5_IJS1R_NSL_INS5_IJNS5_IJNS5_IJSO_S1T_EEES1U_EEESC_S1W_EEENS5_IJS1Z_SV_NS5_IJS1T_NSA_ILi1024EEEEEEEEEEEEEEvS24_EENS_8epilogue10collective18CollectiveEpilogueINS2G_23Sm100TmaWarpSpecializedILi4ELi2ELi64ELb1ELb0EEEJNS5_IJNSA_ILi128EEESF_SF_EEENS5_IJNSL_IS2L_SC_EENSL_INSA_ILi64EEESC_EEEEENS_10bfloat16_tESK_S2R_SK_NS2G_6fusion15FusionCallbacksIS2K_NS2S_17LinearCombinationIS2R_fS2R_fLNS_15FloatRoundStyleE2EEES2M_S2Q_JEEENS4_5SM1004TMEM4LOAD26SM100_TMEM_LOAD_32dp32b64xENS4_13SM90_TMA_LOADENS1J_IS1L_NS1M_ILi16EEENSL_INS5_IJSB_S2O_EEENS5_IJS2O_SC_EEEEEEENS4_39AutoVectorizingCopyWithAssumedAlignmentILi128EEENS4_14SM90_TMA_STOREES37_S39_S39_EEEvvEEEEvNT_6ParamsE,"a",@progbits
	.sectionflags	@""
	.align	4
.nv.constant0._ZN7cutlass13device_kernelINS_4gemm6kernel13GemmUniversalIN4cute5tupleIJiiiiEEENS1_10collective13CollectiveMmaINS1_46MainloopSm100TmaUmmaWarpSpecializedBlockScaledILi4ELi2ELi1ENS5_IJNS4_1CILi8EEENSA_ILi1EEESC_EEEEENS5_IJNSA_ILi256EEESF_SF_EEENS5_IJNS_12float_e2m1_tENS_13float_ue8m0_tEEEENS5_IJNS5_IJlSC_lEEENS4_6LayoutINS5_IJNS5_IJNS5_IJNSA_ILi32EEENSA_ILi4EEEEEEiEEESP_NS5_IJSC_iEEEEEENS5_IJNS5_IJNS5_IJNSA_ILi16EEESN_EEEiEEENS5_IJNS5_IJNSA_ILi0EEESC_EEENSA_ILi512EEEEEENS5_IJSV_iEEEEEEEEEEESJ_S12_NS4_8TiledMMAINS4_8MMA_AtomIJNS4_23SM100_MMA_MXF4_2x1SM_SSISH_SH_fSI_Li256ELi256ELi32ELNS4_4UMMA5MajorE0ELS17_0ELNS16_7ScaleInE0ELS18_0EEEEEENSL_INS5_IJSC_SC_SC_EEENS5_IJSV_SV_SV_EEEEENS5_IJNS4_10UnderscoreES1E_S1E_EEEEENS5_IJNS4_18SM100_TMA_2SM_LOADES1H_EEENS5_IJNS4_14ComposedLayoutINS4_7SwizzleILi3ELi4ELi3EEENS4_18smem_ptr_flag_bitsILi4EEENSL_INS5_IJSB_SF_EEENS5_IJSF_SC_EEEEEEENSL_INS5_IJNS5_IJNS5_IJSO_SC_EEENS5_IJSM_NSA_ILi2EEEEEEEEESC_NS5_IJS1T_S1T_EEEEEENS5_IJNS5_IJNS5_IJST_SX_EEESW_EEESV_NS5_IJS1T_SX_EEEEEEEEEEEvNS4_8identityENS5_IJNS4_28SM100_TMA_2SM_LOAD_MULTICASTES25_EEENS5_IJS1R_NSL_INS5_IJNS5_IJNS5_IJSO_S1T_EEES1U_EEESC_S1W_EEENS5_IJS1Z_SV_NS5_IJS1T_NSA_ILi1024EEEEEEEEEEEEEEvS24_EENS_8epilogue10collective18CollectiveEpilogueINS2G_23Sm100TmaWarpSpecializedILi4ELi2ELi64ELb1ELb0EEEJNS5_IJNSA_ILi128EEESF_SF_EEENS5_IJNSL_IS2L_SC_EENSL_INSA_ILi64EEESC_EEEEENS_10bfloat16_tESK_S2R_SK_NS2G_6fusion15FusionCallbacksIS2K_NS2S_17LinearCombinationIS2R_fS2R_fLNS_15FloatRoundStyleE2EEES2M_S2Q_JEEENS4_5SM1004TMEM4LOAD26SM100_TMEM_LOAD_32dp32b64xENS4_13SM90_TMA_LOADENS1J_IS1L_NS1M_ILi16EEENSL_INS5_IJSB_S2O_EEENS5_IJS2O_SC_EEEEEEENS4_39AutoVectorizingCopyWithAssumedAlignmentILi128EEENS4_14SM90_TMA_STOREES37_S39_S39_EEEvvEEEEvNT_6ParamsE:
	.zero		3968


//--------------------- SYMBOLS --------------------------

	.type		.nv.reservedSmem.offset0,@object
	.size		.nv.reservedSmem.offset0,0x4
	.type		.nv.reservedSmem.cap,@object
	.size		.nv.reservedSmem.cap,0x4
	.type		__assertfail,@function
